//
// Generated by NVIDIA NVVM Compiler
//
// Compiler Build ID: CL-36424714
// Cuda compilation tools, release 13.0, V13.0.88
// Based on NVVM 20.0.0
//

.version 9.0
.target sm_100
.address_size 64

	// .globl	_Z23normalizeAndRoundtoInt8PiPafi
// _ZZ20decmpressAndMultiplyPiPajjfPjahPhS2_PtjE10shared_vec has been demoted
// _ZZ20decmpressAndMultiplyPiPajjfPjahPhS2_PtjE3ppf has been demoted
// _ZZN3cub18CUB_300001_SM_10006detail6reduce28DeviceReduceSingleTileKernelINS2_10policy_hubIijN4cuda3__47maximumIiEEE10Policy1000EN6thrust24THRUST_300001_SM_1000_NS10device_ptrIiEEPfjS8_fi8AbsValueEEvT0_T1_T2_T3_T4_T6_E12temp_storage has been demoted
// _ZZN3cub18CUB_300001_SM_10006detail6reduce18DeviceReduceKernelINS2_10policy_hubIijN4cuda3__47maximumIiEEE10Policy1000EN6thrust24THRUST_300001_SM_1000_NS10device_ptrIiEEjS8_i8AbsValueEEvT0_PT3_T1_NS0_13GridEvenShareISJ_EET2_T4_E12temp_storage has been demoted
// _ZZN3cub18CUB_300001_SM_10006detail6reduce28DeviceReduceSingleTileKernelINS2_10policy_hubIijN4cuda3__47maximumIiEEE10Policy1000EPiPfiS8_fiNS5_3std3__410__identityEEEvT0_T1_T2_T3_T4_T6_E12temp_storage has been demoted
// _ZZN3cub18CUB_300001_SM_10006detail6reduce28DeviceReduceSingleTileKernelINS2_10policy_hubIiyN4cuda3__47maximumIiEEE10Policy1000EN6thrust24THRUST_300001_SM_1000_NS10device_ptrIiEEPfyS8_fi8AbsValueEEvT0_T1_T2_T3_T4_T6_E12temp_storage has been demoted
// _ZZN3cub18CUB_300001_SM_10006detail6reduce18DeviceReduceKernelINS2_10policy_hubIiyN4cuda3__47maximumIiEEE10Policy1000EN6thrust24THRUST_300001_SM_1000_NS10device_ptrIiEEyS8_i8AbsValueEEvT0_PT3_T1_NS0_13GridEvenShareISJ_EET2_T4_E12temp_storage has been demoted
// _ZZN3cub18CUB_300001_SM_10006detail6reduce28DeviceReduceSingleTileKernelINS2_10policy_hubIiyN4cuda3__47maximumIiEEE10Policy1000EPiPfiS8_fiNS5_3std3__410__identityEEEvT0_T1_T2_T3_T4_T6_E12temp_storage has been demoted
.global .align 1 .b8 _ZN34_INTERNAL_5b6ea525_4_k_cu_0ff5c5f64cuda3std3__45__cpo5beginE[1];
.global .align 1 .b8 _ZN34_INTERNAL_5b6ea525_4_k_cu_0ff5c5f64cuda3std3__45__cpo3endE[1];
.global .align 1 .b8 _ZN34_INTERNAL_5b6ea525_4_k_cu_0ff5c5f64cuda3std3__45__cpo6cbeginE[1];
.global .align 1 .b8 _ZN34_INTERNAL_5b6ea525_4_k_cu_0ff5c5f64cuda3std3__45__cpo4cendE[1];
.global .align 1 .b8 _ZN34_INTERNAL_5b6ea525_4_k_cu_0ff5c5f64cuda3std3__45__cpo6rbeginE[1];
.global .align 1 .b8 _ZN34_INTERNAL_5b6ea525_4_k_cu_0ff5c5f64cuda3std3__45__cpo4rendE[1];
.global .align 1 .b8 _ZN34_INTERNAL_5b6ea525_4_k_cu_0ff5c5f64cuda3std3__45__cpo7crbeginE[1];
.global .align 1 .b8 _ZN34_INTERNAL_5b6ea525_4_k_cu_0ff5c5f64cuda3std3__45__cpo5crendE[1];
.global .align 1 .b8 _ZN34_INTERNAL_5b6ea525_4_k_cu_0ff5c5f64cuda3std3__436_GLOBAL__N__5b6ea525_4_k_cu_0ff5c5f66ignoreE[1];
.global .align 1 .b8 _ZN34_INTERNAL_5b6ea525_4_k_cu_0ff5c5f64cuda3std3__419piecewise_constructE[1];
.global .align 1 .b8 _ZN34_INTERNAL_5b6ea525_4_k_cu_0ff5c5f64cuda3std3__48in_placeE[1];
.global .align 1 .b8 _ZN34_INTERNAL_5b6ea525_4_k_cu_0ff5c5f64cuda3std3__420unreachable_sentinelE[1];
.global .align 1 .b8 _ZN34_INTERNAL_5b6ea525_4_k_cu_0ff5c5f64cuda3std3__47nulloptE[1];
.global .align 1 .b8 _ZN34_INTERNAL_5b6ea525_4_k_cu_0ff5c5f64cuda3std3__48unexpectE[1];
.global .align 1 .b8 _ZN34_INTERNAL_5b6ea525_4_k_cu_0ff5c5f64cuda3std6ranges3__45__cpo4swapE[1];
.global .align 1 .b8 _ZN34_INTERNAL_5b6ea525_4_k_cu_0ff5c5f64cuda3std6ranges3__45__cpo9iter_moveE[1];
.global .align 1 .b8 _ZN34_INTERNAL_5b6ea525_4_k_cu_0ff5c5f64cuda3std6ranges3__45__cpo5beginE[1];
.global .align 1 .b8 _ZN34_INTERNAL_5b6ea525_4_k_cu_0ff5c5f64cuda3std6ranges3__45__cpo3endE[1];
.global .align 1 .b8 _ZN34_INTERNAL_5b6ea525_4_k_cu_0ff5c5f64cuda3std6ranges3__45__cpo6cbeginE[1];
.global .align 1 .b8 _ZN34_INTERNAL_5b6ea525_4_k_cu_0ff5c5f64cuda3std6ranges3__45__cpo4cendE[1];
.global .align 1 .b8 _ZN34_INTERNAL_5b6ea525_4_k_cu_0ff5c5f64cuda3std6ranges3__45__cpo7advanceE[1];
.global .align 1 .b8 _ZN34_INTERNAL_5b6ea525_4_k_cu_0ff5c5f64cuda3std6ranges3__45__cpo9iter_swapE[1];
.global .align 1 .b8 _ZN34_INTERNAL_5b6ea525_4_k_cu_0ff5c5f64cuda3std6ranges3__45__cpo4nextE[1];
.global .align 1 .b8 _ZN34_INTERNAL_5b6ea525_4_k_cu_0ff5c5f64cuda3std6ranges3__45__cpo4prevE[1];
.global .align 1 .b8 _ZN34_INTERNAL_5b6ea525_4_k_cu_0ff5c5f64cuda3std6ranges3__45__cpo4dataE[1];
.global .align 1 .b8 _ZN34_INTERNAL_5b6ea525_4_k_cu_0ff5c5f64cuda3std6ranges3__45__cpo5cdataE[1];
.global .align 1 .b8 _ZN34_INTERNAL_5b6ea525_4_k_cu_0ff5c5f64cuda3std6ranges3__45__cpo4sizeE[1];
.global .align 1 .b8 _ZN34_INTERNAL_5b6ea525_4_k_cu_0ff5c5f64cuda3std6ranges3__45__cpo5ssizeE[1];
.global .align 1 .b8 _ZN34_INTERNAL_5b6ea525_4_k_cu_0ff5c5f64cuda3std6ranges3__45__cpo8distanceE[1];
.global .align 1 .b8 _ZN34_INTERNAL_5b6ea525_4_k_cu_0ff5c5f66thrust24THRUST_300001_SM_1000_NS8cuda_cub3parE[1];
.global .align 1 .b8 _ZN34_INTERNAL_5b6ea525_4_k_cu_0ff5c5f66thrust24THRUST_300001_SM_1000_NS8cuda_cub10par_nosyncE[1];
.global .align 1 .b8 _ZN34_INTERNAL_5b6ea525_4_k_cu_0ff5c5f66thrust24THRUST_300001_SM_1000_NS6system6detail10sequential3seqE[1];
.global .align 1 .b8 _ZN34_INTERNAL_5b6ea525_4_k_cu_0ff5c5f66thrust24THRUST_300001_SM_1000_NS12placeholders2_1E[1];
.global .align 1 .b8 _ZN34_INTERNAL_5b6ea525_4_k_cu_0ff5c5f66thrust24THRUST_300001_SM_1000_NS12placeholders2_2E[1];
.global .align 1 .b8 _ZN34_INTERNAL_5b6ea525_4_k_cu_0ff5c5f66thrust24THRUST_300001_SM_1000_NS12placeholders2_3E[1];
.global .align 1 .b8 _ZN34_INTERNAL_5b6ea525_4_k_cu_0ff5c5f66thrust24THRUST_300001_SM_1000_NS12placeholders2_4E[1];
.global .align 1 .b8 _ZN34_INTERNAL_5b6ea525_4_k_cu_0ff5c5f66thrust24THRUST_300001_SM_1000_NS12placeholders2_5E[1];
.global .align 1 .b8 _ZN34_INTERNAL_5b6ea525_4_k_cu_0ff5c5f66thrust24THRUST_300001_SM_1000_NS12placeholders2_6E[1];
.global .align 1 .b8 _ZN34_INTERNAL_5b6ea525_4_k_cu_0ff5c5f66thrust24THRUST_300001_SM_1000_NS12placeholders2_7E[1];
.global .align 1 .b8 _ZN34_INTERNAL_5b6ea525_4_k_cu_0ff5c5f66thrust24THRUST_300001_SM_1000_NS12placeholders2_8E[1];
.global .align 1 .b8 _ZN34_INTERNAL_5b6ea525_4_k_cu_0ff5c5f66thrust24THRUST_300001_SM_1000_NS12placeholders2_9E[1];
.global .align 1 .b8 _ZN34_INTERNAL_5b6ea525_4_k_cu_0ff5c5f66thrust24THRUST_300001_SM_1000_NS12placeholders3_10E[1];
.global .align 1 .b8 _ZN34_INTERNAL_5b6ea525_4_k_cu_0ff5c5f66thrust24THRUST_300001_SM_1000_NS3seqE[1];
.extern .shared .align 16 .b8 cdf[];

.visible .entry _Z23normalizeAndRoundtoInt8PiPafi(
	.param .u64 .ptr .align 1 _Z23normalizeAndRoundtoInt8PiPafi_param_0,
	.param .u64 .ptr .align 1 _Z23normalizeAndRoundtoInt8PiPafi_param_1,
	.param .f32 _Z23normalizeAndRoundtoInt8PiPafi_param_2,
	.param .u32 _Z23normalizeAndRoundtoInt8PiPafi_param_3
)
{
	.reg .pred 	%p<2>;
	.reg .b32 	%r<8>;
	.reg .b32 	%f<4>;
	.reg .b64 	%rd<9>;

	ld.param.u64 	%rd1, [_Z23normalizeAndRoundtoInt8PiPafi_param_0];
	ld.param.u64 	%rd2, [_Z23normalizeAndRoundtoInt8PiPafi_param_1];
	ld.param.f32 	%f1, [_Z23normalizeAndRoundtoInt8PiPafi_param_2];
	ld.param.u32 	%r2, [_Z23normalizeAndRoundtoInt8PiPafi_param_3];
	mov.u32 	%r3, %ctaid.x;
	mov.u32 	%r4, %ntid.x;
	mov.u32 	%r5, %tid.x;
	mad.lo.s32 	%r1, %r3, %r4, %r5;
	setp.ge.s32 	%p1, %r1, %r2;
	@%p1 bra 	$L__BB0_2;
	cvta.to.global.u64 	%rd3, %rd1;
	cvta.to.global.u64 	%rd4, %rd2;
	cvt.s64.s32 	%rd5, %r1;
	mul.wide.s32 	%rd6, %r1, 4;
	add.s64 	%rd7, %rd3, %rd6;
	ld.global.u32 	%r6, [%rd7];
	cvt.rn.f32.s32 	%f2, %r6;
	div.rn.f32 	%f3, %f2, %f1;
	cvt.rni.s32.f32 	%r7, %f3;
	add.s64 	%rd8, %rd4, %rd5;
	st.global.u8 	[%rd8], %r7;
$L__BB0_2:
	ret;

}
	// .globl	_Z20decmpressAndMultiplyPiPajjfPjahPhS2_Ptj
.visible .entry _Z20decmpressAndMultiplyPiPajjfPjahPhS2_Ptj(
	.param .u64 .ptr .align 1 _Z20decmpressAndMultiplyPiPajjfPjahPhS2_Ptj_param_0,
	.param .u64 .ptr .align 1 _Z20decmpressAndMultiplyPiPajjfPjahPhS2_Ptj_param_1,
	.param .u32 _Z20decmpressAndMultiplyPiPajjfPjahPhS2_Ptj_param_2,
	.param .u32 _Z20decmpressAndMultiplyPiPajjfPjahPhS2_Ptj_param_3,
	.param .f32 _Z20decmpressAndMultiplyPiPajjfPjahPhS2_Ptj_param_4,
	.param .u64 .ptr .align 1 _Z20decmpressAndMultiplyPiPajjfPjahPhS2_Ptj_param_5,
	.param .u8 _Z20decmpressAndMultiplyPiPajjfPjahPhS2_Ptj_param_6,
	.param .u8 _Z20decmpressAndMultiplyPiPajjfPjahPhS2_Ptj_param_7,
	.param .u64 .ptr .align 1 _Z20decmpressAndMultiplyPiPajjfPjahPhS2_Ptj_param_8,
	.param .u64 .ptr .align 1 _Z20decmpressAndMultiplyPiPajjfPjahPhS2_Ptj_param_9,
	.param .u64 .ptr .align 1 _Z20decmpressAndMultiplyPiPajjfPjahPhS2_Ptj_param_10,
	.param .u32 _Z20decmpressAndMultiplyPiPajjfPjahPhS2_Ptj_param_11
)
{
	.reg .pred 	%p<29>;
	.reg .b16 	%rs<54>;
	.reg .b32 	%r<291>;
	.reg .b64 	%rd<63>;
	// demoted variable
	.shared .align 1 .b8 _ZZ20decmpressAndMultiplyPiPajjfPjahPhS2_PtjE10shared_vec[4096];
	// demoted variable
	.shared .align 1 .b8 _ZZ20decmpressAndMultiplyPiPajjfPjahPhS2_PtjE3ppf[256];
	ld.param.u64 	%rd11, [_Z20decmpressAndMultiplyPiPajjfPjahPhS2_Ptj_param_0];
	ld.param.u64 	%rd12, [_Z20decmpressAndMultiplyPiPajjfPjahPhS2_Ptj_param_1];
	ld.param.u32 	%r81, [_Z20decmpressAndMultiplyPiPajjfPjahPhS2_Ptj_param_2];
	ld.param.u32 	%r82, [_Z20decmpressAndMultiplyPiPajjfPjahPhS2_Ptj_param_3];
	ld.param.u64 	%rd13, [_Z20decmpressAndMultiplyPiPajjfPjahPhS2_Ptj_param_5];
	ld.param.s8 	%rs9, [_Z20decmpressAndMultiplyPiPajjfPjahPhS2_Ptj_param_6];
	ld.param.u8 	%rs10, [_Z20decmpressAndMultiplyPiPajjfPjahPhS2_Ptj_param_7];
	ld.param.u64 	%rd14, [_Z20decmpressAndMultiplyPiPajjfPjahPhS2_Ptj_param_8];
	ld.param.u64 	%rd15, [_Z20decmpressAndMultiplyPiPajjfPjahPhS2_Ptj_param_9];
	ld.param.u64 	%rd16, [_Z20decmpressAndMultiplyPiPajjfPjahPhS2_Ptj_param_10];
	cvta.to.global.u64 	%rd1, %rd15;
	cvta.to.global.u64 	%rd2, %rd16;
	cvta.to.global.u64 	%rd3, %rd14;
	mov.u32 	%r1, %ntid.x;
	mov.u32 	%r83, %ctaid.x;
	mov.u32 	%r262, %tid.x;
	mad.lo.s32 	%r3, %r1, %r83, %r262;
	setp.ge.u32 	%p1, %r262, %r82;
	@%p1 bra 	$L__BB1_3;
	cvta.to.global.u64 	%rd4, %rd12;
	mov.u32 	%r84, _ZZ20decmpressAndMultiplyPiPajjfPjahPhS2_PtjE10shared_vec;
	mov.u32 	%r259, %r262;
$L__BB1_2:
	cvt.s64.s32 	%rd17, %r259;
	add.s64 	%rd18, %rd4, %rd17;
	ld.global.u8 	%rs11, [%rd18];
	add.s32 	%r85, %r84, %r259;
	st.shared.u8 	[%r85], %rs11;
	add.s32 	%r259, %r259, %r1;
	setp.lt.u32 	%p2, %r259, %r82;
	@%p2 bra 	$L__BB1_2;
$L__BB1_3:
	cvt.u32.u16 	%r4, %rs10;
	setp.gt.u32 	%p3, %r262, %r4;
	@%p3 bra 	$L__BB1_8;
	add.s32 	%r86, %r262, %r1;
	add.s32 	%r87, %r4, 1;
	max.u32 	%r88, %r86, %r87;
	setp.le.u32 	%p4, %r86, %r4;
	selp.u32 	%r89, 1, 0, %p4;
	add.s32 	%r90, %r86, %r89;
	sub.s32 	%r91, %r88, %r90;
	div.u32 	%r92, %r91, %r1;
	add.s32 	%r5, %r92, %r89;
	and.b32  	%r93, %r5, 3;
	setp.eq.s32 	%p5, %r93, 3;
	mov.u32 	%r258, %r262;
	@%p5 bra 	$L__BB1_7;
	cvt.u64.u32 	%rd19, %r262;
	add.s64 	%rd61, %rd3, %rd19;
	add.s32 	%r94, %r5, 1;
	and.b32  	%r95, %r94, 3;
	neg.s32 	%r256, %r95;
	cvt.u64.u32 	%rd20, %r1;
	mov.u32 	%r258, %r262;
$L__BB1_6:
	.pragma "nounroll";
	ld.global.u8 	%rs12, [%rd61];
	mov.u32 	%r96, cdf;
	add.s32 	%r97, %r96, %r258;
	st.shared.u8 	[%r97], %rs12;
	add.s32 	%r258, %r258, %r1;
	add.s64 	%rd61, %rd61, %rd20;
	add.s32 	%r256, %r256, 1;
	setp.ne.s32 	%p6, %r256, 0;
	@%p6 bra 	$L__BB1_6;
$L__BB1_7:
	setp.lt.u32 	%p7, %r5, 3;
	@%p7 bra 	$L__BB1_8;
	bra.uni 	$L__BB1_38;
$L__BB1_8:
	setp.gt.u32 	%p9, %r262, 255;
	@%p9 bra 	$L__BB1_14;
	add.s32 	%r106, %r262, %r1;
	max.u32 	%r107, %r106, 256;
	setp.lt.u32 	%p10, %r106, 256;
	selp.u32 	%r108, 1, 0, %p10;
	add.s32 	%r109, %r106, %r108;
	sub.s32 	%r110, %r107, %r109;
	div.u32 	%r111, %r110, %r1;
	add.s32 	%r14, %r111, %r108;
	and.b32  	%r112, %r14, 3;
	setp.eq.s32 	%p11, %r112, 3;
	@%p11 bra 	$L__BB1_12;
	cvt.u64.u32 	%rd29, %r262;
	add.s64 	%rd62, %rd1, %rd29;
	add.s32 	%r113, %r14, 1;
	and.b32  	%r114, %r113, 3;
	neg.s32 	%r260, %r114;
	cvt.u64.u32 	%rd30, %r1;
$L__BB1_11:
	.pragma "nounroll";
	ld.global.u8 	%rs17, [%rd62];
	mov.u32 	%r115, _ZZ20decmpressAndMultiplyPiPajjfPjahPhS2_PtjE3ppf;
	add.s32 	%r116, %r115, %r262;
	st.shared.u8 	[%r116], %rs17;
	add.s32 	%r262, %r262, %r1;
	add.s64 	%rd62, %rd62, %rd30;
	add.s32 	%r260, %r260, 1;
	setp.ne.s32 	%p12, %r260, 0;
	@%p12 bra 	$L__BB1_11;
$L__BB1_12:
	setp.lt.u32 	%p13, %r14, 3;
	@%p13 bra 	$L__BB1_14;
$L__BB1_13:
	cvt.u64.u32 	%rd31, %r262;
	add.s64 	%rd32, %rd1, %rd31;
	ld.global.u8 	%rs18, [%rd32];
	mov.u32 	%r117, _ZZ20decmpressAndMultiplyPiPajjfPjahPhS2_PtjE3ppf;
	add.s32 	%r118, %r117, %r262;
	st.shared.u8 	[%r118], %rs18;
	add.s32 	%r119, %r262, %r1;
	cvt.u64.u32 	%rd33, %r119;
	add.s64 	%rd34, %rd1, %rd33;
	ld.global.u8 	%rs19, [%rd34];
	add.s32 	%r120, %r118, %r1;
	st.shared.u8 	[%r120], %rs19;
	add.s32 	%r121, %r119, %r1;
	cvt.u64.u32 	%rd35, %r121;
	add.s64 	%rd36, %rd1, %rd35;
	ld.global.u8 	%rs20, [%rd36];
	add.s32 	%r122, %r120, %r1;
	st.shared.u8 	[%r122], %rs20;
	add.s32 	%r123, %r121, %r1;
	cvt.u64.u32 	%rd37, %r123;
	add.s64 	%rd38, %rd1, %rd37;
	ld.global.u8 	%rs21, [%rd38];
	add.s32 	%r124, %r122, %r1;
	st.shared.u8 	[%r124], %rs21;
	add.s32 	%r262, %r123, %r1;
	setp.lt.u32 	%p14, %r262, 256;
	@%p14 bra 	$L__BB1_13;
$L__BB1_14:
	bar.sync 	0;
	setp.ge.u32 	%p15, %r3, %r81;
	@%p15 bra 	$L__BB1_37;
	cvta.to.global.u64 	%rd39, %rd13;
	mul.wide.u32 	%rd40, %r3, 4;
	add.s64 	%rd41, %rd39, %rd40;
	ld.global.u32 	%r25, [%rd41];
	mul.wide.u32 	%rd42, %r25, 2;
	add.s64 	%rd43, %rd2, %rd42;
	ld.global.u16 	%r126, [%rd43];
	shl.b32 	%r127, %r126, 16;
	add.s32 	%r128, %r25, 1;
	mul.wide.u32 	%rd44, %r128, 2;
	add.s64 	%rd45, %rd2, %rd44;
	ld.global.u16 	%r129, [%rd45];
	or.b32  	%r268, %r127, %r129;
	setp.eq.s32 	%p16, %r82, 0;
	mov.b32 	%r290, 0;
	@%p16 bra 	$L__BB1_36;
	add.s32 	%r270, %r25, 2;
	and.b32  	%r28, %r82, 3;
	setp.lt.u32 	%p17, %r82, 4;
	mov.b32 	%r287, 0;
	mov.u32 	%r290, %r287;
	@%p17 bra 	$L__BB1_27;
	and.b32  	%r287, %r82, -4;
	mov.u32 	%r134, _ZZ20decmpressAndMultiplyPiPajjfPjahPhS2_PtjE10shared_vec;
	add.s32 	%r265, %r134, 1;
	neg.s32 	%r266, %r287;
	mov.b32 	%r290, 0;
$L__BB1_18:
	.pragma "nounroll";
	and.b32  	%r135, %r268, 255;
	mov.u32 	%r136, _ZZ20decmpressAndMultiplyPiPajjfPjahPhS2_PtjE3ppf;
	add.s32 	%r137, %r136, %r135;
	ld.shared.u8 	%rs22, [%r137];
	add.s16 	%rs1, %rs22, %rs9;
	ld.shared.u8 	%rs2, [%r265+-1];
	cvt.u32.u16 	%r138, %rs22;
	and.b32  	%r139, %r138, 255;
	mov.u32 	%r140, cdf;
	add.s32 	%r141, %r140, %r139;
	ld.shared.u8 	%rs23, [%r141+1];
	ld.shared.u8 	%rs24, [%r141];
	sub.s16 	%rs25, %rs23, %rs24;
	shr.u32 	%r142, %r268, 8;
	cvt.u32.u16 	%r143, %rs25;
	and.b32  	%r144, %r143, 255;
	cvt.u32.u16 	%r145, %rs24;
	and.b32  	%r146, %r145, 255;
	sub.s32 	%r147, %r135, %r146;
	mad.lo.s32 	%r271, %r142, %r144, %r147;
	setp.gt.u32 	%p18, %r271, 65535;
	@%p18 bra 	$L__BB1_20;
	shl.b32 	%r148, %r271, 16;
	mul.wide.u32 	%rd46, %r270, 2;
	add.s64 	%rd47, %rd2, %rd46;
	ld.global.u16 	%r149, [%rd47];
	or.b32  	%r271, %r148, %r149;
	add.s32 	%r270, %r270, 1;
$L__BB1_20:
	and.b32  	%r150, %r271, 255;
	add.s32 	%r152, %r136, %r150;
	ld.shared.u8 	%rs26, [%r152];
	add.s16 	%rs3, %rs26, %rs9;
	ld.shared.u8 	%rs4, [%r265];
	cvt.u32.u16 	%r153, %rs26;
	and.b32  	%r154, %r153, 255;
	add.s32 	%r156, %r140, %r154;
	ld.shared.u8 	%rs27, [%r156+1];
	ld.shared.u8 	%rs28, [%r156];
	sub.s16 	%rs29, %rs27, %rs28;
	shr.u32 	%r157, %r271, 8;
	cvt.u32.u16 	%r158, %rs29;
	and.b32  	%r159, %r158, 255;
	cvt.u32.u16 	%r160, %rs28;
	and.b32  	%r161, %r160, 255;
	sub.s32 	%r162, %r150, %r161;
	mad.lo.s32 	%r273, %r157, %r159, %r162;
	setp.gt.u32 	%p19, %r273, 65535;
	@%p19 bra 	$L__BB1_22;
	shl.b32 	%r163, %r273, 16;
	mul.wide.u32 	%rd48, %r270, 2;
	add.s64 	%rd49, %rd2, %rd48;
	ld.global.u16 	%r164, [%rd49];
	or.b32  	%r273, %r163, %r164;
	add.s32 	%r270, %r270, 1;
$L__BB1_22:
	and.b32  	%r165, %r273, 255;
	add.s32 	%r167, %r136, %r165;
	ld.shared.u8 	%rs30, [%r167];
	add.s16 	%rs5, %rs30, %rs9;
	ld.shared.u8 	%rs6, [%r265+1];
	cvt.u32.u16 	%r168, %rs30;
	and.b32  	%r169, %r168, 255;
	add.s32 	%r171, %r140, %r169;
	ld.shared.u8 	%rs31, [%r171+1];
	ld.shared.u8 	%rs32, [%r171];
	sub.s16 	%rs33, %rs31, %rs32;
	shr.u32 	%r172, %r273, 8;
	cvt.u32.u16 	%r173, %rs33;
	and.b32  	%r174, %r173, 255;
	cvt.u32.u16 	%r175, %rs32;
	and.b32  	%r176, %r175, 255;
	sub.s32 	%r177, %r165, %r176;
	mad.lo.s32 	%r275, %r172, %r174, %r177;
	setp.gt.u32 	%p20, %r275, 65535;
	@%p20 bra 	$L__BB1_24;
	shl.b32 	%r178, %r275, 16;
	mul.wide.u32 	%rd50, %r270, 2;
	add.s64 	%rd51, %rd2, %rd50;
	ld.global.u16 	%r179, [%rd51];
	or.b32  	%r275, %r178, %r179;
	add.s32 	%r270, %r270, 1;
$L__BB1_24:
	and.b32  	%r180, %r275, 255;
	add.s32 	%r182, %r136, %r180;
	ld.shared.u8 	%rs34, [%r182];
	add.s16 	%rs35, %rs34, %rs9;
	cvt.u32.u16 	%r183, %rs3;
	cvt.u32.u16 	%r184, %rs1;
	prmt.b32 	%r185, %r184, %r183, 0x3340U;
	cvt.u32.u16 	%r186, %rs35;
	cvt.u32.u16 	%r187, %rs5;
	prmt.b32 	%r188, %r187, %r186, 0x3340U;
	prmt.b32 	%r189, %r185, %r188, 0x5410U;
	ld.shared.u8 	%r190, [%r265+2];
	cvt.u32.u16 	%r191, %rs6;
	prmt.b32 	%r192, %r191, %r190, 0x3340U;
	cvt.u32.u16 	%r193, %rs4;
	cvt.u32.u16 	%r194, %rs2;
	prmt.b32 	%r195, %r194, %r193, 0x3340U;
	prmt.b32 	%r196, %r195, %r192, 0x5410U;
	dp4a.s32.s32 	%r290, %r189, %r196, %r290;
	cvt.u32.u16 	%r197, %rs34;
	and.b32  	%r198, %r197, 255;
	add.s32 	%r200, %r140, %r198;
	ld.shared.u8 	%rs36, [%r200+1];
	ld.shared.u8 	%rs37, [%r200];
	sub.s16 	%rs38, %rs36, %rs37;
	shr.u32 	%r201, %r275, 8;
	cvt.u32.u16 	%r202, %rs38;
	and.b32  	%r203, %r202, 255;
	cvt.u32.u16 	%r204, %rs37;
	and.b32  	%r205, %r204, 255;
	sub.s32 	%r206, %r180, %r205;
	mad.lo.s32 	%r268, %r201, %r203, %r206;
	setp.gt.u32 	%p21, %r268, 65535;
	@%p21 bra 	$L__BB1_26;
	shl.b32 	%r207, %r268, 16;
	mul.wide.u32 	%rd52, %r270, 2;
	add.s64 	%rd53, %rd2, %rd52;
	ld.global.u16 	%r208, [%rd53];
	or.b32  	%r268, %r207, %r208;
	add.s32 	%r270, %r270, 1;
$L__BB1_26:
	add.s32 	%r266, %r266, 4;
	add.s32 	%r265, %r265, 4;
	setp.ne.s32 	%p22, %r266, 0;
	@%p22 bra 	$L__BB1_18;
$L__BB1_27:
	setp.eq.s32 	%p23, %r28, 0;
	@%p23 bra 	$L__BB1_36;
	setp.eq.s32 	%p24, %r28, 1;
	@%p24 bra 	$L__BB1_34;
	and.b32  	%r210, %r268, 255;
	mov.u32 	%r211, _ZZ20decmpressAndMultiplyPiPajjfPjahPhS2_PtjE3ppf;
	add.s32 	%r212, %r211, %r210;
	ld.shared.u8 	%rs39, [%r212];
	add.s16 	%rs7, %rs39, %rs9;
	mov.u32 	%r213, _ZZ20decmpressAndMultiplyPiPajjfPjahPhS2_PtjE10shared_vec;
	add.s32 	%r64, %r213, %r287;
	ld.shared.u8 	%rs8, [%r64];
	cvt.u32.u16 	%r214, %rs39;
	and.b32  	%r215, %r214, 255;
	mov.u32 	%r216, cdf;
	add.s32 	%r217, %r216, %r215;
	ld.shared.u8 	%rs40, [%r217+1];
	ld.shared.u8 	%rs41, [%r217];
	sub.s16 	%rs42, %rs40, %rs41;
	shr.u32 	%r218, %r268, 8;
	cvt.u32.u16 	%r219, %rs42;
	and.b32  	%r220, %r219, 255;
	cvt.u32.u16 	%r221, %rs41;
	and.b32  	%r222, %r221, 255;
	sub.s32 	%r223, %r210, %r222;
	mad.lo.s32 	%r284, %r218, %r220, %r223;
	setp.gt.u32 	%p25, %r284, 65535;
	@%p25 bra 	$L__BB1_31;
	shl.b32 	%r224, %r284, 16;
	mul.wide.u32 	%rd54, %r270, 2;
	add.s64 	%rd55, %rd2, %rd54;
	ld.global.u16 	%r225, [%rd55];
	or.b32  	%r284, %r224, %r225;
	add.s32 	%r270, %r270, 1;
$L__BB1_31:
	and.b32  	%r226, %r284, 255;
	add.s32 	%r228, %r211, %r226;
	ld.shared.u8 	%rs43, [%r228];
	add.s16 	%rs44, %rs43, %rs9;
	cvt.s16.s8 	%rs45, %rs7;
	cvt.s16.s8 	%rs46, %rs44;
	mov.b32 	%r229, {%rs45, %rs46};
	ld.shared.u8 	%r230, [%r64+1];
	cvt.u32.u16 	%r231, %rs8;
	prmt.b32 	%r232, %r231, %r230, 0x3340U;
	prmt.b32 	%r233, %r234, %r235, 0x3340U;
	prmt.b32 	%r236, %r232, %r233, 0x5410U;
	dp2a.lo.s32.s32 	%r290, %r229, %r236, %r290;
	cvt.u32.u16 	%r237, %rs43;
	and.b32  	%r238, %r237, 255;
	add.s32 	%r240, %r216, %r238;
	ld.shared.u8 	%rs47, [%r240+1];
	ld.shared.u8 	%rs48, [%r240];
	sub.s16 	%rs49, %rs47, %rs48;
	shr.u32 	%r241, %r284, 8;
	cvt.u32.u16 	%r242, %rs49;
	and.b32  	%r243, %r242, 255;
	cvt.u32.u16 	%r244, %rs48;
	and.b32  	%r245, %r244, 255;
	sub.s32 	%r246, %r226, %r245;
	mad.lo.s32 	%r268, %r241, %r243, %r246;
	setp.gt.u32 	%p26, %r268, 65535;
	@%p26 bra 	$L__BB1_33;
	shl.b32 	%r247, %r268, 16;
	mul.wide.u32 	%rd56, %r270, 2;
	add.s64 	%rd57, %rd2, %rd56;
	ld.global.u16 	%r248, [%rd57];
	or.b32  	%r268, %r247, %r248;
$L__BB1_33:
	add.s32 	%r287, %r287, 2;
$L__BB1_34:
	and.b32  	%r249, %r82, 1;
	setp.eq.b32 	%p27, %r249, 1;
	not.pred 	%p28, %p27;
	@%p28 bra 	$L__BB1_36;
	and.b32  	%r250, %r268, 255;
	mov.u32 	%r251, _ZZ20decmpressAndMultiplyPiPajjfPjahPhS2_PtjE3ppf;
	add.s32 	%r252, %r251, %r250;
	ld.shared.u8 	%rs50, [%r252];
	add.s16 	%rs51, %rs50, %rs9;
	mov.u32 	%r253, _ZZ20decmpressAndMultiplyPiPajjfPjahPhS2_PtjE10shared_vec;
	add.s32 	%r254, %r253, %r287;
	ld.shared.s8 	%rs52, [%r254];
	cvt.s16.s8 	%rs53, %rs51;
	mul.wide.s16 	%r255, %rs53, %rs52;
	add.s32 	%r290, %r255, %r290;
$L__BB1_36:
	cvta.to.global.u64 	%rd58, %rd11;
	add.s64 	%rd60, %rd58, %rd40;
	st.global.u32 	[%rd60], %r290;
$L__BB1_37:
	ret;
$L__BB1_38:
	cvt.u64.u32 	%rd21, %r258;
	add.s64 	%rd22, %rd3, %rd21;
	ld.global.u8 	%rs13, [%rd22];
	mov.u32 	%r98, cdf;
	add.s32 	%r99, %r98, %r258;
	st.shared.u8 	[%r99], %rs13;
	add.s32 	%r100, %r258, %r1;
	cvt.u64.u32 	%rd23, %r100;
	add.s64 	%rd24, %rd3, %rd23;
	ld.global.u8 	%rs14, [%rd24];
	add.s32 	%r101, %r99, %r1;
	st.shared.u8 	[%r101], %rs14;
	add.s32 	%r102, %r100, %r1;
	cvt.u64.u32 	%rd25, %r102;
	add.s64 	%rd26, %rd3, %rd25;
	ld.global.u8 	%rs15, [%rd26];
	add.s32 	%r103, %r101, %r1;
	st.shared.u8 	[%r103], %rs15;
	add.s32 	%r104, %r102, %r1;
	cvt.u64.u32 	%rd27, %r104;
	add.s64 	%rd28, %rd3, %rd27;
	ld.global.u8 	%rs16, [%rd28];
	add.s32 	%r105, %r103, %r1;
	st.shared.u8 	[%r105], %rs16;
	add.s32 	%r258, %r104, %r1;
	setp.gt.u32 	%p8, %r258, %r4;
	@%p8 bra 	$L__BB1_8;
	bra.uni 	$L__BB1_38;

}
	// .globl	_ZN3cub18CUB_300001_SM_10006detail11EmptyKernelIvEEvv
.visible .entry _ZN3cub18CUB_300001_SM_10006detail11EmptyKernelIvEEvv()
{


	ret;

}
	// .globl	_ZN3cub18CUB_300001_SM_10006detail6reduce28DeviceReduceSingleTileKernelINS2_10policy_hubIijN4cuda3__47maximumIiEEE10Policy1000EN6thrust24THRUST_300001_SM_1000_NS10device_ptrIiEEPfjS8_fi8AbsValueEEvT0_T1_T2_T3_T4_T6_
.visible .entry _ZN3cub18CUB_300001_SM_10006detail6reduce28DeviceReduceSingleTileKernelINS2_10policy_hubIijN4cuda3__47maximumIiEEE10Policy1000EN6thrust24THRUST_300001_SM_1000_NS10device_ptrIiEEPfjS8_fi8AbsValueEEvT0_T1_T2_T3_T4_T6_(
	.param .align 8 .b8 _ZN3cub18CUB_300001_SM_10006detail6reduce28DeviceReduceSingleTileKernelINS2_10policy_hubIijN4cuda3__47maximumIiEEE10Policy1000EN6thrust24THRUST_300001_SM_1000_NS10device_ptrIiEEPfjS8_fi8AbsValueEEvT0_T1_T2_T3_T4_T6__param_0[8],
	.param .u64 .ptr .align 1 _ZN3cub18CUB_300001_SM_10006detail6reduce28DeviceReduceSingleTileKernelINS2_10policy_hubIijN4cuda3__47maximumIiEEE10Policy1000EN6thrust24THRUST_300001_SM_1000_NS10device_ptrIiEEPfjS8_fi8AbsValueEEvT0_T1_T2_T3_T4_T6__param_1,
	.param .u32 _ZN3cub18CUB_300001_SM_10006detail6reduce28DeviceReduceSingleTileKernelINS2_10policy_hubIijN4cuda3__47maximumIiEEE10Policy1000EN6thrust24THRUST_300001_SM_1000_NS10device_ptrIiEEPfjS8_fi8AbsValueEEvT0_T1_T2_T3_T4_T6__param_2,
	.param .align 1 .b8 _ZN3cub18CUB_300001_SM_10006detail6reduce28DeviceReduceSingleTileKernelINS2_10policy_hubIijN4cuda3__47maximumIiEEE10Policy1000EN6thrust24THRUST_300001_SM_1000_NS10device_ptrIiEEPfjS8_fi8AbsValueEEvT0_T1_T2_T3_T4_T6__param_3[1],
	.param .f32 _ZN3cub18CUB_300001_SM_10006detail6reduce28DeviceReduceSingleTileKernelINS2_10policy_hubIijN4cuda3__47maximumIiEEE10Policy1000EN6thrust24THRUST_300001_SM_1000_NS10device_ptrIiEEPfjS8_fi8AbsValueEEvT0_T1_T2_T3_T4_T6__param_4,
	.param .align 1 .b8 _ZN3cub18CUB_300001_SM_10006detail6reduce28DeviceReduceSingleTileKernelINS2_10policy_hubIijN4cuda3__47maximumIiEEE10Policy1000EN6thrust24THRUST_300001_SM_1000_NS10device_ptrIiEEPfjS8_fi8AbsValueEEvT0_T1_T2_T3_T4_T6__param_5[1]
)
.maxntid 256
.minnctapersm 1
{
	.reg .pred 	%p<59>;
	.reg .b32 	%r<693>;
	.reg .b32 	%f<94>;
	.reg .b64 	%rd<84>;
	// demoted variable
	.shared .align 4 .b8 _ZZN3cub18CUB_300001_SM_10006detail6reduce28DeviceReduceSingleTileKernelINS2_10policy_hubIijN4cuda3__47maximumIiEEE10Policy1000EN6thrust24THRUST_300001_SM_1000_NS10device_ptrIiEEPfjS8_fi8AbsValueEEvT0_T1_T2_T3_T4_T6_E12temp_storage[44];
	ld.param.u64 	%rd9, [_ZN3cub18CUB_300001_SM_10006detail6reduce28DeviceReduceSingleTileKernelINS2_10policy_hubIijN4cuda3__47maximumIiEEE10Policy1000EN6thrust24THRUST_300001_SM_1000_NS10device_ptrIiEEPfjS8_fi8AbsValueEEvT0_T1_T2_T3_T4_T6__param_0];
	ld.param.u64 	%rd10, [_ZN3cub18CUB_300001_SM_10006detail6reduce28DeviceReduceSingleTileKernelINS2_10policy_hubIijN4cuda3__47maximumIiEEE10Policy1000EN6thrust24THRUST_300001_SM_1000_NS10device_ptrIiEEPfjS8_fi8AbsValueEEvT0_T1_T2_T3_T4_T6__param_1];
	ld.param.u32 	%r92, [_ZN3cub18CUB_300001_SM_10006detail6reduce28DeviceReduceSingleTileKernelINS2_10policy_hubIijN4cuda3__47maximumIiEEE10Policy1000EN6thrust24THRUST_300001_SM_1000_NS10device_ptrIiEEPfjS8_fi8AbsValueEEvT0_T1_T2_T3_T4_T6__param_2];
	ld.param.f32 	%f1, [_ZN3cub18CUB_300001_SM_10006detail6reduce28DeviceReduceSingleTileKernelINS2_10policy_hubIijN4cuda3__47maximumIiEEE10Policy1000EN6thrust24THRUST_300001_SM_1000_NS10device_ptrIiEEPfjS8_fi8AbsValueEEvT0_T1_T2_T3_T4_T6__param_4];
	cvta.to.global.u64 	%rd1, %rd10;
	setp.ne.s32 	%p1, %r92, 0;
	@%p1 bra 	$L__BB3_3;
	mov.u32 	%r653, %tid.x;
	setp.ne.s32 	%p58, %r653, 0;
	@%p58 bra 	$L__BB3_52;
	st.global.f32 	[%rd1], %f1;
	bra.uni 	$L__BB3_52;
$L__BB3_3:
	cvta.to.global.u64 	%rd2, %rd9;
	setp.gt.u32 	%p2, %r92, 4095;
	@%p2 bra 	$L__BB3_28;
	mov.u32 	%r1, %tid.x;
	setp.ge.u32 	%p24, %r1, %r92;
	mov.b32 	%r670, 0;
	mov.u32 	%r660, %r1;
	@%p24 bra 	$L__BB3_6;
	mul.wide.u32 	%rd73, %r1, 4;
	add.s64 	%rd74, %rd2, %rd73;
	ld.global.u32 	%r419, [%rd74];
	abs.s32 	%r420, %r419;
	cvt.rn.f32.s32 	%f63, %r420;
	cvt.rzi.s32.f32 	%r670, %f63;
	add.s32 	%r660, %r1, 256;
$L__BB3_6:
	setp.ge.u32 	%p25, %r660, %r92;
	@%p25 bra 	$L__BB3_19;
	not.b32 	%r422, %r660;
	add.s32 	%r423, %r92, %r422;
	shr.u32 	%r424, %r423, 8;
	add.s32 	%r6, %r424, 1;
	and.b32  	%r7, %r6, 15;
	setp.lt.u32 	%p26, %r423, 3840;
	@%p26 bra 	$L__BB3_10;
	and.b32  	%r425, %r6, 33554416;
	neg.s32 	%r656, %r425;
	mul.wide.u32 	%rd75, %r660, 4;
	add.s64 	%rd76, %rd75, %rd2;
	add.s64 	%rd82, %rd76, 8192;
$L__BB3_9:
	.pragma "nounroll";
	ld.global.u32 	%r426, [%rd82+-8192];
	abs.s32 	%r427, %r426;
	cvt.rn.f32.s32 	%f64, %r427;
	cvt.rzi.s32.f32 	%r428, %f64;
	max.s32 	%r429, %r670, %r428;
	ld.global.u32 	%r430, [%rd82+-7168];
	abs.s32 	%r431, %r430;
	cvt.rn.f32.s32 	%f65, %r431;
	cvt.rzi.s32.f32 	%r432, %f65;
	max.s32 	%r433, %r429, %r432;
	ld.global.u32 	%r434, [%rd82+-6144];
	abs.s32 	%r435, %r434;
	cvt.rn.f32.s32 	%f66, %r435;
	cvt.rzi.s32.f32 	%r436, %f66;
	max.s32 	%r437, %r433, %r436;
	ld.global.u32 	%r438, [%rd82+-5120];
	abs.s32 	%r439, %r438;
	cvt.rn.f32.s32 	%f67, %r439;
	cvt.rzi.s32.f32 	%r440, %f67;
	max.s32 	%r441, %r437, %r440;
	ld.global.u32 	%r442, [%rd82+-4096];
	abs.s32 	%r443, %r442;
	cvt.rn.f32.s32 	%f68, %r443;
	cvt.rzi.s32.f32 	%r444, %f68;
	max.s32 	%r445, %r441, %r444;
	ld.global.u32 	%r446, [%rd82+-3072];
	abs.s32 	%r447, %r446;
	cvt.rn.f32.s32 	%f69, %r447;
	cvt.rzi.s32.f32 	%r448, %f69;
	max.s32 	%r449, %r445, %r448;
	ld.global.u32 	%r450, [%rd82+-2048];
	abs.s32 	%r451, %r450;
	cvt.rn.f32.s32 	%f70, %r451;
	cvt.rzi.s32.f32 	%r452, %f70;
	max.s32 	%r453, %r449, %r452;
	ld.global.u32 	%r454, [%rd82+-1024];
	abs.s32 	%r455, %r454;
	cvt.rn.f32.s32 	%f71, %r455;
	cvt.rzi.s32.f32 	%r456, %f71;
	max.s32 	%r457, %r453, %r456;
	ld.global.u32 	%r458, [%rd82];
	abs.s32 	%r459, %r458;
	cvt.rn.f32.s32 	%f72, %r459;
	cvt.rzi.s32.f32 	%r460, %f72;
	max.s32 	%r461, %r457, %r460;
	ld.global.u32 	%r462, [%rd82+1024];
	abs.s32 	%r463, %r462;
	cvt.rn.f32.s32 	%f73, %r463;
	cvt.rzi.s32.f32 	%r464, %f73;
	max.s32 	%r465, %r461, %r464;
	ld.global.u32 	%r466, [%rd82+2048];
	abs.s32 	%r467, %r466;
	cvt.rn.f32.s32 	%f74, %r467;
	cvt.rzi.s32.f32 	%r468, %f74;
	max.s32 	%r469, %r465, %r468;
	ld.global.u32 	%r470, [%rd82+3072];
	abs.s32 	%r471, %r470;
	cvt.rn.f32.s32 	%f75, %r471;
	cvt.rzi.s32.f32 	%r472, %f75;
	max.s32 	%r473, %r469, %r472;
	ld.global.u32 	%r474, [%rd82+4096];
	abs.s32 	%r475, %r474;
	cvt.rn.f32.s32 	%f76, %r475;
	cvt.rzi.s32.f32 	%r476, %f76;
	max.s32 	%r477, %r473, %r476;
	ld.global.u32 	%r478, [%rd82+5120];
	abs.s32 	%r479, %r478;
	cvt.rn.f32.s32 	%f77, %r479;
	cvt.rzi.s32.f32 	%r480, %f77;
	max.s32 	%r481, %r477, %r480;
	ld.global.u32 	%r482, [%rd82+6144];
	abs.s32 	%r483, %r482;
	cvt.rn.f32.s32 	%f78, %r483;
	cvt.rzi.s32.f32 	%r484, %f78;
	max.s32 	%r485, %r481, %r484;
	ld.global.u32 	%r486, [%rd82+7168];
	abs.s32 	%r487, %r486;
	cvt.rn.f32.s32 	%f79, %r487;
	cvt.rzi.s32.f32 	%r488, %f79;
	max.s32 	%r670, %r485, %r488;
	add.s32 	%r660, %r660, 4096;
	add.s32 	%r656, %r656, 16;
	add.s64 	%rd82, %rd82, 16384;
	setp.ne.s32 	%p27, %r656, 0;
	@%p27 bra 	$L__BB3_9;
$L__BB3_10:
	setp.eq.s32 	%p28, %r7, 0;
	@%p28 bra 	$L__BB3_19;
	and.b32  	%r18, %r6, 7;
	setp.lt.u32 	%p29, %r7, 8;
	@%p29 bra 	$L__BB3_13;
	mul.wide.u32 	%rd77, %r660, 4;
	add.s64 	%rd78, %rd2, %rd77;
	ld.global.u32 	%r490, [%rd78];
	abs.s32 	%r491, %r490;
	cvt.rn.f32.s32 	%f80, %r491;
	cvt.rzi.s32.f32 	%r492, %f80;
	max.s32 	%r493, %r670, %r492;
	ld.global.u32 	%r494, [%rd78+1024];
	abs.s32 	%r495, %r494;
	cvt.rn.f32.s32 	%f81, %r495;
	cvt.rzi.s32.f32 	%r496, %f81;
	max.s32 	%r497, %r493, %r496;
	ld.global.u32 	%r498, [%rd78+2048];
	abs.s32 	%r499, %r498;
	cvt.rn.f32.s32 	%f82, %r499;
	cvt.rzi.s32.f32 	%r500, %f82;
	max.s32 	%r501, %r497, %r500;
	ld.global.u32 	%r502, [%rd78+3072];
	abs.s32 	%r503, %r502;
	cvt.rn.f32.s32 	%f83, %r503;
	cvt.rzi.s32.f32 	%r504, %f83;
	max.s32 	%r505, %r501, %r504;
	ld.global.u32 	%r506, [%rd78+4096];
	abs.s32 	%r507, %r506;
	cvt.rn.f32.s32 	%f84, %r507;
	cvt.rzi.s32.f32 	%r508, %f84;
	max.s32 	%r509, %r505, %r508;
	ld.global.u32 	%r510, [%rd78+5120];
	abs.s32 	%r511, %r510;
	cvt.rn.f32.s32 	%f85, %r511;
	cvt.rzi.s32.f32 	%r512, %f85;
	max.s32 	%r513, %r509, %r512;
	ld.global.u32 	%r514, [%rd78+6144];
	abs.s32 	%r515, %r514;
	cvt.rn.f32.s32 	%f86, %r515;
	cvt.rzi.s32.f32 	%r516, %f86;
	max.s32 	%r517, %r513, %r516;
	ld.global.u32 	%r518, [%rd78+7168];
	abs.s32 	%r519, %r518;
	cvt.rn.f32.s32 	%f87, %r519;
	cvt.rzi.s32.f32 	%r520, %f87;
	max.s32 	%r670, %r517, %r520;
	add.s32 	%r660, %r660, 2048;
$L__BB3_13:
	setp.eq.s32 	%p30, %r18, 0;
	@%p30 bra 	$L__BB3_19;
	and.b32  	%r24, %r6, 3;
	setp.lt.u32 	%p31, %r18, 4;
	@%p31 bra 	$L__BB3_16;
	mul.wide.u32 	%rd79, %r660, 4;
	add.s64 	%rd80, %rd2, %rd79;
	ld.global.u32 	%r522, [%rd80];
	abs.s32 	%r523, %r522;
	cvt.rn.f32.s32 	%f88, %r523;
	cvt.rzi.s32.f32 	%r524, %f88;
	max.s32 	%r525, %r670, %r524;
	ld.global.u32 	%r526, [%rd80+1024];
	abs.s32 	%r527, %r526;
	cvt.rn.f32.s32 	%f89, %r527;
	cvt.rzi.s32.f32 	%r528, %f89;
	max.s32 	%r529, %r525, %r528;
	ld.global.u32 	%r530, [%rd80+2048];
	abs.s32 	%r531, %r530;
	cvt.rn.f32.s32 	%f90, %r531;
	cvt.rzi.s32.f32 	%r532, %f90;
	max.s32 	%r533, %r529, %r532;
	ld.global.u32 	%r534, [%rd80+3072];
	abs.s32 	%r535, %r534;
	cvt.rn.f32.s32 	%f91, %r535;
	cvt.rzi.s32.f32 	%r536, %f91;
	max.s32 	%r670, %r533, %r536;
	add.s32 	%r660, %r660, 1024;
$L__BB3_16:
	setp.eq.s32 	%p32, %r24, 0;
	@%p32 bra 	$L__BB3_19;
	mul.wide.u32 	%rd81, %r660, 4;
	add.s64 	%rd83, %rd2, %rd81;
	neg.s32 	%r668, %r24;
$L__BB3_18:
	.pragma "nounroll";
	ld.global.u32 	%r537, [%rd83];
	abs.s32 	%r538, %r537;
	cvt.rn.f32.s32 	%f92, %r538;
	cvt.rzi.s32.f32 	%r539, %f92;
	max.s32 	%r670, %r670, %r539;
	add.s64 	%rd83, %rd83, 1024;
	add.s32 	%r668, %r668, 1;
	setp.ne.s32 	%p33, %r668, 0;
	@%p33 bra 	$L__BB3_18;
$L__BB3_19:
	setp.lt.u32 	%p34, %r92, 256;
	@%p34 bra 	$L__BB3_24;
	// begin inline asm
	mov.u32 %r603, %laneid;
	// end inline asm
	mov.b32 	%r606, 1;
	mov.b32 	%r627, 31;
	mov.b32 	%r628, -1;
	// begin inline asm
	shfl.sync.down.b32 %r604, %r670, %r606, %r627, %r628;
	// end inline asm
	setp.gt.s32 	%p50, %r603, 30;
	max.s32 	%r629, %r670, %r604;
	selp.b32 	%r610, %r670, %r629, %p50;
	mov.b32 	%r611, 2;
	// begin inline asm
	shfl.sync.down.b32 %r609, %r610, %r611, %r627, %r628;
	// end inline asm
	setp.gt.s32 	%p51, %r603, 29;
	max.s32 	%r630, %r610, %r609;
	selp.b32 	%r615, %r610, %r630, %p51;
	mov.b32 	%r616, 4;
	// begin inline asm
	shfl.sync.down.b32 %r614, %r615, %r616, %r627, %r628;
	// end inline asm
	setp.gt.s32 	%p52, %r603, 27;
	max.s32 	%r631, %r615, %r614;
	selp.b32 	%r620, %r615, %r631, %p52;
	mov.b32 	%r621, 8;
	// begin inline asm
	shfl.sync.down.b32 %r619, %r620, %r621, %r627, %r628;
	// end inline asm
	setp.gt.s32 	%p53, %r603, 23;
	max.s32 	%r632, %r620, %r619;
	selp.b32 	%r625, %r620, %r632, %p53;
	mov.b32 	%r626, 16;
	// begin inline asm
	shfl.sync.down.b32 %r624, %r625, %r626, %r627, %r628;
	// end inline asm
	setp.gt.s32 	%p54, %r603, 15;
	max.s32 	%r36, %r625, %r624;
	selp.b32 	%r692, %r625, %r36, %p54;
	setp.ne.s32 	%p55, %r603, 0;
	@%p55 bra 	$L__BB3_22;
	shr.u32 	%r633, %r1, 3;
	and.b32  	%r634, %r633, 124;
	mov.u32 	%r635, _ZZN3cub18CUB_300001_SM_10006detail6reduce28DeviceReduceSingleTileKernelINS2_10policy_hubIijN4cuda3__47maximumIiEEE10Policy1000EN6thrust24THRUST_300001_SM_1000_NS10device_ptrIiEEPfjS8_fi8AbsValueEEvT0_T1_T2_T3_T4_T6_E12temp_storage;
	add.s32 	%r636, %r635, %r634;
	st.shared.u32 	[%r636+8], %r36;
$L__BB3_22:
	bar.sync 	0;
	setp.ne.s32 	%p56, %r1, 0;
	@%p56 bra 	$L__BB3_50;
	ld.shared.u32 	%r637, [_ZZN3cub18CUB_300001_SM_10006detail6reduce28DeviceReduceSingleTileKernelINS2_10policy_hubIijN4cuda3__47maximumIiEEE10Policy1000EN6thrust24THRUST_300001_SM_1000_NS10device_ptrIiEEPfjS8_fi8AbsValueEEvT0_T1_T2_T3_T4_T6_E12temp_storage+12];
	max.s32 	%r638, %r692, %r637;
	ld.shared.u32 	%r639, [_ZZN3cub18CUB_300001_SM_10006detail6reduce28DeviceReduceSingleTileKernelINS2_10policy_hubIijN4cuda3__47maximumIiEEE10Policy1000EN6thrust24THRUST_300001_SM_1000_NS10device_ptrIiEEPfjS8_fi8AbsValueEEvT0_T1_T2_T3_T4_T6_E12temp_storage+16];
	max.s32 	%r640, %r638, %r639;
	ld.shared.u32 	%r641, [_ZZN3cub18CUB_300001_SM_10006detail6reduce28DeviceReduceSingleTileKernelINS2_10policy_hubIijN4cuda3__47maximumIiEEE10Policy1000EN6thrust24THRUST_300001_SM_1000_NS10device_ptrIiEEPfjS8_fi8AbsValueEEvT0_T1_T2_T3_T4_T6_E12temp_storage+20];
	max.s32 	%r642, %r640, %r641;
	ld.shared.u32 	%r643, [_ZZN3cub18CUB_300001_SM_10006detail6reduce28DeviceReduceSingleTileKernelINS2_10policy_hubIijN4cuda3__47maximumIiEEE10Policy1000EN6thrust24THRUST_300001_SM_1000_NS10device_ptrIiEEPfjS8_fi8AbsValueEEvT0_T1_T2_T3_T4_T6_E12temp_storage+24];
	max.s32 	%r644, %r642, %r643;
	ld.shared.u32 	%r645, [_ZZN3cub18CUB_300001_SM_10006detail6reduce28DeviceReduceSingleTileKernelINS2_10policy_hubIijN4cuda3__47maximumIiEEE10Policy1000EN6thrust24THRUST_300001_SM_1000_NS10device_ptrIiEEPfjS8_fi8AbsValueEEvT0_T1_T2_T3_T4_T6_E12temp_storage+28];
	max.s32 	%r646, %r644, %r645;
	ld.shared.u32 	%r647, [_ZZN3cub18CUB_300001_SM_10006detail6reduce28DeviceReduceSingleTileKernelINS2_10policy_hubIijN4cuda3__47maximumIiEEE10Policy1000EN6thrust24THRUST_300001_SM_1000_NS10device_ptrIiEEPfjS8_fi8AbsValueEEvT0_T1_T2_T3_T4_T6_E12temp_storage+32];
	max.s32 	%r648, %r646, %r647;
	ld.shared.u32 	%r649, [_ZZN3cub18CUB_300001_SM_10006detail6reduce28DeviceReduceSingleTileKernelINS2_10policy_hubIijN4cuda3__47maximumIiEEE10Policy1000EN6thrust24THRUST_300001_SM_1000_NS10device_ptrIiEEPfjS8_fi8AbsValueEEvT0_T1_T2_T3_T4_T6_E12temp_storage+36];
	max.s32 	%r692, %r648, %r649;
	bra.uni 	$L__BB3_50;
$L__BB3_24:
	// begin inline asm
	mov.u32 %r540, %laneid;
	// end inline asm
	and.b32  	%r566, %r1, 992;
	add.s32 	%r567, %r566, 32;
	setp.gt.u32 	%p35, %r567, %r92;
	not.b32 	%r568, %r566;
	add.s32 	%r569, %r92, %r568;
	selp.b32 	%r564, %r569, 31, %p35;
	mov.b32 	%r543, 1;
	mov.b32 	%r565, -1;
	// begin inline asm
	shfl.sync.down.b32 %r541, %r670, %r543, %r564, %r565;
	// end inline asm
	setp.lt.s32 	%p36, %r540, %r564;
	max.s32 	%r570, %r670, %r541;
	selp.b32 	%r547, %r570, %r670, %p36;
	mov.b32 	%r548, 2;
	// begin inline asm
	shfl.sync.down.b32 %r546, %r547, %r548, %r564, %r565;
	// end inline asm
	add.s32 	%r571, %r540, 2;
	setp.gt.s32 	%p37, %r571, %r564;
	max.s32 	%r572, %r547, %r546;
	selp.b32 	%r552, %r547, %r572, %p37;
	mov.b32 	%r553, 4;
	// begin inline asm
	shfl.sync.down.b32 %r551, %r552, %r553, %r564, %r565;
	// end inline asm
	add.s32 	%r573, %r540, 4;
	setp.gt.s32 	%p38, %r573, %r564;
	max.s32 	%r574, %r552, %r551;
	selp.b32 	%r557, %r552, %r574, %p38;
	mov.b32 	%r558, 8;
	// begin inline asm
	shfl.sync.down.b32 %r556, %r557, %r558, %r564, %r565;
	// end inline asm
	add.s32 	%r575, %r540, 8;
	setp.gt.s32 	%p39, %r575, %r564;
	max.s32 	%r576, %r557, %r556;
	selp.b32 	%r562, %r557, %r576, %p39;
	mov.b32 	%r563, 16;
	// begin inline asm
	shfl.sync.down.b32 %r561, %r562, %r563, %r564, %r565;
	// end inline asm
	add.s32 	%r577, %r540, 16;
	setp.gt.s32 	%p40, %r577, %r564;
	max.s32 	%r578, %r562, %r561;
	selp.b32 	%r692, %r562, %r578, %p40;
	setp.ne.s32 	%p41, %r540, 0;
	@%p41 bra 	$L__BB3_26;
	shr.u32 	%r579, %r1, 3;
	and.b32  	%r580, %r579, 124;
	mov.u32 	%r581, _ZZN3cub18CUB_300001_SM_10006detail6reduce28DeviceReduceSingleTileKernelINS2_10policy_hubIijN4cuda3__47maximumIiEEE10Policy1000EN6thrust24THRUST_300001_SM_1000_NS10device_ptrIiEEPfjS8_fi8AbsValueEEvT0_T1_T2_T3_T4_T6_E12temp_storage;
	add.s32 	%r582, %r581, %r580;
	st.shared.u32 	[%r582+8], %r692;
$L__BB3_26:
	bar.sync 	0;
	setp.ne.s32 	%p42, %r1, 0;
	@%p42 bra 	$L__BB3_50;
	setp.gt.u32 	%p43, %r92, 32;
	ld.shared.u32 	%r583, [_ZZN3cub18CUB_300001_SM_10006detail6reduce28DeviceReduceSingleTileKernelINS2_10policy_hubIijN4cuda3__47maximumIiEEE10Policy1000EN6thrust24THRUST_300001_SM_1000_NS10device_ptrIiEEPfjS8_fi8AbsValueEEvT0_T1_T2_T3_T4_T6_E12temp_storage+12];
	max.s32 	%r584, %r692, %r583;
	selp.b32 	%r585, %r584, %r692, %p43;
	setp.gt.u32 	%p44, %r92, 64;
	ld.shared.u32 	%r586, [_ZZN3cub18CUB_300001_SM_10006detail6reduce28DeviceReduceSingleTileKernelINS2_10policy_hubIijN4cuda3__47maximumIiEEE10Policy1000EN6thrust24THRUST_300001_SM_1000_NS10device_ptrIiEEPfjS8_fi8AbsValueEEvT0_T1_T2_T3_T4_T6_E12temp_storage+16];
	max.s32 	%r587, %r585, %r586;
	selp.b32 	%r588, %r587, %r585, %p44;
	setp.gt.u32 	%p45, %r92, 96;
	ld.shared.u32 	%r589, [_ZZN3cub18CUB_300001_SM_10006detail6reduce28DeviceReduceSingleTileKernelINS2_10policy_hubIijN4cuda3__47maximumIiEEE10Policy1000EN6thrust24THRUST_300001_SM_1000_NS10device_ptrIiEEPfjS8_fi8AbsValueEEvT0_T1_T2_T3_T4_T6_E12temp_storage+20];
	max.s32 	%r590, %r588, %r589;
	selp.b32 	%r591, %r590, %r588, %p45;
	setp.gt.u32 	%p46, %r92, 128;
	ld.shared.u32 	%r592, [_ZZN3cub18CUB_300001_SM_10006detail6reduce28DeviceReduceSingleTileKernelINS2_10policy_hubIijN4cuda3__47maximumIiEEE10Policy1000EN6thrust24THRUST_300001_SM_1000_NS10device_ptrIiEEPfjS8_fi8AbsValueEEvT0_T1_T2_T3_T4_T6_E12temp_storage+24];
	max.s32 	%r593, %r591, %r592;
	selp.b32 	%r594, %r593, %r591, %p46;
	setp.gt.u32 	%p47, %r92, 160;
	ld.shared.u32 	%r595, [_ZZN3cub18CUB_300001_SM_10006detail6reduce28DeviceReduceSingleTileKernelINS2_10policy_hubIijN4cuda3__47maximumIiEEE10Policy1000EN6thrust24THRUST_300001_SM_1000_NS10device_ptrIiEEPfjS8_fi8AbsValueEEvT0_T1_T2_T3_T4_T6_E12temp_storage+28];
	max.s32 	%r596, %r594, %r595;
	selp.b32 	%r597, %r596, %r594, %p47;
	setp.gt.u32 	%p48, %r92, 192;
	ld.shared.u32 	%r598, [_ZZN3cub18CUB_300001_SM_10006detail6reduce28DeviceReduceSingleTileKernelINS2_10policy_hubIijN4cuda3__47maximumIiEEE10Policy1000EN6thrust24THRUST_300001_SM_1000_NS10device_ptrIiEEPfjS8_fi8AbsValueEEvT0_T1_T2_T3_T4_T6_E12temp_storage+32];
	max.s32 	%r599, %r597, %r598;
	selp.b32 	%r600, %r599, %r597, %p48;
	setp.gt.u32 	%p49, %r92, 224;
	ld.shared.u32 	%r601, [_ZZN3cub18CUB_300001_SM_10006detail6reduce28DeviceReduceSingleTileKernelINS2_10policy_hubIijN4cuda3__47maximumIiEEE10Policy1000EN6thrust24THRUST_300001_SM_1000_NS10device_ptrIiEEPfjS8_fi8AbsValueEEvT0_T1_T2_T3_T4_T6_E12temp_storage+36];
	max.s32 	%r602, %r600, %r601;
	selp.b32 	%r692, %r602, %r600, %p49;
	bra.uni 	$L__BB3_50;
$L__BB3_28:
	mov.u32 	%r41, %tid.x;
	mul.wide.u32 	%rd11, %r41, 4;
	add.s64 	%rd12, %rd2, %rd11;
	ld.global.u32 	%r94, [%rd12];
	abs.s32 	%r95, %r94;
	cvt.rn.f32.s32 	%f2, %r95;
	cvt.rzi.s32.f32 	%r96, %f2;
	ld.global.u32 	%r97, [%rd12+1024];
	abs.s32 	%r98, %r97;
	cvt.rn.f32.s32 	%f3, %r98;
	cvt.rzi.s32.f32 	%r99, %f3;
	ld.global.u32 	%r100, [%rd12+2048];
	abs.s32 	%r101, %r100;
	cvt.rn.f32.s32 	%f4, %r101;
	cvt.rzi.s32.f32 	%r102, %f4;
	ld.global.u32 	%r103, [%rd12+3072];
	abs.s32 	%r104, %r103;
	cvt.rn.f32.s32 	%f5, %r104;
	cvt.rzi.s32.f32 	%r105, %f5;
	ld.global.u32 	%r106, [%rd12+4096];
	abs.s32 	%r107, %r106;
	cvt.rn.f32.s32 	%f6, %r107;
	cvt.rzi.s32.f32 	%r108, %f6;
	ld.global.u32 	%r109, [%rd12+5120];
	abs.s32 	%r110, %r109;
	cvt.rn.f32.s32 	%f7, %r110;
	cvt.rzi.s32.f32 	%r111, %f7;
	ld.global.u32 	%r112, [%rd12+6144];
	abs.s32 	%r113, %r112;
	cvt.rn.f32.s32 	%f8, %r113;
	cvt.rzi.s32.f32 	%r114, %f8;
	ld.global.u32 	%r115, [%rd12+7168];
	abs.s32 	%r116, %r115;
	cvt.rn.f32.s32 	%f9, %r116;
	cvt.rzi.s32.f32 	%r117, %f9;
	ld.global.u32 	%r118, [%rd12+8192];
	abs.s32 	%r119, %r118;
	cvt.rn.f32.s32 	%f10, %r119;
	cvt.rzi.s32.f32 	%r120, %f10;
	ld.global.u32 	%r121, [%rd12+9216];
	abs.s32 	%r122, %r121;
	cvt.rn.f32.s32 	%f11, %r122;
	cvt.rzi.s32.f32 	%r123, %f11;
	ld.global.u32 	%r124, [%rd12+10240];
	abs.s32 	%r125, %r124;
	cvt.rn.f32.s32 	%f12, %r125;
	cvt.rzi.s32.f32 	%r126, %f12;
	ld.global.u32 	%r127, [%rd12+11264];
	abs.s32 	%r128, %r127;
	cvt.rn.f32.s32 	%f13, %r128;
	cvt.rzi.s32.f32 	%r129, %f13;
	ld.global.u32 	%r130, [%rd12+12288];
	abs.s32 	%r131, %r130;
	cvt.rn.f32.s32 	%f14, %r131;
	cvt.rzi.s32.f32 	%r132, %f14;
	ld.global.u32 	%r133, [%rd12+13312];
	abs.s32 	%r134, %r133;
	cvt.rn.f32.s32 	%f15, %r134;
	cvt.rzi.s32.f32 	%r135, %f15;
	ld.global.u32 	%r136, [%rd12+14336];
	abs.s32 	%r137, %r136;
	cvt.rn.f32.s32 	%f16, %r137;
	cvt.rzi.s32.f32 	%r138, %f16;
	ld.global.u32 	%r139, [%rd12+15360];
	abs.s32 	%r140, %r139;
	cvt.rn.f32.s32 	%f17, %r140;
	cvt.rzi.s32.f32 	%r141, %f17;
	max.s32 	%r142, %r96, %r99;
	max.s32 	%r143, %r142, %r102;
	max.s32 	%r144, %r105, %r108;
	max.s32 	%r145, %r144, %r111;
	max.s32 	%r146, %r114, %r117;
	max.s32 	%r147, %r146, %r120;
	max.s32 	%r148, %r123, %r126;
	max.s32 	%r149, %r148, %r129;
	max.s32 	%r150, %r132, %r135;
	max.s32 	%r151, %r150, %r138;
	max.s32 	%r152, %r143, %r145;
	max.s32 	%r153, %r152, %r147;
	max.s32 	%r154, %r149, %r151;
	max.s32 	%r155, %r154, %r141;
	max.s32 	%r691, %r153, %r155;
	add.s32 	%r43, %r92, -4096;
	setp.lt.u32 	%p3, %r43, 4096;
	mov.b32 	%r674, 4096;
	@%p3 bra 	$L__BB3_32;
	mov.b32 	%r674, 4096;
$L__BB3_30:
	add.s32 	%r157, %r41, %r674;
	mul.wide.u32 	%rd13, %r157, 4;
	add.s64 	%rd14, %rd2, %rd13;
	ld.global.u32 	%r158, [%rd14];
	abs.s32 	%r159, %r158;
	cvt.rn.f32.s32 	%f18, %r159;
	cvt.rzi.s32.f32 	%r160, %f18;
	ld.global.u32 	%r161, [%rd14+1024];
	abs.s32 	%r162, %r161;
	cvt.rn.f32.s32 	%f19, %r162;
	cvt.rzi.s32.f32 	%r163, %f19;
	ld.global.u32 	%r164, [%rd14+2048];
	abs.s32 	%r165, %r164;
	cvt.rn.f32.s32 	%f20, %r165;
	cvt.rzi.s32.f32 	%r166, %f20;
	ld.global.u32 	%r167, [%rd14+3072];
	abs.s32 	%r168, %r167;
	cvt.rn.f32.s32 	%f21, %r168;
	cvt.rzi.s32.f32 	%r169, %f21;
	ld.global.u32 	%r170, [%rd14+4096];
	abs.s32 	%r171, %r170;
	cvt.rn.f32.s32 	%f22, %r171;
	cvt.rzi.s32.f32 	%r172, %f22;
	ld.global.u32 	%r173, [%rd14+5120];
	abs.s32 	%r174, %r173;
	cvt.rn.f32.s32 	%f23, %r174;
	cvt.rzi.s32.f32 	%r175, %f23;
	ld.global.u32 	%r176, [%rd14+6144];
	abs.s32 	%r177, %r176;
	cvt.rn.f32.s32 	%f24, %r177;
	cvt.rzi.s32.f32 	%r178, %f24;
	ld.global.u32 	%r179, [%rd14+7168];
	abs.s32 	%r180, %r179;
	cvt.rn.f32.s32 	%f25, %r180;
	cvt.rzi.s32.f32 	%r181, %f25;
	ld.global.u32 	%r182, [%rd14+8192];
	abs.s32 	%r183, %r182;
	cvt.rn.f32.s32 	%f26, %r183;
	cvt.rzi.s32.f32 	%r184, %f26;
	ld.global.u32 	%r185, [%rd14+9216];
	abs.s32 	%r186, %r185;
	cvt.rn.f32.s32 	%f27, %r186;
	cvt.rzi.s32.f32 	%r187, %f27;
	ld.global.u32 	%r188, [%rd14+10240];
	abs.s32 	%r189, %r188;
	cvt.rn.f32.s32 	%f28, %r189;
	cvt.rzi.s32.f32 	%r190, %f28;
	ld.global.u32 	%r191, [%rd14+11264];
	abs.s32 	%r192, %r191;
	cvt.rn.f32.s32 	%f29, %r192;
	cvt.rzi.s32.f32 	%r193, %f29;
	ld.global.u32 	%r194, [%rd14+12288];
	abs.s32 	%r195, %r194;
	cvt.rn.f32.s32 	%f30, %r195;
	cvt.rzi.s32.f32 	%r196, %f30;
	ld.global.u32 	%r197, [%rd14+13312];
	abs.s32 	%r198, %r197;
	cvt.rn.f32.s32 	%f31, %r198;
	cvt.rzi.s32.f32 	%r199, %f31;
	ld.global.u32 	%r200, [%rd14+14336];
	abs.s32 	%r201, %r200;
	cvt.rn.f32.s32 	%f32, %r201;
	cvt.rzi.s32.f32 	%r202, %f32;
	ld.global.u32 	%r203, [%rd14+15360];
	abs.s32 	%r204, %r203;
	cvt.rn.f32.s32 	%f33, %r204;
	cvt.rzi.s32.f32 	%r205, %f33;
	max.s32 	%r206, %r691, %r160;
	max.s32 	%r207, %r206, %r163;
	max.s32 	%r208, %r166, %r169;
	max.s32 	%r209, %r208, %r172;
	max.s32 	%r210, %r175, %r178;
	max.s32 	%r211, %r210, %r181;
	max.s32 	%r212, %r184, %r187;
	max.s32 	%r213, %r212, %r190;
	max.s32 	%r214, %r193, %r196;
	max.s32 	%r215, %r214, %r199;
	max.s32 	%r216, %r202, %r205;
	max.s32 	%r217, %r207, %r209;
	max.s32 	%r218, %r217, %r211;
	max.s32 	%r219, %r213, %r215;
	max.s32 	%r220, %r219, %r216;
	max.s32 	%r691, %r218, %r220;
	sub.s32 	%r221, %r92, %r674;
	setp.lt.u32 	%p4, %r221, 4096;
	@%p4 bra 	$L__BB3_46;
	add.s32 	%r674, %r674, 4096;
	setp.le.u32 	%p5, %r674, %r43;
	@%p5 bra 	$L__BB3_30;
$L__BB3_32:
	setp.le.u32 	%p6, %r92, %r674;
	sub.s32 	%r222, %r92, %r674;
	setp.ge.s32 	%p7, %r41, %r222;
	or.pred  	%p8, %p6, %p7;
	@%p8 bra 	$L__BB3_46;
	not.b32 	%r225, %r41;
	add.s32 	%r226, %r92, %r225;
	sub.s32 	%r227, %r226, %r674;
	shr.u32 	%r228, %r227, 8;
	add.s32 	%r50, %r228, 1;
	and.b32  	%r51, %r50, 15;
	setp.lt.u32 	%p9, %r227, 3840;
	mov.u32 	%r683, %r41;
	@%p9 bra 	$L__BB3_37;
	or.b32  	%r677, %r41, 2048;
	add.s32 	%r676, %r41, %r674;
	and.b32  	%r229, %r50, 33554416;
	neg.s32 	%r675, %r229;
$L__BB3_35:
	.pragma "nounroll";
	mul.wide.u32 	%rd15, %r676, 4;
	add.s64 	%rd16, %rd2, %rd15;
	ld.global.u32 	%r230, [%rd16];
	abs.s32 	%r231, %r230;
	cvt.rn.f32.s32 	%f34, %r231;
	cvt.rzi.s32.f32 	%r232, %f34;
	max.s32 	%r233, %r691, %r232;
	add.s32 	%r234, %r676, 256;
	mul.wide.u32 	%rd17, %r234, 4;
	add.s64 	%rd18, %rd2, %rd17;
	ld.global.u32 	%r235, [%rd18];
	abs.s32 	%r236, %r235;
	cvt.rn.f32.s32 	%f35, %r236;
	cvt.rzi.s32.f32 	%r237, %f35;
	max.s32 	%r238, %r233, %r237;
	add.s32 	%r239, %r676, 512;
	mul.wide.u32 	%rd19, %r239, 4;
	add.s64 	%rd20, %rd2, %rd19;
	ld.global.u32 	%r240, [%rd20];
	abs.s32 	%r241, %r240;
	cvt.rn.f32.s32 	%f36, %r241;
	cvt.rzi.s32.f32 	%r242, %f36;
	max.s32 	%r243, %r238, %r242;
	add.s32 	%r244, %r676, 768;
	mul.wide.u32 	%rd21, %r244, 4;
	add.s64 	%rd22, %rd2, %rd21;
	ld.global.u32 	%r245, [%rd22];
	abs.s32 	%r246, %r245;
	cvt.rn.f32.s32 	%f37, %r246;
	cvt.rzi.s32.f32 	%r247, %f37;
	max.s32 	%r248, %r243, %r247;
	add.s32 	%r249, %r676, 1024;
	mul.wide.u32 	%rd23, %r249, 4;
	add.s64 	%rd24, %rd2, %rd23;
	ld.global.u32 	%r250, [%rd24];
	abs.s32 	%r251, %r250;
	cvt.rn.f32.s32 	%f38, %r251;
	cvt.rzi.s32.f32 	%r252, %f38;
	max.s32 	%r253, %r248, %r252;
	add.s32 	%r254, %r676, 1280;
	mul.wide.u32 	%rd25, %r254, 4;
	add.s64 	%rd26, %rd2, %rd25;
	ld.global.u32 	%r255, [%rd26];
	abs.s32 	%r256, %r255;
	cvt.rn.f32.s32 	%f39, %r256;
	cvt.rzi.s32.f32 	%r257, %f39;
	max.s32 	%r258, %r253, %r257;
	add.s32 	%r259, %r676, 1536;
	mul.wide.u32 	%rd27, %r259, 4;
	add.s64 	%rd28, %rd2, %rd27;
	ld.global.u32 	%r260, [%rd28];
	abs.s32 	%r261, %r260;
	cvt.rn.f32.s32 	%f40, %r261;
	cvt.rzi.s32.f32 	%r262, %f40;
	max.s32 	%r263, %r258, %r262;
	add.s32 	%r264, %r676, 1792;
	mul.wide.u32 	%rd29, %r264, 4;
	add.s64 	%rd30, %rd2, %rd29;
	ld.global.u32 	%r265, [%rd30];
	abs.s32 	%r266, %r265;
	cvt.rn.f32.s32 	%f41, %r266;
	cvt.rzi.s32.f32 	%r267, %f41;
	max.s32 	%r268, %r263, %r267;
	add.s32 	%r269, %r676, 2048;
	mul.wide.u32 	%rd31, %r269, 4;
	add.s64 	%rd32, %rd2, %rd31;
	ld.global.u32 	%r270, [%rd32];
	abs.s32 	%r271, %r270;
	cvt.rn.f32.s32 	%f42, %r271;
	cvt.rzi.s32.f32 	%r272, %f42;
	max.s32 	%r273, %r268, %r272;
	add.s32 	%r274, %r676, 2304;
	mul.wide.u32 	%rd33, %r274, 4;
	add.s64 	%rd34, %rd2, %rd33;
	ld.global.u32 	%r275, [%rd34];
	abs.s32 	%r276, %r275;
	cvt.rn.f32.s32 	%f43, %r276;
	cvt.rzi.s32.f32 	%r277, %f43;
	max.s32 	%r278, %r273, %r277;
	add.s32 	%r279, %r676, 2560;
	mul.wide.u32 	%rd35, %r279, 4;
	add.s64 	%rd36, %rd2, %rd35;
	ld.global.u32 	%r280, [%rd36];
	abs.s32 	%r281, %r280;
	cvt.rn.f32.s32 	%f44, %r281;
	cvt.rzi.s32.f32 	%r282, %f44;
	max.s32 	%r283, %r278, %r282;
	add.s32 	%r284, %r676, 2816;
	mul.wide.u32 	%rd37, %r284, 4;
	add.s64 	%rd38, %rd2, %rd37;
	ld.global.u32 	%r285, [%rd38];
	abs.s32 	%r286, %r285;
	cvt.rn.f32.s32 	%f45, %r286;
	cvt.rzi.s32.f32 	%r287, %f45;
	max.s32 	%r288, %r283, %r287;
	add.s32 	%r289, %r676, 3072;
	mul.wide.u32 	%rd39, %r289, 4;
	add.s64 	%rd40, %rd2, %rd39;
	ld.global.u32 	%r290, [%rd40];
	abs.s32 	%r291, %r290;
	cvt.rn.f32.s32 	%f46, %r291;
	cvt.rzi.s32.f32 	%r292, %f46;
	max.s32 	%r293, %r288, %r292;
	add.s32 	%r294, %r676, 3328;
	mul.wide.u32 	%rd41, %r294, 4;
	add.s64 	%rd42, %rd2, %rd41;
	ld.global.u32 	%r295, [%rd42];
	abs.s32 	%r296, %r295;
	cvt.rn.f32.s32 	%f47, %r296;
	cvt.rzi.s32.f32 	%r297, %f47;
	max.s32 	%r298, %r293, %r297;
	add.s32 	%r299, %r676, 3584;
	mul.wide.u32 	%rd43, %r299, 4;
	add.s64 	%rd44, %rd2, %rd43;
	ld.global.u32 	%r300, [%rd44];
	abs.s32 	%r301, %r300;
	cvt.rn.f32.s32 	%f48, %r301;
	cvt.rzi.s32.f32 	%r302, %f48;
	max.s32 	%r303, %r298, %r302;
	add.s32 	%r304, %r676, 3840;
	mul.wide.u32 	%rd45, %r304, 4;
	add.s64 	%rd46, %rd2, %rd45;
	ld.global.u32 	%r305, [%rd46];
	abs.s32 	%r306, %r305;
	cvt.rn.f32.s32 	%f49, %r306;
	cvt.rzi.s32.f32 	%r307, %f49;
	max.s32 	%r691, %r303, %r307;
	add.s32 	%r677, %r677, 4096;
	add.s32 	%r676, %r676, 4096;
	add.s32 	%r675, %r675, 16;
	setp.ne.s32 	%p10, %r675, 0;
	@%p10 bra 	$L__BB3_35;
	add.s32 	%r683, %r677, -2048;
$L__BB3_37:
	setp.eq.s32 	%p11, %r51, 0;
	@%p11 bra 	$L__BB3_46;
	and.b32  	%r67, %r50, 7;
	setp.lt.u32 	%p12, %r51, 8;
	@%p12 bra 	$L__BB3_40;
	add.s32 	%r309, %r683, %r674;
	mul.wide.u32 	%rd47, %r309, 4;
	add.s64 	%rd48, %rd2, %rd47;
	ld.global.u32 	%r310, [%rd48];
	abs.s32 	%r311, %r310;
	cvt.rn.f32.s32 	%f50, %r311;
	cvt.rzi.s32.f32 	%r312, %f50;
	max.s32 	%r313, %r691, %r312;
	add.s32 	%r314, %r309, 256;
	mul.wide.u32 	%rd49, %r314, 4;
	add.s64 	%rd50, %rd2, %rd49;
	ld.global.u32 	%r315, [%rd50];
	abs.s32 	%r316, %r315;
	cvt.rn.f32.s32 	%f51, %r316;
	cvt.rzi.s32.f32 	%r317, %f51;
	max.s32 	%r318, %r313, %r317;
	add.s32 	%r319, %r309, 512;
	mul.wide.u32 	%rd51, %r319, 4;
	add.s64 	%rd52, %rd2, %rd51;
	ld.global.u32 	%r320, [%rd52];
	abs.s32 	%r321, %r320;
	cvt.rn.f32.s32 	%f52, %r321;
	cvt.rzi.s32.f32 	%r322, %f52;
	max.s32 	%r323, %r318, %r322;
	add.s32 	%r324, %r309, 768;
	mul.wide.u32 	%rd53, %r324, 4;
	add.s64 	%rd54, %rd2, %rd53;
	ld.global.u32 	%r325, [%rd54];
	abs.s32 	%r326, %r325;
	cvt.rn.f32.s32 	%f53, %r326;
	cvt.rzi.s32.f32 	%r327, %f53;
	max.s32 	%r328, %r323, %r327;
	add.s32 	%r329, %r309, 1024;
	mul.wide.u32 	%rd55, %r329, 4;
	add.s64 	%rd56, %rd2, %rd55;
	ld.global.u32 	%r330, [%rd56];
	abs.s32 	%r331, %r330;
	cvt.rn.f32.s32 	%f54, %r331;
	cvt.rzi.s32.f32 	%r332, %f54;
	max.s32 	%r333, %r328, %r332;
	add.s32 	%r334, %r309, 1280;
	mul.wide.u32 	%rd57, %r334, 4;
	add.s64 	%rd58, %rd2, %rd57;
	ld.global.u32 	%r335, [%rd58];
	abs.s32 	%r336, %r335;
	cvt.rn.f32.s32 	%f55, %r336;
	cvt.rzi.s32.f32 	%r337, %f55;
	max.s32 	%r338, %r333, %r337;
	add.s32 	%r339, %r309, 1536;
	mul.wide.u32 	%rd59, %r339, 4;
	add.s64 	%rd60, %rd2, %rd59;
	ld.global.u32 	%r340, [%rd60];
	abs.s32 	%r341, %r340;
	cvt.rn.f32.s32 	%f56, %r341;
	cvt.rzi.s32.f32 	%r342, %f56;
	max.s32 	%r343, %r338, %r342;
	add.s32 	%r344, %r309, 1792;
	mul.wide.u32 	%rd61, %r344, 4;
	add.s64 	%rd62, %rd2, %rd61;
	ld.global.u32 	%r345, [%rd62];
	abs.s32 	%r346, %r345;
	cvt.rn.f32.s32 	%f57, %r346;
	cvt.rzi.s32.f32 	%r347, %f57;
	max.s32 	%r691, %r343, %r347;
	add.s32 	%r683, %r683, 2048;
$L__BB3_40:
	setp.eq.s32 	%p13, %r67, 0;
	@%p13 bra 	$L__BB3_46;
	and.b32  	%r73, %r50, 3;
	setp.lt.u32 	%p14, %r67, 4;
	@%p14 bra 	$L__BB3_43;
	add.s32 	%r349, %r683, %r674;
	mul.wide.u32 	%rd63, %r349, 4;
	add.s64 	%rd64, %rd2, %rd63;
	ld.global.u32 	%r350, [%rd64];
	abs.s32 	%r351, %r350;
	cvt.rn.f32.s32 	%f58, %r351;
	cvt.rzi.s32.f32 	%r352, %f58;
	max.s32 	%r353, %r691, %r352;
	add.s32 	%r354, %r349, 256;
	mul.wide.u32 	%rd65, %r354, 4;
	add.s64 	%rd66, %rd2, %rd65;
	ld.global.u32 	%r355, [%rd66];
	abs.s32 	%r356, %r355;
	cvt.rn.f32.s32 	%f59, %r356;
	cvt.rzi.s32.f32 	%r357, %f59;
	max.s32 	%r358, %r353, %r357;
	add.s32 	%r359, %r349, 512;
	mul.wide.u32 	%rd67, %r359, 4;
	add.s64 	%rd68, %rd2, %rd67;
	ld.global.u32 	%r360, [%rd68];
	abs.s32 	%r361, %r360;
	cvt.rn.f32.s32 	%f60, %r361;
	cvt.rzi.s32.f32 	%r362, %f60;
	max.s32 	%r363, %r358, %r362;
	add.s32 	%r364, %r349, 768;
	mul.wide.u32 	%rd69, %r364, 4;
	add.s64 	%rd70, %rd2, %rd69;
	ld.global.u32 	%r365, [%rd70];
	abs.s32 	%r366, %r365;
	cvt.rn.f32.s32 	%f61, %r366;
	cvt.rzi.s32.f32 	%r367, %f61;
	max.s32 	%r691, %r363, %r367;
	add.s32 	%r683, %r683, 1024;
$L__BB3_43:
	setp.eq.s32 	%p15, %r73, 0;
	@%p15 bra 	$L__BB3_46;
	add.s32 	%r689, %r683, %r674;
	neg.s32 	%r688, %r73;
$L__BB3_45:
	.pragma "nounroll";
	mul.wide.u32 	%rd71, %r689, 4;
	add.s64 	%rd72, %rd2, %rd71;
	ld.global.u32 	%r368, [%rd72];
	abs.s32 	%r369, %r368;
	cvt.rn.f32.s32 	%f62, %r369;
	cvt.rzi.s32.f32 	%r370, %f62;
	max.s32 	%r691, %r691, %r370;
	add.s32 	%r689, %r689, 256;
	add.s32 	%r688, %r688, 1;
	setp.ne.s32 	%p16, %r688, 0;
	@%p16 bra 	$L__BB3_45;
$L__BB3_46:
	// begin inline asm
	mov.u32 %r371, %laneid;
	// end inline asm
	mov.b32 	%r374, 1;
	mov.b32 	%r395, 31;
	mov.b32 	%r396, -1;
	// begin inline asm
	shfl.sync.down.b32 %r372, %r691, %r374, %r395, %r396;
	// end inline asm
	setp.gt.s32 	%p17, %r371, 30;
	max.s32 	%r397, %r691, %r372;
	selp.b32 	%r378, %r691, %r397, %p17;
	mov.b32 	%r379, 2;
	// begin inline asm
	shfl.sync.down.b32 %r377, %r378, %r379, %r395, %r396;
	// end inline asm
	setp.gt.s32 	%p18, %r371, 29;
	max.s32 	%r398, %r378, %r377;
	selp.b32 	%r383, %r378, %r398, %p18;
	mov.b32 	%r384, 4;
	// begin inline asm
	shfl.sync.down.b32 %r382, %r383, %r384, %r395, %r396;
	// end inline asm
	setp.gt.s32 	%p19, %r371, 27;
	max.s32 	%r399, %r383, %r382;
	selp.b32 	%r388, %r383, %r399, %p19;
	mov.b32 	%r389, 8;
	// begin inline asm
	shfl.sync.down.b32 %r387, %r388, %r389, %r395, %r396;
	// end inline asm
	setp.gt.s32 	%p20, %r371, 23;
	max.s32 	%r400, %r388, %r387;
	selp.b32 	%r393, %r388, %r400, %p20;
	mov.b32 	%r394, 16;
	// begin inline asm
	shfl.sync.down.b32 %r392, %r393, %r394, %r395, %r396;
	// end inline asm
	setp.gt.s32 	%p21, %r371, 15;
	max.s32 	%r88, %r393, %r392;
	selp.b32 	%r692, %r393, %r88, %p21;
	setp.ne.s32 	%p22, %r371, 0;
	@%p22 bra 	$L__BB3_48;
	shr.u32 	%r401, %r41, 3;
	and.b32  	%r402, %r401, 124;
	mov.u32 	%r403, _ZZN3cub18CUB_300001_SM_10006detail6reduce28DeviceReduceSingleTileKernelINS2_10policy_hubIijN4cuda3__47maximumIiEEE10Policy1000EN6thrust24THRUST_300001_SM_1000_NS10device_ptrIiEEPfjS8_fi8AbsValueEEvT0_T1_T2_T3_T4_T6_E12temp_storage;
	add.s32 	%r404, %r403, %r402;
	st.shared.u32 	[%r404+8], %r88;
$L__BB3_48:
	bar.sync 	0;
	setp.ne.s32 	%p23, %r41, 0;
	@%p23 bra 	$L__BB3_50;
	ld.shared.u32 	%r405, [_ZZN3cub18CUB_300001_SM_10006detail6reduce28DeviceReduceSingleTileKernelINS2_10policy_hubIijN4cuda3__47maximumIiEEE10Policy1000EN6thrust24THRUST_300001_SM_1000_NS10device_ptrIiEEPfjS8_fi8AbsValueEEvT0_T1_T2_T3_T4_T6_E12temp_storage+12];
	max.s32 	%r406, %r692, %r405;
	ld.shared.u32 	%r407, [_ZZN3cub18CUB_300001_SM_10006detail6reduce28DeviceReduceSingleTileKernelINS2_10policy_hubIijN4cuda3__47maximumIiEEE10Policy1000EN6thrust24THRUST_300001_SM_1000_NS10device_ptrIiEEPfjS8_fi8AbsValueEEvT0_T1_T2_T3_T4_T6_E12temp_storage+16];
	max.s32 	%r408, %r406, %r407;
	ld.shared.u32 	%r409, [_ZZN3cub18CUB_300001_SM_10006detail6reduce28DeviceReduceSingleTileKernelINS2_10policy_hubIijN4cuda3__47maximumIiEEE10Policy1000EN6thrust24THRUST_300001_SM_1000_NS10device_ptrIiEEPfjS8_fi8AbsValueEEvT0_T1_T2_T3_T4_T6_E12temp_storage+20];
	max.s32 	%r410, %r408, %r409;
	ld.shared.u32 	%r411, [_ZZN3cub18CUB_300001_SM_10006detail6reduce28DeviceReduceSingleTileKernelINS2_10policy_hubIijN4cuda3__47maximumIiEEE10Policy1000EN6thrust24THRUST_300001_SM_1000_NS10device_ptrIiEEPfjS8_fi8AbsValueEEvT0_T1_T2_T3_T4_T6_E12temp_storage+24];
	max.s32 	%r412, %r410, %r411;
	ld.shared.u32 	%r413, [_ZZN3cub18CUB_300001_SM_10006detail6reduce28DeviceReduceSingleTileKernelINS2_10policy_hubIijN4cuda3__47maximumIiEEE10Policy1000EN6thrust24THRUST_300001_SM_1000_NS10device_ptrIiEEPfjS8_fi8AbsValueEEvT0_T1_T2_T3_T4_T6_E12temp_storage+28];
	max.s32 	%r414, %r412, %r413;
	ld.shared.u32 	%r415, [_ZZN3cub18CUB_300001_SM_10006detail6reduce28DeviceReduceSingleTileKernelINS2_10policy_hubIijN4cuda3__47maximumIiEEE10Policy1000EN6thrust24THRUST_300001_SM_1000_NS10device_ptrIiEEPfjS8_fi8AbsValueEEvT0_T1_T2_T3_T4_T6_E12temp_storage+32];
	max.s32 	%r416, %r414, %r415;
	ld.shared.u32 	%r417, [_ZZN3cub18CUB_300001_SM_10006detail6reduce28DeviceReduceSingleTileKernelINS2_10policy_hubIijN4cuda3__47maximumIiEEE10Policy1000EN6thrust24THRUST_300001_SM_1000_NS10device_ptrIiEEPfjS8_fi8AbsValueEEvT0_T1_T2_T3_T4_T6_E12temp_storage+36];
	max.s32 	%r692, %r416, %r417;
$L__BB3_50:
	mov.u32 	%r650, %tid.x;
	setp.ne.s32 	%p57, %r650, 0;
	@%p57 bra 	$L__BB3_52;
	cvt.rzi.s32.f32 	%r651, %f1;
	max.s32 	%r652, %r651, %r692;
	cvt.rn.f32.s32 	%f93, %r652;
	st.global.f32 	[%rd1], %f93;
$L__BB3_52:
	ret;

}
	// .globl	_ZN3cub18CUB_300001_SM_10006detail6reduce18DeviceReduceKernelINS2_10policy_hubIijN4cuda3__47maximumIiEEE10Policy1000EN6thrust24THRUST_300001_SM_1000_NS10device_ptrIiEEjS8_i8AbsValueEEvT0_PT3_T1_NS0_13GridEvenShareISJ_EET2_T4_
.visible .entry _ZN3cub18CUB_300001_SM_10006detail6reduce18DeviceReduceKernelINS2_10policy_hubIijN4cuda3__47maximumIiEEE10Policy1000EN6thrust24THRUST_300001_SM_1000_NS10device_ptrIiEEjS8_i8AbsValueEEvT0_PT3_T1_NS0_13GridEvenShareISJ_EET2_T4_(
	.param .align 8 .b8 _ZN3cub18CUB_300001_SM_10006detail6reduce18DeviceReduceKernelINS2_10policy_hubIijN4cuda3__47maximumIiEEE10Policy1000EN6thrust24THRUST_300001_SM_1000_NS10device_ptrIiEEjS8_i8AbsValueEEvT0_PT3_T1_NS0_13GridEvenShareISJ_EET2_T4__param_0[8],
	.param .u64 .ptr .align 1 _ZN3cub18CUB_300001_SM_10006detail6reduce18DeviceReduceKernelINS2_10policy_hubIijN4cuda3__47maximumIiEEE10Policy1000EN6thrust24THRUST_300001_SM_1000_NS10device_ptrIiEEjS8_i8AbsValueEEvT0_PT3_T1_NS0_13GridEvenShareISJ_EET2_T4__param_1,
	.param .u32 _ZN3cub18CUB_300001_SM_10006detail6reduce18DeviceReduceKernelINS2_10policy_hubIijN4cuda3__47maximumIiEEE10Policy1000EN6thrust24THRUST_300001_SM_1000_NS10device_ptrIiEEjS8_i8AbsValueEEvT0_PT3_T1_NS0_13GridEvenShareISJ_EET2_T4__param_2,
	.param .align 4 .b8 _ZN3cub18CUB_300001_SM_10006detail6reduce18DeviceReduceKernelINS2_10policy_hubIijN4cuda3__47maximumIiEEE10Policy1000EN6thrust24THRUST_300001_SM_1000_NS10device_ptrIiEEjS8_i8AbsValueEEvT0_PT3_T1_NS0_13GridEvenShareISJ_EET2_T4__param_3[40],
	.param .align 1 .b8 _ZN3cub18CUB_300001_SM_10006detail6reduce18DeviceReduceKernelINS2_10policy_hubIijN4cuda3__47maximumIiEEE10Policy1000EN6thrust24THRUST_300001_SM_1000_NS10device_ptrIiEEjS8_i8AbsValueEEvT0_PT3_T1_NS0_13GridEvenShareISJ_EET2_T4__param_4[1],
	.param .align 1 .b8 _ZN3cub18CUB_300001_SM_10006detail6reduce18DeviceReduceKernelINS2_10policy_hubIijN4cuda3__47maximumIiEEE10Policy1000EN6thrust24THRUST_300001_SM_1000_NS10device_ptrIiEEjS8_i8AbsValueEEvT0_PT3_T1_NS0_13GridEvenShareISJ_EET2_T4__param_5[1]
)
.maxntid 256
{
	.reg .pred 	%p<57>;
	.reg .b16 	%rs<4>;
	.reg .b32 	%r<757>;
	.reg .b32 	%f<92>;
	.reg .b64 	%rd<130>;
	// demoted variable
	.shared .align 4 .b8 _ZZN3cub18CUB_300001_SM_10006detail6reduce18DeviceReduceKernelINS2_10policy_hubIijN4cuda3__47maximumIiEEE10Policy1000EN6thrust24THRUST_300001_SM_1000_NS10device_ptrIiEEjS8_i8AbsValueEEvT0_PT3_T1_NS0_13GridEvenShareISJ_EET2_T4_E12temp_storage[44];
	ld.param.u32 	%r1, [_ZN3cub18CUB_300001_SM_10006detail6reduce18DeviceReduceKernelINS2_10policy_hubIijN4cuda3__47maximumIiEEE10Policy1000EN6thrust24THRUST_300001_SM_1000_NS10device_ptrIiEEjS8_i8AbsValueEEvT0_PT3_T1_NS0_13GridEvenShareISJ_EET2_T4__param_3+20];
	ld.param.u32 	%r2, [_ZN3cub18CUB_300001_SM_10006detail6reduce18DeviceReduceKernelINS2_10policy_hubIijN4cuda3__47maximumIiEEE10Policy1000EN6thrust24THRUST_300001_SM_1000_NS10device_ptrIiEEjS8_i8AbsValueEEvT0_PT3_T1_NS0_13GridEvenShareISJ_EET2_T4__param_3+24];
	ld.param.u64 	%rd3, [_ZN3cub18CUB_300001_SM_10006detail6reduce18DeviceReduceKernelINS2_10policy_hubIijN4cuda3__47maximumIiEEE10Policy1000EN6thrust24THRUST_300001_SM_1000_NS10device_ptrIiEEjS8_i8AbsValueEEvT0_PT3_T1_NS0_13GridEvenShareISJ_EET2_T4__param_0];
	cvta.to.global.u64 	%rd1, %rd3;
	mov.u32 	%r3, %ctaid.x;
	shl.b32 	%r4, %r2, 12;
	shl.b32 	%r738, %r3, 12;
	sub.s32 	%r6, %r1, %r738;
	setp.gt.u32 	%p1, %r6, 4095;
	@%p1 bra 	$L__BB4_26;
	mov.u32 	%r7, %tid.x;
	setp.ge.u32 	%p23, %r7, %r6;
	mov.b32 	%r732, 0;
	mov.u32 	%r721, %r7;
	@%p23 bra 	$L__BB4_3;
	add.s32 	%r453, %r738, %r7;
	mul.wide.u32 	%rd66, %r453, 4;
	add.s64 	%rd67, %rd1, %rd66;
	ld.global.u32 	%r454, [%rd67];
	abs.s32 	%r455, %r454;
	cvt.rn.f32.s32 	%f62, %r455;
	cvt.rzi.s32.f32 	%r732, %f62;
	add.s32 	%r721, %r7, 256;
$L__BB4_3:
	setp.ge.u32 	%p24, %r721, %r6;
	@%p24 bra 	$L__BB4_17;
	not.b32 	%r457, %r721;
	add.s32 	%r458, %r1, %r457;
	sub.s32 	%r459, %r458, %r738;
	shr.u32 	%r460, %r459, 8;
	add.s32 	%r12, %r460, 1;
	and.b32  	%r13, %r12, 15;
	setp.lt.u32 	%p25, %r459, 3840;
	@%p25 bra 	$L__BB4_8;
	or.b32  	%r718, %r721, 2048;
	add.s32 	%r717, %r721, %r738;
	and.b32  	%r461, %r12, 33554416;
	neg.s32 	%r716, %r461;
$L__BB4_6:
	.pragma "nounroll";
	mul.wide.u32 	%rd68, %r717, 4;
	add.s64 	%rd69, %rd1, %rd68;
	ld.global.u32 	%r462, [%rd69];
	abs.s32 	%r463, %r462;
	cvt.rn.f32.s32 	%f63, %r463;
	cvt.rzi.s32.f32 	%r464, %f63;
	max.s32 	%r465, %r732, %r464;
	add.s32 	%r466, %r717, 256;
	mul.wide.u32 	%rd70, %r466, 4;
	add.s64 	%rd71, %rd1, %rd70;
	ld.global.u32 	%r467, [%rd71];
	abs.s32 	%r468, %r467;
	cvt.rn.f32.s32 	%f64, %r468;
	cvt.rzi.s32.f32 	%r469, %f64;
	max.s32 	%r470, %r465, %r469;
	add.s32 	%r471, %r717, 512;
	mul.wide.u32 	%rd72, %r471, 4;
	add.s64 	%rd73, %rd1, %rd72;
	ld.global.u32 	%r472, [%rd73];
	abs.s32 	%r473, %r472;
	cvt.rn.f32.s32 	%f65, %r473;
	cvt.rzi.s32.f32 	%r474, %f65;
	max.s32 	%r475, %r470, %r474;
	add.s32 	%r476, %r717, 768;
	mul.wide.u32 	%rd74, %r476, 4;
	add.s64 	%rd75, %rd1, %rd74;
	ld.global.u32 	%r477, [%rd75];
	abs.s32 	%r478, %r477;
	cvt.rn.f32.s32 	%f66, %r478;
	cvt.rzi.s32.f32 	%r479, %f66;
	max.s32 	%r480, %r475, %r479;
	add.s32 	%r481, %r717, 1024;
	mul.wide.u32 	%rd76, %r481, 4;
	add.s64 	%rd77, %rd1, %rd76;
	ld.global.u32 	%r482, [%rd77];
	abs.s32 	%r483, %r482;
	cvt.rn.f32.s32 	%f67, %r483;
	cvt.rzi.s32.f32 	%r484, %f67;
	max.s32 	%r485, %r480, %r484;
	add.s32 	%r486, %r717, 1280;
	mul.wide.u32 	%rd78, %r486, 4;
	add.s64 	%rd79, %rd1, %rd78;
	ld.global.u32 	%r487, [%rd79];
	abs.s32 	%r488, %r487;
	cvt.rn.f32.s32 	%f68, %r488;
	cvt.rzi.s32.f32 	%r489, %f68;
	max.s32 	%r490, %r485, %r489;
	add.s32 	%r491, %r717, 1536;
	mul.wide.u32 	%rd80, %r491, 4;
	add.s64 	%rd81, %rd1, %rd80;
	ld.global.u32 	%r492, [%rd81];
	abs.s32 	%r493, %r492;
	cvt.rn.f32.s32 	%f69, %r493;
	cvt.rzi.s32.f32 	%r494, %f69;
	max.s32 	%r495, %r490, %r494;
	add.s32 	%r496, %r717, 1792;
	mul.wide.u32 	%rd82, %r496, 4;
	add.s64 	%rd83, %rd1, %rd82;
	ld.global.u32 	%r497, [%rd83];
	abs.s32 	%r498, %r497;
	cvt.rn.f32.s32 	%f70, %r498;
	cvt.rzi.s32.f32 	%r499, %f70;
	max.s32 	%r500, %r495, %r499;
	add.s32 	%r501, %r717, 2048;
	mul.wide.u32 	%rd84, %r501, 4;
	add.s64 	%rd85, %rd1, %rd84;
	ld.global.u32 	%r502, [%rd85];
	abs.s32 	%r503, %r502;
	cvt.rn.f32.s32 	%f71, %r503;
	cvt.rzi.s32.f32 	%r504, %f71;
	max.s32 	%r505, %r500, %r504;
	add.s32 	%r506, %r717, 2304;
	mul.wide.u32 	%rd86, %r506, 4;
	add.s64 	%rd87, %rd1, %rd86;
	ld.global.u32 	%r507, [%rd87];
	abs.s32 	%r508, %r507;
	cvt.rn.f32.s32 	%f72, %r508;
	cvt.rzi.s32.f32 	%r509, %f72;
	max.s32 	%r510, %r505, %r509;
	add.s32 	%r511, %r717, 2560;
	mul.wide.u32 	%rd88, %r511, 4;
	add.s64 	%rd89, %rd1, %rd88;
	ld.global.u32 	%r512, [%rd89];
	abs.s32 	%r513, %r512;
	cvt.rn.f32.s32 	%f73, %r513;
	cvt.rzi.s32.f32 	%r514, %f73;
	max.s32 	%r515, %r510, %r514;
	add.s32 	%r516, %r717, 2816;
	mul.wide.u32 	%rd90, %r516, 4;
	add.s64 	%rd91, %rd1, %rd90;
	ld.global.u32 	%r517, [%rd91];
	abs.s32 	%r518, %r517;
	cvt.rn.f32.s32 	%f74, %r518;
	cvt.rzi.s32.f32 	%r519, %f74;
	max.s32 	%r520, %r515, %r519;
	add.s32 	%r521, %r717, 3072;
	mul.wide.u32 	%rd92, %r521, 4;
	add.s64 	%rd93, %rd1, %rd92;
	ld.global.u32 	%r522, [%rd93];
	abs.s32 	%r523, %r522;
	cvt.rn.f32.s32 	%f75, %r523;
	cvt.rzi.s32.f32 	%r524, %f75;
	max.s32 	%r525, %r520, %r524;
	add.s32 	%r526, %r717, 3328;
	mul.wide.u32 	%rd94, %r526, 4;
	add.s64 	%rd95, %rd1, %rd94;
	ld.global.u32 	%r527, [%rd95];
	abs.s32 	%r528, %r527;
	cvt.rn.f32.s32 	%f76, %r528;
	cvt.rzi.s32.f32 	%r529, %f76;
	max.s32 	%r530, %r525, %r529;
	add.s32 	%r531, %r717, 3584;
	mul.wide.u32 	%rd96, %r531, 4;
	add.s64 	%rd97, %rd1, %rd96;
	ld.global.u32 	%r532, [%rd97];
	abs.s32 	%r533, %r532;
	cvt.rn.f32.s32 	%f77, %r533;
	cvt.rzi.s32.f32 	%r534, %f77;
	max.s32 	%r535, %r530, %r534;
	add.s32 	%r536, %r717, 3840;
	mul.wide.u32 	%rd98, %r536, 4;
	add.s64 	%rd99, %rd1, %rd98;
	ld.global.u32 	%r537, [%rd99];
	abs.s32 	%r538, %r537;
	cvt.rn.f32.s32 	%f78, %r538;
	cvt.rzi.s32.f32 	%r539, %f78;
	max.s32 	%r732, %r535, %r539;
	add.s32 	%r718, %r718, 4096;
	add.s32 	%r717, %r717, 4096;
	add.s32 	%r716, %r716, 16;
	setp.ne.s32 	%p26, %r716, 0;
	@%p26 bra 	$L__BB4_6;
	add.s32 	%r721, %r718, -2048;
$L__BB4_8:
	setp.eq.s32 	%p27, %r13, 0;
	@%p27 bra 	$L__BB4_17;
	and.b32  	%r29, %r12, 7;
	setp.lt.u32 	%p28, %r13, 8;
	@%p28 bra 	$L__BB4_11;
	add.s32 	%r541, %r738, %r721;
	mul.wide.u32 	%rd100, %r541, 4;
	add.s64 	%rd101, %rd1, %rd100;
	ld.global.u32 	%r542, [%rd101];
	abs.s32 	%r543, %r542;
	cvt.rn.f32.s32 	%f79, %r543;
	cvt.rzi.s32.f32 	%r544, %f79;
	max.s32 	%r545, %r732, %r544;
	add.s32 	%r546, %r541, 256;
	mul.wide.u32 	%rd102, %r546, 4;
	add.s64 	%rd103, %rd1, %rd102;
	ld.global.u32 	%r547, [%rd103];
	abs.s32 	%r548, %r547;
	cvt.rn.f32.s32 	%f80, %r548;
	cvt.rzi.s32.f32 	%r549, %f80;
	max.s32 	%r550, %r545, %r549;
	add.s32 	%r551, %r541, 512;
	mul.wide.u32 	%rd104, %r551, 4;
	add.s64 	%rd105, %rd1, %rd104;
	ld.global.u32 	%r552, [%rd105];
	abs.s32 	%r553, %r552;
	cvt.rn.f32.s32 	%f81, %r553;
	cvt.rzi.s32.f32 	%r554, %f81;
	max.s32 	%r555, %r550, %r554;
	add.s32 	%r556, %r541, 768;
	mul.wide.u32 	%rd106, %r556, 4;
	add.s64 	%rd107, %rd1, %rd106;
	ld.global.u32 	%r557, [%rd107];
	abs.s32 	%r558, %r557;
	cvt.rn.f32.s32 	%f82, %r558;
	cvt.rzi.s32.f32 	%r559, %f82;
	max.s32 	%r560, %r555, %r559;
	add.s32 	%r561, %r541, 1024;
	mul.wide.u32 	%rd108, %r561, 4;
	add.s64 	%rd109, %rd1, %rd108;
	ld.global.u32 	%r562, [%rd109];
	abs.s32 	%r563, %r562;
	cvt.rn.f32.s32 	%f83, %r563;
	cvt.rzi.s32.f32 	%r564, %f83;
	max.s32 	%r565, %r560, %r564;
	add.s32 	%r566, %r541, 1280;
	mul.wide.u32 	%rd110, %r566, 4;
	add.s64 	%rd111, %rd1, %rd110;
	ld.global.u32 	%r567, [%rd111];
	abs.s32 	%r568, %r567;
	cvt.rn.f32.s32 	%f84, %r568;
	cvt.rzi.s32.f32 	%r569, %f84;
	max.s32 	%r570, %r565, %r569;
	add.s32 	%r571, %r541, 1536;
	mul.wide.u32 	%rd112, %r571, 4;
	add.s64 	%rd113, %rd1, %rd112;
	ld.global.u32 	%r572, [%rd113];
	abs.s32 	%r573, %r572;
	cvt.rn.f32.s32 	%f85, %r573;
	cvt.rzi.s32.f32 	%r574, %f85;
	max.s32 	%r575, %r570, %r574;
	add.s32 	%r576, %r541, 1792;
	mul.wide.u32 	%rd114, %r576, 4;
	add.s64 	%rd115, %rd1, %rd114;
	ld.global.u32 	%r577, [%rd115];
	abs.s32 	%r578, %r577;
	cvt.rn.f32.s32 	%f86, %r578;
	cvt.rzi.s32.f32 	%r579, %f86;
	max.s32 	%r732, %r575, %r579;
	add.s32 	%r721, %r721, 2048;
$L__BB4_11:
	setp.eq.s32 	%p29, %r29, 0;
	@%p29 bra 	$L__BB4_17;
	and.b32  	%r35, %r12, 3;
	setp.lt.u32 	%p30, %r29, 4;
	@%p30 bra 	$L__BB4_14;
	add.s32 	%r581, %r738, %r721;
	mul.wide.u32 	%rd116, %r581, 4;
	add.s64 	%rd117, %rd1, %rd116;
	ld.global.u32 	%r582, [%rd117];
	abs.s32 	%r583, %r582;
	cvt.rn.f32.s32 	%f87, %r583;
	cvt.rzi.s32.f32 	%r584, %f87;
	max.s32 	%r585, %r732, %r584;
	add.s32 	%r586, %r581, 256;
	mul.wide.u32 	%rd118, %r586, 4;
	add.s64 	%rd119, %rd1, %rd118;
	ld.global.u32 	%r587, [%rd119];
	abs.s32 	%r588, %r587;
	cvt.rn.f32.s32 	%f88, %r588;
	cvt.rzi.s32.f32 	%r589, %f88;
	max.s32 	%r590, %r585, %r589;
	add.s32 	%r591, %r581, 512;
	mul.wide.u32 	%rd120, %r591, 4;
	add.s64 	%rd121, %rd1, %rd120;
	ld.global.u32 	%r592, [%rd121];
	abs.s32 	%r593, %r592;
	cvt.rn.f32.s32 	%f89, %r593;
	cvt.rzi.s32.f32 	%r594, %f89;
	max.s32 	%r595, %r590, %r594;
	add.s32 	%r596, %r581, 768;
	mul.wide.u32 	%rd122, %r596, 4;
	add.s64 	%rd123, %rd1, %rd122;
	ld.global.u32 	%r597, [%rd123];
	abs.s32 	%r598, %r597;
	cvt.rn.f32.s32 	%f90, %r598;
	cvt.rzi.s32.f32 	%r599, %f90;
	max.s32 	%r732, %r595, %r599;
	add.s32 	%r721, %r721, 1024;
$L__BB4_14:
	setp.eq.s32 	%p31, %r35, 0;
	@%p31 bra 	$L__BB4_17;
	add.s32 	%r730, %r721, %r738;
	neg.s32 	%r729, %r35;
$L__BB4_16:
	.pragma "nounroll";
	mul.wide.u32 	%rd124, %r730, 4;
	add.s64 	%rd125, %rd1, %rd124;
	ld.global.u32 	%r600, [%rd125];
	abs.s32 	%r601, %r600;
	cvt.rn.f32.s32 	%f91, %r601;
	cvt.rzi.s32.f32 	%r602, %f91;
	max.s32 	%r732, %r732, %r602;
	add.s32 	%r730, %r730, 256;
	add.s32 	%r729, %r729, 1;
	setp.ne.s32 	%p32, %r729, 0;
	@%p32 bra 	$L__BB4_16;
$L__BB4_17:
	setp.lt.u32 	%p33, %r6, 256;
	@%p33 bra 	$L__BB4_22;
	// begin inline asm
	mov.u32 %r666, %laneid;
	// end inline asm
	mov.b32 	%r669, 1;
	mov.b32 	%r690, 31;
	mov.b32 	%r691, -1;
	// begin inline asm
	shfl.sync.down.b32 %r667, %r732, %r669, %r690, %r691;
	// end inline asm
	setp.gt.s32 	%p49, %r666, 30;
	max.s32 	%r692, %r732, %r667;
	selp.b32 	%r673, %r732, %r692, %p49;
	mov.b32 	%r674, 2;
	// begin inline asm
	shfl.sync.down.b32 %r672, %r673, %r674, %r690, %r691;
	// end inline asm
	setp.gt.s32 	%p50, %r666, 29;
	max.s32 	%r693, %r673, %r672;
	selp.b32 	%r678, %r673, %r693, %p50;
	mov.b32 	%r679, 4;
	// begin inline asm
	shfl.sync.down.b32 %r677, %r678, %r679, %r690, %r691;
	// end inline asm
	setp.gt.s32 	%p51, %r666, 27;
	max.s32 	%r694, %r678, %r677;
	selp.b32 	%r683, %r678, %r694, %p51;
	mov.b32 	%r684, 8;
	// begin inline asm
	shfl.sync.down.b32 %r682, %r683, %r684, %r690, %r691;
	// end inline asm
	setp.gt.s32 	%p52, %r666, 23;
	max.s32 	%r695, %r683, %r682;
	selp.b32 	%r688, %r683, %r695, %p52;
	mov.b32 	%r689, 16;
	// begin inline asm
	shfl.sync.down.b32 %r687, %r688, %r689, %r690, %r691;
	// end inline asm
	setp.gt.s32 	%p53, %r666, 15;
	max.s32 	%r50, %r688, %r687;
	selp.b32 	%r756, %r688, %r50, %p53;
	setp.ne.s32 	%p54, %r666, 0;
	@%p54 bra 	$L__BB4_20;
	shr.u32 	%r696, %r7, 3;
	and.b32  	%r697, %r696, 124;
	mov.u32 	%r698, _ZZN3cub18CUB_300001_SM_10006detail6reduce18DeviceReduceKernelINS2_10policy_hubIijN4cuda3__47maximumIiEEE10Policy1000EN6thrust24THRUST_300001_SM_1000_NS10device_ptrIiEEjS8_i8AbsValueEEvT0_PT3_T1_NS0_13GridEvenShareISJ_EET2_T4_E12temp_storage;
	add.s32 	%r699, %r698, %r697;
	st.shared.u32 	[%r699+8], %r50;
$L__BB4_20:
	bar.sync 	0;
	setp.ne.s32 	%p55, %r7, 0;
	@%p55 bra 	$L__BB4_48;
	ld.shared.u32 	%r700, [_ZZN3cub18CUB_300001_SM_10006detail6reduce18DeviceReduceKernelINS2_10policy_hubIijN4cuda3__47maximumIiEEE10Policy1000EN6thrust24THRUST_300001_SM_1000_NS10device_ptrIiEEjS8_i8AbsValueEEvT0_PT3_T1_NS0_13GridEvenShareISJ_EET2_T4_E12temp_storage+12];
	max.s32 	%r701, %r756, %r700;
	ld.shared.u32 	%r702, [_ZZN3cub18CUB_300001_SM_10006detail6reduce18DeviceReduceKernelINS2_10policy_hubIijN4cuda3__47maximumIiEEE10Policy1000EN6thrust24THRUST_300001_SM_1000_NS10device_ptrIiEEjS8_i8AbsValueEEvT0_PT3_T1_NS0_13GridEvenShareISJ_EET2_T4_E12temp_storage+16];
	max.s32 	%r703, %r701, %r702;
	ld.shared.u32 	%r704, [_ZZN3cub18CUB_300001_SM_10006detail6reduce18DeviceReduceKernelINS2_10policy_hubIijN4cuda3__47maximumIiEEE10Policy1000EN6thrust24THRUST_300001_SM_1000_NS10device_ptrIiEEjS8_i8AbsValueEEvT0_PT3_T1_NS0_13GridEvenShareISJ_EET2_T4_E12temp_storage+20];
	max.s32 	%r705, %r703, %r704;
	ld.shared.u32 	%r706, [_ZZN3cub18CUB_300001_SM_10006detail6reduce18DeviceReduceKernelINS2_10policy_hubIijN4cuda3__47maximumIiEEE10Policy1000EN6thrust24THRUST_300001_SM_1000_NS10device_ptrIiEEjS8_i8AbsValueEEvT0_PT3_T1_NS0_13GridEvenShareISJ_EET2_T4_E12temp_storage+24];
	max.s32 	%r707, %r705, %r706;
	ld.shared.u32 	%r708, [_ZZN3cub18CUB_300001_SM_10006detail6reduce18DeviceReduceKernelINS2_10policy_hubIijN4cuda3__47maximumIiEEE10Policy1000EN6thrust24THRUST_300001_SM_1000_NS10device_ptrIiEEjS8_i8AbsValueEEvT0_PT3_T1_NS0_13GridEvenShareISJ_EET2_T4_E12temp_storage+28];
	max.s32 	%r709, %r707, %r708;
	ld.shared.u32 	%r710, [_ZZN3cub18CUB_300001_SM_10006detail6reduce18DeviceReduceKernelINS2_10policy_hubIijN4cuda3__47maximumIiEEE10Policy1000EN6thrust24THRUST_300001_SM_1000_NS10device_ptrIiEEjS8_i8AbsValueEEvT0_PT3_T1_NS0_13GridEvenShareISJ_EET2_T4_E12temp_storage+32];
	max.s32 	%r711, %r709, %r710;
	ld.shared.u32 	%r712, [_ZZN3cub18CUB_300001_SM_10006detail6reduce18DeviceReduceKernelINS2_10policy_hubIijN4cuda3__47maximumIiEEE10Policy1000EN6thrust24THRUST_300001_SM_1000_NS10device_ptrIiEEjS8_i8AbsValueEEvT0_PT3_T1_NS0_13GridEvenShareISJ_EET2_T4_E12temp_storage+36];
	max.s32 	%r756, %r711, %r712;
	bra.uni 	$L__BB4_48;
$L__BB4_22:
	// begin inline asm
	mov.u32 %r603, %laneid;
	// end inline asm
	and.b32  	%r629, %r7, 992;
	add.s32 	%r630, %r629, 32;
	setp.gt.u32 	%p34, %r630, %r6;
	not.b32 	%r631, %r629;
	add.s32 	%r632, %r6, %r631;
	selp.b32 	%r627, %r632, 31, %p34;
	mov.b32 	%r606, 1;
	mov.b32 	%r628, -1;
	// begin inline asm
	shfl.sync.down.b32 %r604, %r732, %r606, %r627, %r628;
	// end inline asm
	setp.lt.s32 	%p35, %r603, %r627;
	max.s32 	%r633, %r732, %r604;
	selp.b32 	%r610, %r633, %r732, %p35;
	mov.b32 	%r611, 2;
	// begin inline asm
	shfl.sync.down.b32 %r609, %r610, %r611, %r627, %r628;
	// end inline asm
	add.s32 	%r634, %r603, 2;
	setp.gt.s32 	%p36, %r634, %r627;
	max.s32 	%r635, %r610, %r609;
	selp.b32 	%r615, %r610, %r635, %p36;
	mov.b32 	%r616, 4;
	// begin inline asm
	shfl.sync.down.b32 %r614, %r615, %r616, %r627, %r628;
	// end inline asm
	add.s32 	%r636, %r603, 4;
	setp.gt.s32 	%p37, %r636, %r627;
	max.s32 	%r637, %r615, %r614;
	selp.b32 	%r620, %r615, %r637, %p37;
	mov.b32 	%r621, 8;
	// begin inline asm
	shfl.sync.down.b32 %r619, %r620, %r621, %r627, %r628;
	// end inline asm
	add.s32 	%r638, %r603, 8;
	setp.gt.s32 	%p38, %r638, %r627;
	max.s32 	%r639, %r620, %r619;
	selp.b32 	%r625, %r620, %r639, %p38;
	mov.b32 	%r626, 16;
	// begin inline asm
	shfl.sync.down.b32 %r624, %r625, %r626, %r627, %r628;
	// end inline asm
	add.s32 	%r640, %r603, 16;
	setp.gt.s32 	%p39, %r640, %r627;
	max.s32 	%r641, %r625, %r624;
	selp.b32 	%r756, %r625, %r641, %p39;
	setp.ne.s32 	%p40, %r603, 0;
	@%p40 bra 	$L__BB4_24;
	shr.u32 	%r642, %r7, 3;
	and.b32  	%r643, %r642, 124;
	mov.u32 	%r644, _ZZN3cub18CUB_300001_SM_10006detail6reduce18DeviceReduceKernelINS2_10policy_hubIijN4cuda3__47maximumIiEEE10Policy1000EN6thrust24THRUST_300001_SM_1000_NS10device_ptrIiEEjS8_i8AbsValueEEvT0_PT3_T1_NS0_13GridEvenShareISJ_EET2_T4_E12temp_storage;
	add.s32 	%r645, %r644, %r643;
	st.shared.u32 	[%r645+8], %r756;
$L__BB4_24:
	bar.sync 	0;
	setp.ne.s32 	%p41, %r7, 0;
	@%p41 bra 	$L__BB4_48;
	setp.gt.u32 	%p42, %r6, 32;
	ld.shared.u32 	%r646, [_ZZN3cub18CUB_300001_SM_10006detail6reduce18DeviceReduceKernelINS2_10policy_hubIijN4cuda3__47maximumIiEEE10Policy1000EN6thrust24THRUST_300001_SM_1000_NS10device_ptrIiEEjS8_i8AbsValueEEvT0_PT3_T1_NS0_13GridEvenShareISJ_EET2_T4_E12temp_storage+12];
	max.s32 	%r647, %r756, %r646;
	selp.b32 	%r648, %r647, %r756, %p42;
	setp.gt.u32 	%p43, %r6, 64;
	ld.shared.u32 	%r649, [_ZZN3cub18CUB_300001_SM_10006detail6reduce18DeviceReduceKernelINS2_10policy_hubIijN4cuda3__47maximumIiEEE10Policy1000EN6thrust24THRUST_300001_SM_1000_NS10device_ptrIiEEjS8_i8AbsValueEEvT0_PT3_T1_NS0_13GridEvenShareISJ_EET2_T4_E12temp_storage+16];
	max.s32 	%r650, %r648, %r649;
	selp.b32 	%r651, %r650, %r648, %p43;
	setp.gt.u32 	%p44, %r6, 96;
	ld.shared.u32 	%r652, [_ZZN3cub18CUB_300001_SM_10006detail6reduce18DeviceReduceKernelINS2_10policy_hubIijN4cuda3__47maximumIiEEE10Policy1000EN6thrust24THRUST_300001_SM_1000_NS10device_ptrIiEEjS8_i8AbsValueEEvT0_PT3_T1_NS0_13GridEvenShareISJ_EET2_T4_E12temp_storage+20];
	max.s32 	%r653, %r651, %r652;
	selp.b32 	%r654, %r653, %r651, %p44;
	setp.gt.u32 	%p45, %r6, 128;
	ld.shared.u32 	%r655, [_ZZN3cub18CUB_300001_SM_10006detail6reduce18DeviceReduceKernelINS2_10policy_hubIijN4cuda3__47maximumIiEEE10Policy1000EN6thrust24THRUST_300001_SM_1000_NS10device_ptrIiEEjS8_i8AbsValueEEvT0_PT3_T1_NS0_13GridEvenShareISJ_EET2_T4_E12temp_storage+24];
	max.s32 	%r656, %r654, %r655;
	selp.b32 	%r657, %r656, %r654, %p45;
	setp.gt.u32 	%p46, %r6, 160;
	ld.shared.u32 	%r658, [_ZZN3cub18CUB_300001_SM_10006detail6reduce18DeviceReduceKernelINS2_10policy_hubIijN4cuda3__47maximumIiEEE10Policy1000EN6thrust24THRUST_300001_SM_1000_NS10device_ptrIiEEjS8_i8AbsValueEEvT0_PT3_T1_NS0_13GridEvenShareISJ_EET2_T4_E12temp_storage+28];
	max.s32 	%r659, %r657, %r658;
	selp.b32 	%r660, %r659, %r657, %p46;
	setp.gt.u32 	%p47, %r6, 192;
	ld.shared.u32 	%r661, [_ZZN3cub18CUB_300001_SM_10006detail6reduce18DeviceReduceKernelINS2_10policy_hubIijN4cuda3__47maximumIiEEE10Policy1000EN6thrust24THRUST_300001_SM_1000_NS10device_ptrIiEEjS8_i8AbsValueEEvT0_PT3_T1_NS0_13GridEvenShareISJ_EET2_T4_E12temp_storage+32];
	max.s32 	%r662, %r660, %r661;
	selp.b32 	%r663, %r662, %r660, %p47;
	setp.gt.u32 	%p48, %r6, 224;
	ld.shared.u32 	%r664, [_ZZN3cub18CUB_300001_SM_10006detail6reduce18DeviceReduceKernelINS2_10policy_hubIijN4cuda3__47maximumIiEEE10Policy1000EN6thrust24THRUST_300001_SM_1000_NS10device_ptrIiEEjS8_i8AbsValueEEvT0_PT3_T1_NS0_13GridEvenShareISJ_EET2_T4_E12temp_storage+36];
	max.s32 	%r665, %r663, %r664;
	selp.b32 	%r756, %r665, %r663, %p48;
	bra.uni 	$L__BB4_48;
$L__BB4_26:
	mov.u32 	%r55, %tid.x;
	add.s32 	%r112, %r55, %r738;
	mul.wide.u32 	%rd4, %r112, 4;
	add.s64 	%rd5, %rd1, %rd4;
	ld.global.u32 	%r113, [%rd5];
	abs.s32 	%r114, %r113;
	cvt.rn.f32.s32 	%f1, %r114;
	cvt.rzi.s32.f32 	%r115, %f1;
	ld.global.u32 	%r116, [%rd5+1024];
	abs.s32 	%r117, %r116;
	cvt.rn.f32.s32 	%f2, %r117;
	cvt.rzi.s32.f32 	%r118, %f2;
	ld.global.u32 	%r119, [%rd5+2048];
	abs.s32 	%r120, %r119;
	cvt.rn.f32.s32 	%f3, %r120;
	cvt.rzi.s32.f32 	%r121, %f3;
	ld.global.u32 	%r122, [%rd5+3072];
	abs.s32 	%r123, %r122;
	cvt.rn.f32.s32 	%f4, %r123;
	cvt.rzi.s32.f32 	%r124, %f4;
	ld.global.u32 	%r125, [%rd5+4096];
	abs.s32 	%r126, %r125;
	cvt.rn.f32.s32 	%f5, %r126;
	cvt.rzi.s32.f32 	%r127, %f5;
	ld.global.u32 	%r128, [%rd5+5120];
	abs.s32 	%r129, %r128;
	cvt.rn.f32.s32 	%f6, %r129;
	cvt.rzi.s32.f32 	%r130, %f6;
	ld.global.u32 	%r131, [%rd5+6144];
	abs.s32 	%r132, %r131;
	cvt.rn.f32.s32 	%f7, %r132;
	cvt.rzi.s32.f32 	%r133, %f7;
	ld.global.u32 	%r134, [%rd5+7168];
	abs.s32 	%r135, %r134;
	cvt.rn.f32.s32 	%f8, %r135;
	cvt.rzi.s32.f32 	%r136, %f8;
	ld.global.u32 	%r137, [%rd5+8192];
	abs.s32 	%r138, %r137;
	cvt.rn.f32.s32 	%f9, %r138;
	cvt.rzi.s32.f32 	%r139, %f9;
	ld.global.u32 	%r140, [%rd5+9216];
	abs.s32 	%r141, %r140;
	cvt.rn.f32.s32 	%f10, %r141;
	cvt.rzi.s32.f32 	%r142, %f10;
	ld.global.u32 	%r143, [%rd5+10240];
	abs.s32 	%r144, %r143;
	cvt.rn.f32.s32 	%f11, %r144;
	cvt.rzi.s32.f32 	%r145, %f11;
	ld.global.u32 	%r146, [%rd5+11264];
	abs.s32 	%r147, %r146;
	cvt.rn.f32.s32 	%f12, %r147;
	cvt.rzi.s32.f32 	%r148, %f12;
	ld.global.u32 	%r149, [%rd5+12288];
	abs.s32 	%r150, %r149;
	cvt.rn.f32.s32 	%f13, %r150;
	cvt.rzi.s32.f32 	%r151, %f13;
	ld.global.u32 	%r152, [%rd5+13312];
	abs.s32 	%r153, %r152;
	cvt.rn.f32.s32 	%f14, %r153;
	cvt.rzi.s32.f32 	%r154, %f14;
	ld.global.u32 	%r155, [%rd5+14336];
	abs.s32 	%r156, %r155;
	cvt.rn.f32.s32 	%f15, %r156;
	cvt.rzi.s32.f32 	%r157, %f15;
	ld.global.u32 	%r158, [%rd5+15360];
	abs.s32 	%r159, %r158;
	cvt.rn.f32.s32 	%f16, %r159;
	cvt.rzi.s32.f32 	%r160, %f16;
	max.s32 	%r161, %r115, %r118;
	max.s32 	%r162, %r161, %r121;
	max.s32 	%r163, %r124, %r127;
	max.s32 	%r164, %r163, %r130;
	max.s32 	%r165, %r133, %r136;
	max.s32 	%r166, %r165, %r139;
	max.s32 	%r167, %r142, %r145;
	max.s32 	%r168, %r167, %r148;
	max.s32 	%r169, %r151, %r154;
	max.s32 	%r170, %r169, %r157;
	max.s32 	%r171, %r162, %r164;
	max.s32 	%r172, %r171, %r166;
	max.s32 	%r173, %r168, %r170;
	max.s32 	%r174, %r173, %r160;
	max.s32 	%r755, %r172, %r174;
	setp.lt.u32 	%p2, %r6, %r4;
	@%p2 bra 	$L__BB4_44;
	add.s32 	%r57, %r4, %r738;
	not.b32 	%r176, %r55;
	add.s32 	%r177, %r176, %r1;
	sub.s32 	%r178, %r177, %r4;
	sub.s32 	%r734, %r178, %r738;
	add.s32 	%r179, %r57, %r55;
	add.s32 	%r733, %r179, 2048;
	mov.b32 	%r736, 0;
	mov.u32 	%r735, %r57;
$L__BB4_28:
	add.s32 	%r738, %r738, %r4;
	add.s32 	%r181, %r1, -4096;
	setp.gt.u32 	%p3, %r738, %r181;
	@%p3 bra 	$L__BB4_30;
	add.s32 	%r182, %r55, %r738;
	mul.wide.u32 	%rd6, %r182, 4;
	add.s64 	%rd7, %rd1, %rd6;
	ld.global.u32 	%r183, [%rd7];
	abs.s32 	%r184, %r183;
	cvt.rn.f32.s32 	%f17, %r184;
	cvt.rzi.s32.f32 	%r185, %f17;
	ld.global.u32 	%r186, [%rd7+1024];
	abs.s32 	%r187, %r186;
	cvt.rn.f32.s32 	%f18, %r187;
	cvt.rzi.s32.f32 	%r188, %f18;
	ld.global.u32 	%r189, [%rd7+2048];
	abs.s32 	%r190, %r189;
	cvt.rn.f32.s32 	%f19, %r190;
	cvt.rzi.s32.f32 	%r191, %f19;
	ld.global.u32 	%r192, [%rd7+3072];
	abs.s32 	%r193, %r192;
	cvt.rn.f32.s32 	%f20, %r193;
	cvt.rzi.s32.f32 	%r194, %f20;
	ld.global.u32 	%r195, [%rd7+4096];
	abs.s32 	%r196, %r195;
	cvt.rn.f32.s32 	%f21, %r196;
	cvt.rzi.s32.f32 	%r197, %f21;
	ld.global.u32 	%r198, [%rd7+5120];
	abs.s32 	%r199, %r198;
	cvt.rn.f32.s32 	%f22, %r199;
	cvt.rzi.s32.f32 	%r200, %f22;
	ld.global.u32 	%r201, [%rd7+6144];
	abs.s32 	%r202, %r201;
	cvt.rn.f32.s32 	%f23, %r202;
	cvt.rzi.s32.f32 	%r203, %f23;
	ld.global.u32 	%r204, [%rd7+7168];
	abs.s32 	%r205, %r204;
	cvt.rn.f32.s32 	%f24, %r205;
	cvt.rzi.s32.f32 	%r206, %f24;
	ld.global.u32 	%r207, [%rd7+8192];
	abs.s32 	%r208, %r207;
	cvt.rn.f32.s32 	%f25, %r208;
	cvt.rzi.s32.f32 	%r209, %f25;
	ld.global.u32 	%r210, [%rd7+9216];
	abs.s32 	%r211, %r210;
	cvt.rn.f32.s32 	%f26, %r211;
	cvt.rzi.s32.f32 	%r212, %f26;
	ld.global.u32 	%r213, [%rd7+10240];
	abs.s32 	%r214, %r213;
	cvt.rn.f32.s32 	%f27, %r214;
	cvt.rzi.s32.f32 	%r215, %f27;
	ld.global.u32 	%r216, [%rd7+11264];
	abs.s32 	%r217, %r216;
	cvt.rn.f32.s32 	%f28, %r217;
	cvt.rzi.s32.f32 	%r218, %f28;
	ld.global.u32 	%r219, [%rd7+12288];
	abs.s32 	%r220, %r219;
	cvt.rn.f32.s32 	%f29, %r220;
	cvt.rzi.s32.f32 	%r221, %f29;
	ld.global.u32 	%r222, [%rd7+13312];
	abs.s32 	%r223, %r222;
	cvt.rn.f32.s32 	%f30, %r223;
	cvt.rzi.s32.f32 	%r224, %f30;
	ld.global.u32 	%r225, [%rd7+14336];
	abs.s32 	%r226, %r225;
	cvt.rn.f32.s32 	%f31, %r226;
	cvt.rzi.s32.f32 	%r227, %f31;
	ld.global.u32 	%r228, [%rd7+15360];
	abs.s32 	%r229, %r228;
	cvt.rn.f32.s32 	%f32, %r229;
	cvt.rzi.s32.f32 	%r230, %f32;
	max.s32 	%r231, %r755, %r185;
	max.s32 	%r232, %r231, %r188;
	max.s32 	%r233, %r191, %r194;
	max.s32 	%r234, %r233, %r197;
	max.s32 	%r235, %r200, %r203;
	max.s32 	%r236, %r235, %r206;
	max.s32 	%r237, %r209, %r212;
	max.s32 	%r238, %r237, %r215;
	max.s32 	%r239, %r218, %r221;
	max.s32 	%r240, %r239, %r224;
	max.s32 	%r241, %r227, %r230;
	max.s32 	%r242, %r232, %r234;
	max.s32 	%r243, %r242, %r236;
	max.s32 	%r244, %r238, %r240;
	max.s32 	%r245, %r244, %r241;
	max.s32 	%r755, %r243, %r245;
	sub.s32 	%r246, %r1, %r738;
	setp.lt.u32 	%p4, %r246, %r4;
	add.s32 	%r736, %r736, 1;
	add.s32 	%r735, %r735, %r4;
	sub.s32 	%r734, %r734, %r4;
	add.s32 	%r733, %r733, %r4;
	@%p4 bra 	$L__BB4_44;
	bra.uni 	$L__BB4_28;
$L__BB4_30:
	setp.le.u32 	%p5, %r1, %r738;
	sub.s32 	%r248, %r1, %r738;
	setp.ge.s32 	%p6, %r55, %r248;
	or.pred  	%p7, %p5, %p6;
	@%p7 bra 	$L__BB4_44;
	not.b32 	%r251, %r55;
	add.s32 	%r252, %r1, %r251;
	sub.s32 	%r253, %r252, %r57;
	mul.lo.s32 	%r254, %r2, %r736;
	shl.b32 	%r255, %r254, 12;
	sub.s32 	%r256, %r253, %r255;
	shr.u32 	%r257, %r256, 8;
	add.s32 	%r72, %r257, 1;
	and.b32  	%r73, %r72, 15;
	setp.lt.u32 	%p8, %r256, 3840;
	mov.u32 	%r747, %r55;
	@%p8 bra 	$L__BB4_35;
	or.b32  	%r741, %r55, 2048;
	shr.u32 	%r258, %r734, 8;
	add.s32 	%r259, %r258, 1;
	and.b32  	%r260, %r259, 33554416;
	neg.s32 	%r739, %r260;
$L__BB4_33:
	.pragma "nounroll";
	add.s32 	%r261, %r733, -2048;
	mul.wide.u32 	%rd8, %r261, 4;
	add.s64 	%rd9, %rd1, %rd8;
	ld.global.u32 	%r262, [%rd9];
	abs.s32 	%r263, %r262;
	cvt.rn.f32.s32 	%f33, %r263;
	cvt.rzi.s32.f32 	%r264, %f33;
	max.s32 	%r265, %r755, %r264;
	add.s32 	%r266, %r733, -1792;
	mul.wide.u32 	%rd10, %r266, 4;
	add.s64 	%rd11, %rd1, %rd10;
	ld.global.u32 	%r267, [%rd11];
	abs.s32 	%r268, %r267;
	cvt.rn.f32.s32 	%f34, %r268;
	cvt.rzi.s32.f32 	%r269, %f34;
	max.s32 	%r270, %r265, %r269;
	add.s32 	%r271, %r733, -1536;
	mul.wide.u32 	%rd12, %r271, 4;
	add.s64 	%rd13, %rd1, %rd12;
	ld.global.u32 	%r272, [%rd13];
	abs.s32 	%r273, %r272;
	cvt.rn.f32.s32 	%f35, %r273;
	cvt.rzi.s32.f32 	%r274, %f35;
	max.s32 	%r275, %r270, %r274;
	add.s32 	%r276, %r733, -1280;
	mul.wide.u32 	%rd14, %r276, 4;
	add.s64 	%rd15, %rd1, %rd14;
	ld.global.u32 	%r277, [%rd15];
	abs.s32 	%r278, %r277;
	cvt.rn.f32.s32 	%f36, %r278;
	cvt.rzi.s32.f32 	%r279, %f36;
	max.s32 	%r280, %r275, %r279;
	add.s32 	%r281, %r733, -1024;
	mul.wide.u32 	%rd16, %r281, 4;
	add.s64 	%rd17, %rd1, %rd16;
	ld.global.u32 	%r282, [%rd17];
	abs.s32 	%r283, %r282;
	cvt.rn.f32.s32 	%f37, %r283;
	cvt.rzi.s32.f32 	%r284, %f37;
	max.s32 	%r285, %r280, %r284;
	add.s32 	%r286, %r733, -768;
	mul.wide.u32 	%rd18, %r286, 4;
	add.s64 	%rd19, %rd1, %rd18;
	ld.global.u32 	%r287, [%rd19];
	abs.s32 	%r288, %r287;
	cvt.rn.f32.s32 	%f38, %r288;
	cvt.rzi.s32.f32 	%r289, %f38;
	max.s32 	%r290, %r285, %r289;
	add.s32 	%r291, %r733, -512;
	mul.wide.u32 	%rd20, %r291, 4;
	add.s64 	%rd21, %rd1, %rd20;
	ld.global.u32 	%r292, [%rd21];
	abs.s32 	%r293, %r292;
	cvt.rn.f32.s32 	%f39, %r293;
	cvt.rzi.s32.f32 	%r294, %f39;
	max.s32 	%r295, %r290, %r294;
	add.s32 	%r296, %r733, 1792;
	add.s32 	%r297, %r733, -256;
	mul.wide.u32 	%rd22, %r297, 4;
	add.s64 	%rd23, %rd1, %rd22;
	ld.global.u32 	%r298, [%rd23];
	abs.s32 	%r299, %r298;
	cvt.rn.f32.s32 	%f40, %r299;
	cvt.rzi.s32.f32 	%r300, %f40;
	max.s32 	%r301, %r295, %r300;
	mul.wide.u32 	%rd24, %r733, 4;
	add.s64 	%rd25, %rd1, %rd24;
	ld.global.u32 	%r302, [%rd25];
	abs.s32 	%r303, %r302;
	cvt.rn.f32.s32 	%f41, %r303;
	cvt.rzi.s32.f32 	%r304, %f41;
	max.s32 	%r305, %r301, %r304;
	add.s32 	%r306, %r733, 256;
	mul.wide.u32 	%rd26, %r306, 4;
	add.s64 	%rd27, %rd1, %rd26;
	ld.global.u32 	%r307, [%rd27];
	abs.s32 	%r308, %r307;
	cvt.rn.f32.s32 	%f42, %r308;
	cvt.rzi.s32.f32 	%r309, %f42;
	max.s32 	%r310, %r305, %r309;
	add.s32 	%r311, %r733, 512;
	mul.wide.u32 	%rd28, %r311, 4;
	add.s64 	%rd29, %rd1, %rd28;
	ld.global.u32 	%r312, [%rd29];
	abs.s32 	%r313, %r312;
	cvt.rn.f32.s32 	%f43, %r313;
	cvt.rzi.s32.f32 	%r314, %f43;
	max.s32 	%r315, %r310, %r314;
	add.s32 	%r316, %r733, 768;
	mul.wide.u32 	%rd30, %r316, 4;
	add.s64 	%rd31, %rd1, %rd30;
	ld.global.u32 	%r317, [%rd31];
	abs.s32 	%r318, %r317;
	cvt.rn.f32.s32 	%f44, %r318;
	cvt.rzi.s32.f32 	%r319, %f44;
	max.s32 	%r320, %r315, %r319;
	add.s32 	%r321, %r733, 1024;
	mul.wide.u32 	%rd32, %r321, 4;
	add.s64 	%rd33, %rd1, %rd32;
	ld.global.u32 	%r322, [%rd33];
	abs.s32 	%r323, %r322;
	cvt.rn.f32.s32 	%f45, %r323;
	cvt.rzi.s32.f32 	%r324, %f45;
	max.s32 	%r325, %r320, %r324;
	add.s32 	%r326, %r733, 1280;
	mul.wide.u32 	%rd34, %r326, 4;
	add.s64 	%rd35, %rd1, %rd34;
	ld.global.u32 	%r327, [%rd35];
	abs.s32 	%r328, %r327;
	cvt.rn.f32.s32 	%f46, %r328;
	cvt.rzi.s32.f32 	%r329, %f46;
	max.s32 	%r330, %r325, %r329;
	add.s32 	%r331, %r733, 1536;
	mul.wide.u32 	%rd36, %r331, 4;
	add.s64 	%rd37, %rd1, %rd36;
	ld.global.u32 	%r332, [%rd37];
	abs.s32 	%r333, %r332;
	cvt.rn.f32.s32 	%f47, %r333;
	cvt.rzi.s32.f32 	%r334, %f47;
	max.s32 	%r335, %r330, %r334;
	mul.wide.u32 	%rd38, %r296, 4;
	add.s64 	%rd39, %rd1, %rd38;
	ld.global.u32 	%r336, [%rd39];
	abs.s32 	%r337, %r336;
	cvt.rn.f32.s32 	%f48, %r337;
	cvt.rzi.s32.f32 	%r338, %f48;
	max.s32 	%r755, %r335, %r338;
	add.s32 	%r741, %r741, 4096;
	add.s32 	%r733, %r733, 4096;
	add.s32 	%r739, %r739, 16;
	setp.ne.s32 	%p9, %r739, 0;
	@%p9 bra 	$L__BB4_33;
	add.s32 	%r747, %r741, -2048;
$L__BB4_35:
	setp.eq.s32 	%p10, %r73, 0;
	@%p10 bra 	$L__BB4_44;
	and.b32  	%r88, %r72, 7;
	setp.lt.u32 	%p11, %r73, 8;
	@%p11 bra 	$L__BB4_38;
	add.s32 	%r340, %r747, %r738;
	mul.wide.u32 	%rd40, %r340, 4;
	add.s64 	%rd41, %rd1, %rd40;
	ld.global.u32 	%r341, [%rd41];
	abs.s32 	%r342, %r341;
	cvt.rn.f32.s32 	%f49, %r342;
	cvt.rzi.s32.f32 	%r343, %f49;
	max.s32 	%r344, %r755, %r343;
	add.s32 	%r345, %r340, 256;
	mul.wide.u32 	%rd42, %r345, 4;
	add.s64 	%rd43, %rd1, %rd42;
	ld.global.u32 	%r346, [%rd43];
	abs.s32 	%r347, %r346;
	cvt.rn.f32.s32 	%f50, %r347;
	cvt.rzi.s32.f32 	%r348, %f50;
	max.s32 	%r349, %r344, %r348;
	add.s32 	%r350, %r340, 512;
	mul.wide.u32 	%rd44, %r350, 4;
	add.s64 	%rd45, %rd1, %rd44;
	ld.global.u32 	%r351, [%rd45];
	abs.s32 	%r352, %r351;
	cvt.rn.f32.s32 	%f51, %r352;
	cvt.rzi.s32.f32 	%r353, %f51;
	max.s32 	%r354, %r349, %r353;
	add.s32 	%r355, %r340, 768;
	mul.wide.u32 	%rd46, %r355, 4;
	add.s64 	%rd47, %rd1, %rd46;
	ld.global.u32 	%r356, [%rd47];
	abs.s32 	%r357, %r356;
	cvt.rn.f32.s32 	%f52, %r357;
	cvt.rzi.s32.f32 	%r358, %f52;
	max.s32 	%r359, %r354, %r358;
	add.s32 	%r360, %r340, 1024;
	mul.wide.u32 	%rd48, %r360, 4;
	add.s64 	%rd49, %rd1, %rd48;
	ld.global.u32 	%r361, [%rd49];
	abs.s32 	%r362, %r361;
	cvt.rn.f32.s32 	%f53, %r362;
	cvt.rzi.s32.f32 	%r363, %f53;
	max.s32 	%r364, %r359, %r363;
	add.s32 	%r365, %r340, 1280;
	mul.wide.u32 	%rd50, %r365, 4;
	add.s64 	%rd51, %rd1, %rd50;
	ld.global.u32 	%r366, [%rd51];
	abs.s32 	%r367, %r366;
	cvt.rn.f32.s32 	%f54, %r367;
	cvt.rzi.s32.f32 	%r368, %f54;
	max.s32 	%r369, %r364, %r368;
	add.s32 	%r370, %r340, 1536;
	mul.wide.u32 	%rd52, %r370, 4;
	add.s64 	%rd53, %rd1, %rd52;
	ld.global.u32 	%r371, [%rd53];
	abs.s32 	%r372, %r371;
	cvt.rn.f32.s32 	%f55, %r372;
	cvt.rzi.s32.f32 	%r373, %f55;
	max.s32 	%r374, %r369, %r373;
	add.s32 	%r375, %r340, 1792;
	mul.wide.u32 	%rd54, %r375, 4;
	add.s64 	%rd55, %rd1, %rd54;
	ld.global.u32 	%r376, [%rd55];
	abs.s32 	%r377, %r376;
	cvt.rn.f32.s32 	%f56, %r377;
	cvt.rzi.s32.f32 	%r378, %f56;
	max.s32 	%r755, %r374, %r378;
	add.s32 	%r747, %r747, 2048;
$L__BB4_38:
	setp.eq.s32 	%p12, %r88, 0;
	@%p12 bra 	$L__BB4_44;
	setp.lt.u32 	%p13, %r88, 4;
	@%p13 bra 	$L__BB4_41;
	add.s32 	%r380, %r747, %r738;
	mul.wide.u32 	%rd56, %r380, 4;
	add.s64 	%rd57, %rd1, %rd56;
	ld.global.u32 	%r381, [%rd57];
	abs.s32 	%r382, %r381;
	cvt.rn.f32.s32 	%f57, %r382;
	cvt.rzi.s32.f32 	%r383, %f57;
	max.s32 	%r384, %r755, %r383;
	add.s32 	%r385, %r380, 256;
	mul.wide.u32 	%rd58, %r385, 4;
	add.s64 	%rd59, %rd1, %rd58;
	ld.global.u32 	%r386, [%rd59];
	abs.s32 	%r387, %r386;
	cvt.rn.f32.s32 	%f58, %r387;
	cvt.rzi.s32.f32 	%r388, %f58;
	max.s32 	%r389, %r384, %r388;
	add.s32 	%r390, %r380, 512;
	mul.wide.u32 	%rd60, %r390, 4;
	add.s64 	%rd61, %rd1, %rd60;
	ld.global.u32 	%r391, [%rd61];
	abs.s32 	%r392, %r391;
	cvt.rn.f32.s32 	%f59, %r392;
	cvt.rzi.s32.f32 	%r393, %f59;
	max.s32 	%r394, %r389, %r393;
	add.s32 	%r395, %r380, 768;
	mul.wide.u32 	%rd62, %r395, 4;
	add.s64 	%rd63, %rd1, %rd62;
	ld.global.u32 	%r396, [%rd63];
	abs.s32 	%r397, %r396;
	cvt.rn.f32.s32 	%f60, %r397;
	cvt.rzi.s32.f32 	%r398, %f60;
	max.s32 	%r755, %r394, %r398;
	add.s32 	%r747, %r747, 1024;
$L__BB4_41:
	and.b32  	%r399, %r72, 3;
	setp.eq.s32 	%p14, %r399, 0;
	@%p14 bra 	$L__BB4_44;
	add.s32 	%r753, %r747, %r735;
	cvt.u16.u32 	%rs1, %r734;
	shr.u16 	%rs2, %rs1, 8;
	add.s16 	%rs3, %rs2, 1;
	cvt.u32.u16 	%r400, %rs3;
	and.b32  	%r401, %r400, 3;
	neg.s32 	%r752, %r401;
$L__BB4_43:
	.pragma "nounroll";
	mul.wide.u32 	%rd64, %r753, 4;
	add.s64 	%rd65, %rd1, %rd64;
	ld.global.u32 	%r402, [%rd65];
	abs.s32 	%r403, %r402;
	cvt.rn.f32.s32 	%f61, %r403;
	cvt.rzi.s32.f32 	%r404, %f61;
	max.s32 	%r755, %r755, %r404;
	add.s32 	%r753, %r753, 256;
	add.s32 	%r752, %r752, 1;
	setp.ne.s32 	%p15, %r752, 0;
	@%p15 bra 	$L__BB4_43;
$L__BB4_44:
	// begin inline asm
	mov.u32 %r405, %laneid;
	// end inline asm
	mov.b32 	%r408, 1;
	mov.b32 	%r429, 31;
	mov.b32 	%r430, -1;
	// begin inline asm
	shfl.sync.down.b32 %r406, %r755, %r408, %r429, %r430;
	// end inline asm
	setp.gt.s32 	%p16, %r405, 30;
	max.s32 	%r431, %r755, %r406;
	selp.b32 	%r412, %r755, %r431, %p16;
	mov.b32 	%r413, 2;
	// begin inline asm
	shfl.sync.down.b32 %r411, %r412, %r413, %r429, %r430;
	// end inline asm
	setp.gt.s32 	%p17, %r405, 29;
	max.s32 	%r432, %r412, %r411;
	selp.b32 	%r417, %r412, %r432, %p17;
	mov.b32 	%r418, 4;
	// begin inline asm
	shfl.sync.down.b32 %r416, %r417, %r418, %r429, %r430;
	// end inline asm
	setp.gt.s32 	%p18, %r405, 27;
	max.s32 	%r433, %r417, %r416;
	selp.b32 	%r422, %r417, %r433, %p18;
	mov.b32 	%r423, 8;
	// begin inline asm
	shfl.sync.down.b32 %r421, %r422, %r423, %r429, %r430;
	// end inline asm
	setp.gt.s32 	%p19, %r405, 23;
	max.s32 	%r434, %r422, %r421;
	selp.b32 	%r427, %r422, %r434, %p19;
	mov.b32 	%r428, 16;
	// begin inline asm
	shfl.sync.down.b32 %r426, %r427, %r428, %r429, %r430;
	// end inline asm
	setp.gt.s32 	%p20, %r405, 15;
	max.s32 	%r108, %r427, %r426;
	selp.b32 	%r756, %r427, %r108, %p20;
	setp.ne.s32 	%p21, %r405, 0;
	@%p21 bra 	$L__BB4_46;
	shr.u32 	%r435, %r55, 3;
	and.b32  	%r436, %r435, 124;
	mov.u32 	%r437, _ZZN3cub18CUB_300001_SM_10006detail6reduce18DeviceReduceKernelINS2_10policy_hubIijN4cuda3__47maximumIiEEE10Policy1000EN6thrust24THRUST_300001_SM_1000_NS10device_ptrIiEEjS8_i8AbsValueEEvT0_PT3_T1_NS0_13GridEvenShareISJ_EET2_T4_E12temp_storage;
	add.s32 	%r438, %r437, %r436;
	st.shared.u32 	[%r438+8], %r108;
$L__BB4_46:
	bar.sync 	0;
	setp.ne.s32 	%p22, %r55, 0;
	@%p22 bra 	$L__BB4_48;
	ld.shared.u32 	%r439, [_ZZN3cub18CUB_300001_SM_10006detail6reduce18DeviceReduceKernelINS2_10policy_hubIijN4cuda3__47maximumIiEEE10Policy1000EN6thrust24THRUST_300001_SM_1000_NS10device_ptrIiEEjS8_i8AbsValueEEvT0_PT3_T1_NS0_13GridEvenShareISJ_EET2_T4_E12temp_storage+12];
	max.s32 	%r440, %r756, %r439;
	ld.shared.u32 	%r441, [_ZZN3cub18CUB_300001_SM_10006detail6reduce18DeviceReduceKernelINS2_10policy_hubIijN4cuda3__47maximumIiEEE10Policy1000EN6thrust24THRUST_300001_SM_1000_NS10device_ptrIiEEjS8_i8AbsValueEEvT0_PT3_T1_NS0_13GridEvenShareISJ_EET2_T4_E12temp_storage+16];
	max.s32 	%r442, %r440, %r441;
	ld.shared.u32 	%r443, [_ZZN3cub18CUB_300001_SM_10006detail6reduce18DeviceReduceKernelINS2_10policy_hubIijN4cuda3__47maximumIiEEE10Policy1000EN6thrust24THRUST_300001_SM_1000_NS10device_ptrIiEEjS8_i8AbsValueEEvT0_PT3_T1_NS0_13GridEvenShareISJ_EET2_T4_E12temp_storage+20];
	max.s32 	%r444, %r442, %r443;
	ld.shared.u32 	%r445, [_ZZN3cub18CUB_300001_SM_10006detail6reduce18DeviceReduceKernelINS2_10policy_hubIijN4cuda3__47maximumIiEEE10Policy1000EN6thrust24THRUST_300001_SM_1000_NS10device_ptrIiEEjS8_i8AbsValueEEvT0_PT3_T1_NS0_13GridEvenShareISJ_EET2_T4_E12temp_storage+24];
	max.s32 	%r446, %r444, %r445;
	ld.shared.u32 	%r447, [_ZZN3cub18CUB_300001_SM_10006detail6reduce18DeviceReduceKernelINS2_10policy_hubIijN4cuda3__47maximumIiEEE10Policy1000EN6thrust24THRUST_300001_SM_1000_NS10device_ptrIiEEjS8_i8AbsValueEEvT0_PT3_T1_NS0_13GridEvenShareISJ_EET2_T4_E12temp_storage+28];
	max.s32 	%r448, %r446, %r447;
	ld.shared.u32 	%r449, [_ZZN3cub18CUB_300001_SM_10006detail6reduce18DeviceReduceKernelINS2_10policy_hubIijN4cuda3__47maximumIiEEE10Policy1000EN6thrust24THRUST_300001_SM_1000_NS10device_ptrIiEEjS8_i8AbsValueEEvT0_PT3_T1_NS0_13GridEvenShareISJ_EET2_T4_E12temp_storage+32];
	max.s32 	%r450, %r448, %r449;
	ld.shared.u32 	%r451, [_ZZN3cub18CUB_300001_SM_10006detail6reduce18DeviceReduceKernelINS2_10policy_hubIijN4cuda3__47maximumIiEEE10Policy1000EN6thrust24THRUST_300001_SM_1000_NS10device_ptrIiEEjS8_i8AbsValueEEvT0_PT3_T1_NS0_13GridEvenShareISJ_EET2_T4_E12temp_storage+36];
	max.s32 	%r756, %r450, %r451;
$L__BB4_48:
	mov.u32 	%r713, %tid.x;
	setp.ne.s32 	%p56, %r713, 0;
	@%p56 bra 	$L__BB4_50;
	ld.param.u64 	%rd129, [_ZN3cub18CUB_300001_SM_10006detail6reduce18DeviceReduceKernelINS2_10policy_hubIijN4cuda3__47maximumIiEEE10Policy1000EN6thrust24THRUST_300001_SM_1000_NS10device_ptrIiEEjS8_i8AbsValueEEvT0_PT3_T1_NS0_13GridEvenShareISJ_EET2_T4__param_1];
	cvta.to.global.u64 	%rd126, %rd129;
	mul.wide.u32 	%rd127, %r3, 4;
	add.s64 	%rd128, %rd126, %rd127;
	st.global.u32 	[%rd128], %r756;
$L__BB4_50:
	ret;

}
	// .globl	_ZN3cub18CUB_300001_SM_10006detail6reduce28DeviceReduceSingleTileKernelINS2_10policy_hubIijN4cuda3__47maximumIiEEE10Policy1000EPiPfiS8_fiNS5_3std3__410__identityEEEvT0_T1_T2_T3_T4_T6_
.visible .entry _ZN3cub18CUB_300001_SM_10006detail6reduce28DeviceReduceSingleTileKernelINS2_10policy_hubIijN4cuda3__47maximumIiEEE10Policy1000EPiPfiS8_fiNS5_3std3__410__identityEEEvT0_T1_T2_T3_T4_T6_(
	.param .u64 .ptr .align 1 _ZN3cub18CUB_300001_SM_10006detail6reduce28DeviceReduceSingleTileKernelINS2_10policy_hubIijN4cuda3__47maximumIiEEE10Policy1000EPiPfiS8_fiNS5_3std3__410__identityEEEvT0_T1_T2_T3_T4_T6__param_0,
	.param .u64 .ptr .align 1 _ZN3cub18CUB_300001_SM_10006detail6reduce28DeviceReduceSingleTileKernelINS2_10policy_hubIijN4cuda3__47maximumIiEEE10Policy1000EPiPfiS8_fiNS5_3std3__410__identityEEEvT0_T1_T2_T3_T4_T6__param_1,
	.param .u32 _ZN3cub18CUB_300001_SM_10006detail6reduce28DeviceReduceSingleTileKernelINS2_10policy_hubIijN4cuda3__47maximumIiEEE10Policy1000EPiPfiS8_fiNS5_3std3__410__identityEEEvT0_T1_T2_T3_T4_T6__param_2,
	.param .align 1 .b8 _ZN3cub18CUB_300001_SM_10006detail6reduce28DeviceReduceSingleTileKernelINS2_10policy_hubIijN4cuda3__47maximumIiEEE10Policy1000EPiPfiS8_fiNS5_3std3__410__identityEEEvT0_T1_T2_T3_T4_T6__param_3[1],
	.param .f32 _ZN3cub18CUB_300001_SM_10006detail6reduce28DeviceReduceSingleTileKernelINS2_10policy_hubIijN4cuda3__47maximumIiEEE10Policy1000EPiPfiS8_fiNS5_3std3__410__identityEEEvT0_T1_T2_T3_T4_T6__param_4,
	.param .align 1 .b8 _ZN3cub18CUB_300001_SM_10006detail6reduce28DeviceReduceSingleTileKernelINS2_10policy_hubIijN4cuda3__47maximumIiEEE10Policy1000EPiPfiS8_fiNS5_3std3__410__identityEEEvT0_T1_T2_T3_T4_T6__param_5[1]
)
.maxntid 256
.minnctapersm 1
{
	.reg .pred 	%p<97>;
	.reg .b32 	%r<687>;
	.reg .b32 	%f<3>;
	.reg .b64 	%rd<125>;
	// demoted variable
	.shared .align 4 .b8 _ZZN3cub18CUB_300001_SM_10006detail6reduce28DeviceReduceSingleTileKernelINS2_10policy_hubIijN4cuda3__47maximumIiEEE10Policy1000EPiPfiS8_fiNS5_3std3__410__identityEEEvT0_T1_T2_T3_T4_T6_E12temp_storage[44];
	ld.param.u64 	%rd16, [_ZN3cub18CUB_300001_SM_10006detail6reduce28DeviceReduceSingleTileKernelINS2_10policy_hubIijN4cuda3__47maximumIiEEE10Policy1000EPiPfiS8_fiNS5_3std3__410__identityEEEvT0_T1_T2_T3_T4_T6__param_0];
	ld.param.u64 	%rd17, [_ZN3cub18CUB_300001_SM_10006detail6reduce28DeviceReduceSingleTileKernelINS2_10policy_hubIijN4cuda3__47maximumIiEEE10Policy1000EPiPfiS8_fiNS5_3std3__410__identityEEEvT0_T1_T2_T3_T4_T6__param_1];
	ld.param.u32 	%r124, [_ZN3cub18CUB_300001_SM_10006detail6reduce28DeviceReduceSingleTileKernelINS2_10policy_hubIijN4cuda3__47maximumIiEEE10Policy1000EPiPfiS8_fiNS5_3std3__410__identityEEEvT0_T1_T2_T3_T4_T6__param_2];
	ld.param.f32 	%f1, [_ZN3cub18CUB_300001_SM_10006detail6reduce28DeviceReduceSingleTileKernelINS2_10policy_hubIijN4cuda3__47maximumIiEEE10Policy1000EPiPfiS8_fiNS5_3std3__410__identityEEEvT0_T1_T2_T3_T4_T6__param_4];
	cvta.to.global.u64 	%rd1, %rd17;
	setp.ne.s32 	%p1, %r124, 0;
	@%p1 bra 	$L__BB5_3;
	mov.u32 	%r633, %tid.x;
	setp.ne.s32 	%p96, %r633, 0;
	@%p96 bra 	$L__BB5_74;
	st.global.f32 	[%rd1], %f1;
	bra.uni 	$L__BB5_74;
$L__BB5_3:
	and.b64  	%rd18, %rd16, 15;
	setp.ne.s64 	%p2, %rd18, 0;
	@%p2 bra 	$L__BB5_38;
	setp.gt.s32 	%p49, %r124, 4095;
	@%p49 bra 	$L__BB5_22;
	mov.u32 	%r1, %tid.x;
	setp.ge.s32 	%p66, %r1, %r124;
	mov.b32 	%r644, 0;
	mov.u32 	%r639, %r1;
	@%p66 bra 	$L__BB5_7;
	mul.wide.u32 	%rd113, %r1, 4;
	add.s64 	%rd112, %rd16, %rd113;
	// begin inline asm
	ld.global.nc.u32 %r644, [%rd112];
	// end inline asm
	add.s32 	%r639, %r1, 256;
$L__BB5_7:
	setp.ge.s32 	%p67, %r639, %r124;
	@%p67 bra 	$L__BB5_13;
	not.b32 	%r507, %r639;
	add.s32 	%r6, %r124, %r507;
	and.b32  	%r508, %r6, 768;
	setp.eq.s32 	%p68, %r508, 768;
	@%p68 bra 	$L__BB5_11;
	mul.wide.u32 	%rd114, %r639, 4;
	add.s64 	%rd121, %rd16, %rd114;
	shr.u32 	%r509, %r6, 8;
	add.s32 	%r510, %r509, 1;
	and.b32  	%r511, %r510, 3;
	neg.s32 	%r636, %r511;
$L__BB5_10:
	.pragma "nounroll";
	// begin inline asm
	ld.global.nc.u32 %r512, [%rd121];
	// end inline asm
	max.s32 	%r644, %r644, %r512;
	add.s32 	%r639, %r639, 256;
	add.s64 	%rd121, %rd121, 1024;
	add.s32 	%r636, %r636, 1;
	setp.ne.s32 	%p69, %r636, 0;
	@%p69 bra 	$L__BB5_10;
$L__BB5_11:
	setp.lt.u32 	%p70, %r6, 768;
	@%p70 bra 	$L__BB5_13;
$L__BB5_12:
	mul.wide.s32 	%rd120, %r639, 4;
	add.s64 	%rd116, %rd16, %rd120;
	// begin inline asm
	ld.global.nc.u32 %r513, [%rd116];
	// end inline asm
	max.s32 	%r517, %r644, %r513;
	add.s64 	%rd117, %rd116, 1024;
	// begin inline asm
	ld.global.nc.u32 %r514, [%rd117];
	// end inline asm
	max.s32 	%r518, %r517, %r514;
	add.s64 	%rd118, %rd116, 2048;
	// begin inline asm
	ld.global.nc.u32 %r515, [%rd118];
	// end inline asm
	max.s32 	%r519, %r518, %r515;
	add.s64 	%rd119, %rd116, 3072;
	// begin inline asm
	ld.global.nc.u32 %r516, [%rd119];
	// end inline asm
	max.s32 	%r644, %r519, %r516;
	add.s32 	%r639, %r639, 1024;
	setp.lt.s32 	%p71, %r639, %r124;
	@%p71 bra 	$L__BB5_12;
$L__BB5_13:
	setp.lt.s32 	%p72, %r124, 256;
	@%p72 bra 	$L__BB5_18;
	// begin inline asm
	mov.u32 %r583, %laneid;
	// end inline asm
	mov.b32 	%r586, 1;
	mov.b32 	%r607, 31;
	mov.b32 	%r608, -1;
	// begin inline asm
	shfl.sync.down.b32 %r584, %r644, %r586, %r607, %r608;
	// end inline asm
	setp.gt.s32 	%p88, %r583, 30;
	max.s32 	%r609, %r644, %r584;
	selp.b32 	%r590, %r644, %r609, %p88;
	mov.b32 	%r591, 2;
	// begin inline asm
	shfl.sync.down.b32 %r589, %r590, %r591, %r607, %r608;
	// end inline asm
	setp.gt.s32 	%p89, %r583, 29;
	max.s32 	%r610, %r590, %r589;
	selp.b32 	%r595, %r590, %r610, %p89;
	mov.b32 	%r596, 4;
	// begin inline asm
	shfl.sync.down.b32 %r594, %r595, %r596, %r607, %r608;
	// end inline asm
	setp.gt.s32 	%p90, %r583, 27;
	max.s32 	%r611, %r595, %r594;
	selp.b32 	%r600, %r595, %r611, %p90;
	mov.b32 	%r601, 8;
	// begin inline asm
	shfl.sync.down.b32 %r599, %r600, %r601, %r607, %r608;
	// end inline asm
	setp.gt.s32 	%p91, %r583, 23;
	max.s32 	%r612, %r600, %r599;
	selp.b32 	%r605, %r600, %r612, %p91;
	mov.b32 	%r606, 16;
	// begin inline asm
	shfl.sync.down.b32 %r604, %r605, %r606, %r607, %r608;
	// end inline asm
	setp.gt.s32 	%p92, %r583, 15;
	max.s32 	%r22, %r605, %r604;
	selp.b32 	%r686, %r605, %r22, %p92;
	setp.ne.s32 	%p93, %r583, 0;
	@%p93 bra 	$L__BB5_16;
	shr.u32 	%r613, %r1, 3;
	and.b32  	%r614, %r613, 124;
	mov.u32 	%r615, _ZZN3cub18CUB_300001_SM_10006detail6reduce28DeviceReduceSingleTileKernelINS2_10policy_hubIijN4cuda3__47maximumIiEEE10Policy1000EPiPfiS8_fiNS5_3std3__410__identityEEEvT0_T1_T2_T3_T4_T6_E12temp_storage;
	add.s32 	%r616, %r615, %r614;
	st.shared.u32 	[%r616+8], %r22;
$L__BB5_16:
	bar.sync 	0;
	setp.ne.s32 	%p94, %r1, 0;
	@%p94 bra 	$L__BB5_72;
	ld.shared.u32 	%r617, [_ZZN3cub18CUB_300001_SM_10006detail6reduce28DeviceReduceSingleTileKernelINS2_10policy_hubIijN4cuda3__47maximumIiEEE10Policy1000EPiPfiS8_fiNS5_3std3__410__identityEEEvT0_T1_T2_T3_T4_T6_E12temp_storage+12];
	max.s32 	%r618, %r686, %r617;
	ld.shared.u32 	%r619, [_ZZN3cub18CUB_300001_SM_10006detail6reduce28DeviceReduceSingleTileKernelINS2_10policy_hubIijN4cuda3__47maximumIiEEE10Policy1000EPiPfiS8_fiNS5_3std3__410__identityEEEvT0_T1_T2_T3_T4_T6_E12temp_storage+16];
	max.s32 	%r620, %r618, %r619;
	ld.shared.u32 	%r621, [_ZZN3cub18CUB_300001_SM_10006detail6reduce28DeviceReduceSingleTileKernelINS2_10policy_hubIijN4cuda3__47maximumIiEEE10Policy1000EPiPfiS8_fiNS5_3std3__410__identityEEEvT0_T1_T2_T3_T4_T6_E12temp_storage+20];
	max.s32 	%r622, %r620, %r621;
	ld.shared.u32 	%r623, [_ZZN3cub18CUB_300001_SM_10006detail6reduce28DeviceReduceSingleTileKernelINS2_10policy_hubIijN4cuda3__47maximumIiEEE10Policy1000EPiPfiS8_fiNS5_3std3__410__identityEEEvT0_T1_T2_T3_T4_T6_E12temp_storage+24];
	max.s32 	%r624, %r622, %r623;
	ld.shared.u32 	%r625, [_ZZN3cub18CUB_300001_SM_10006detail6reduce28DeviceReduceSingleTileKernelINS2_10policy_hubIijN4cuda3__47maximumIiEEE10Policy1000EPiPfiS8_fiNS5_3std3__410__identityEEEvT0_T1_T2_T3_T4_T6_E12temp_storage+28];
	max.s32 	%r626, %r624, %r625;
	ld.shared.u32 	%r627, [_ZZN3cub18CUB_300001_SM_10006detail6reduce28DeviceReduceSingleTileKernelINS2_10policy_hubIijN4cuda3__47maximumIiEEE10Policy1000EPiPfiS8_fiNS5_3std3__410__identityEEEvT0_T1_T2_T3_T4_T6_E12temp_storage+32];
	max.s32 	%r628, %r626, %r627;
	ld.shared.u32 	%r629, [_ZZN3cub18CUB_300001_SM_10006detail6reduce28DeviceReduceSingleTileKernelINS2_10policy_hubIijN4cuda3__47maximumIiEEE10Policy1000EPiPfiS8_fiNS5_3std3__410__identityEEEvT0_T1_T2_T3_T4_T6_E12temp_storage+36];
	max.s32 	%r686, %r628, %r629;
	bra.uni 	$L__BB5_72;
$L__BB5_18:
	// begin inline asm
	mov.u32 %r520, %laneid;
	// end inline asm
	and.b32  	%r546, %r1, 992;
	add.s32 	%r547, %r546, 32;
	setp.gt.s32 	%p73, %r547, %r124;
	not.b32 	%r548, %r546;
	add.s32 	%r549, %r124, %r548;
	selp.b32 	%r544, %r549, 31, %p73;
	mov.b32 	%r523, 1;
	mov.b32 	%r545, -1;
	// begin inline asm
	shfl.sync.down.b32 %r521, %r644, %r523, %r544, %r545;
	// end inline asm
	setp.lt.s32 	%p74, %r520, %r544;
	max.s32 	%r550, %r644, %r521;
	selp.b32 	%r527, %r550, %r644, %p74;
	mov.b32 	%r528, 2;
	// begin inline asm
	shfl.sync.down.b32 %r526, %r527, %r528, %r544, %r545;
	// end inline asm
	add.s32 	%r551, %r520, 2;
	setp.gt.s32 	%p75, %r551, %r544;
	max.s32 	%r552, %r527, %r526;
	selp.b32 	%r532, %r527, %r552, %p75;
	mov.b32 	%r533, 4;
	// begin inline asm
	shfl.sync.down.b32 %r531, %r532, %r533, %r544, %r545;
	// end inline asm
	add.s32 	%r553, %r520, 4;
	setp.gt.s32 	%p76, %r553, %r544;
	max.s32 	%r554, %r532, %r531;
	selp.b32 	%r537, %r532, %r554, %p76;
	mov.b32 	%r538, 8;
	// begin inline asm
	shfl.sync.down.b32 %r536, %r537, %r538, %r544, %r545;
	// end inline asm
	add.s32 	%r555, %r520, 8;
	setp.gt.s32 	%p77, %r555, %r544;
	max.s32 	%r556, %r537, %r536;
	selp.b32 	%r542, %r537, %r556, %p77;
	mov.b32 	%r543, 16;
	// begin inline asm
	shfl.sync.down.b32 %r541, %r542, %r543, %r544, %r545;
	// end inline asm
	add.s32 	%r557, %r520, 16;
	setp.gt.s32 	%p78, %r557, %r544;
	max.s32 	%r558, %r542, %r541;
	selp.b32 	%r686, %r542, %r558, %p78;
	setp.ne.s32 	%p79, %r520, 0;
	@%p79 bra 	$L__BB5_20;
	shr.u32 	%r559, %r1, 3;
	and.b32  	%r560, %r559, 124;
	mov.u32 	%r561, _ZZN3cub18CUB_300001_SM_10006detail6reduce28DeviceReduceSingleTileKernelINS2_10policy_hubIijN4cuda3__47maximumIiEEE10Policy1000EPiPfiS8_fiNS5_3std3__410__identityEEEvT0_T1_T2_T3_T4_T6_E12temp_storage;
	add.s32 	%r562, %r561, %r560;
	st.shared.u32 	[%r562+8], %r686;
$L__BB5_20:
	bar.sync 	0;
	setp.ne.s32 	%p80, %r1, 0;
	@%p80 bra 	$L__BB5_72;
	setp.gt.s32 	%p81, %r124, 32;
	ld.shared.u32 	%r563, [_ZZN3cub18CUB_300001_SM_10006detail6reduce28DeviceReduceSingleTileKernelINS2_10policy_hubIijN4cuda3__47maximumIiEEE10Policy1000EPiPfiS8_fiNS5_3std3__410__identityEEEvT0_T1_T2_T3_T4_T6_E12temp_storage+12];
	max.s32 	%r564, %r686, %r563;
	selp.b32 	%r565, %r564, %r686, %p81;
	setp.gt.s32 	%p82, %r124, 64;
	ld.shared.u32 	%r566, [_ZZN3cub18CUB_300001_SM_10006detail6reduce28DeviceReduceSingleTileKernelINS2_10policy_hubIijN4cuda3__47maximumIiEEE10Policy1000EPiPfiS8_fiNS5_3std3__410__identityEEEvT0_T1_T2_T3_T4_T6_E12temp_storage+16];
	max.s32 	%r567, %r565, %r566;
	selp.b32 	%r568, %r567, %r565, %p82;
	setp.gt.s32 	%p83, %r124, 96;
	ld.shared.u32 	%r569, [_ZZN3cub18CUB_300001_SM_10006detail6reduce28DeviceReduceSingleTileKernelINS2_10policy_hubIijN4cuda3__47maximumIiEEE10Policy1000EPiPfiS8_fiNS5_3std3__410__identityEEEvT0_T1_T2_T3_T4_T6_E12temp_storage+20];
	max.s32 	%r570, %r568, %r569;
	selp.b32 	%r571, %r570, %r568, %p83;
	setp.gt.s32 	%p84, %r124, 128;
	ld.shared.u32 	%r572, [_ZZN3cub18CUB_300001_SM_10006detail6reduce28DeviceReduceSingleTileKernelINS2_10policy_hubIijN4cuda3__47maximumIiEEE10Policy1000EPiPfiS8_fiNS5_3std3__410__identityEEEvT0_T1_T2_T3_T4_T6_E12temp_storage+24];
	max.s32 	%r573, %r571, %r572;
	selp.b32 	%r574, %r573, %r571, %p84;
	setp.gt.s32 	%p85, %r124, 160;
	ld.shared.u32 	%r575, [_ZZN3cub18CUB_300001_SM_10006detail6reduce28DeviceReduceSingleTileKernelINS2_10policy_hubIijN4cuda3__47maximumIiEEE10Policy1000EPiPfiS8_fiNS5_3std3__410__identityEEEvT0_T1_T2_T3_T4_T6_E12temp_storage+28];
	max.s32 	%r576, %r574, %r575;
	selp.b32 	%r577, %r576, %r574, %p85;
	setp.gt.s32 	%p86, %r124, 192;
	ld.shared.u32 	%r578, [_ZZN3cub18CUB_300001_SM_10006detail6reduce28DeviceReduceSingleTileKernelINS2_10policy_hubIijN4cuda3__47maximumIiEEE10Policy1000EPiPfiS8_fiNS5_3std3__410__identityEEEvT0_T1_T2_T3_T4_T6_E12temp_storage+32];
	max.s32 	%r579, %r577, %r578;
	selp.b32 	%r580, %r579, %r577, %p86;
	setp.gt.s32 	%p87, %r124, 224;
	ld.shared.u32 	%r581, [_ZZN3cub18CUB_300001_SM_10006detail6reduce28DeviceReduceSingleTileKernelINS2_10policy_hubIijN4cuda3__47maximumIiEEE10Policy1000EPiPfiS8_fiNS5_3std3__410__identityEEEvT0_T1_T2_T3_T4_T6_E12temp_storage+36];
	max.s32 	%r582, %r580, %r581;
	selp.b32 	%r686, %r582, %r580, %p87;
	bra.uni 	$L__BB5_72;
$L__BB5_22:
	mov.u32 	%r27, %tid.x;
	shl.b32 	%r378, %r27, 2;
	mul.wide.u32 	%rd86, %r378, 4;
	add.s64 	%rd76, %rd16, %rd86;
	// begin inline asm
	ld.global.nc.v2.u64 {%rd74, %rd75}, [%rd76];
	// end inline asm
	mov.b64 	{%r379, %r380}, %rd75;
	mov.b64 	{%r381, %r382}, %rd74;
	add.s64 	%rd79, %rd76, 4096;
	// begin inline asm
	ld.global.nc.v2.u64 {%rd77, %rd78}, [%rd79];
	// end inline asm
	mov.b64 	{%r383, %r384}, %rd78;
	mov.b64 	{%r385, %r386}, %rd77;
	add.s64 	%rd82, %rd76, 8192;
	// begin inline asm
	ld.global.nc.v2.u64 {%rd80, %rd81}, [%rd82];
	// end inline asm
	mov.b64 	{%r387, %r388}, %rd81;
	mov.b64 	{%r389, %r390}, %rd80;
	add.s64 	%rd85, %rd76, 12288;
	// begin inline asm
	ld.global.nc.v2.u64 {%rd83, %rd84}, [%rd85];
	// end inline asm
	mov.b64 	{%r391, %r392}, %rd84;
	mov.b64 	{%r393, %r394}, %rd83;
	max.s32 	%r395, %r381, %r382;
	max.s32 	%r396, %r395, %r379;
	max.s32 	%r397, %r380, %r385;
	max.s32 	%r398, %r397, %r386;
	max.s32 	%r399, %r383, %r384;
	max.s32 	%r400, %r399, %r389;
	max.s32 	%r401, %r390, %r387;
	max.s32 	%r402, %r401, %r388;
	max.s32 	%r403, %r393, %r394;
	max.s32 	%r404, %r403, %r391;
	max.s32 	%r405, %r396, %r398;
	max.s32 	%r406, %r405, %r400;
	max.s32 	%r407, %r402, %r404;
	max.s32 	%r408, %r407, %r392;
	max.s32 	%r659, %r406, %r408;
	setp.lt.u32 	%p50, %r124, 8192;
	mov.b32 	%r648, 4096;
	@%p50 bra 	$L__BB5_26;
	add.s32 	%r29, %r124, -4096;
	mov.b32 	%r648, 4096;
$L__BB5_24:
	mul.wide.s32 	%rd99, %r648, 4;
	add.s64 	%rd89, %rd76, %rd99;
	// begin inline asm
	ld.global.nc.v2.u64 {%rd87, %rd88}, [%rd89];
	// end inline asm
	mov.b64 	{%r410, %r411}, %rd88;
	mov.b64 	{%r412, %r413}, %rd87;
	add.s64 	%rd92, %rd89, 4096;
	// begin inline asm
	ld.global.nc.v2.u64 {%rd90, %rd91}, [%rd92];
	// end inline asm
	mov.b64 	{%r414, %r415}, %rd91;
	mov.b64 	{%r416, %r417}, %rd90;
	add.s64 	%rd95, %rd89, 8192;
	// begin inline asm
	ld.global.nc.v2.u64 {%rd93, %rd94}, [%rd95];
	// end inline asm
	mov.b64 	{%r418, %r419}, %rd94;
	mov.b64 	{%r420, %r421}, %rd93;
	add.s64 	%rd98, %rd89, 12288;
	// begin inline asm
	ld.global.nc.v2.u64 {%rd96, %rd97}, [%rd98];
	// end inline asm
	mov.b64 	{%r422, %r423}, %rd97;
	mov.b64 	{%r424, %r425}, %rd96;
	max.s32 	%r426, %r659, %r412;
	max.s32 	%r427, %r426, %r413;
	max.s32 	%r428, %r410, %r411;
	max.s32 	%r429, %r428, %r416;
	max.s32 	%r430, %r417, %r414;
	max.s32 	%r431, %r430, %r415;
	max.s32 	%r432, %r420, %r421;
	max.s32 	%r433, %r432, %r418;
	max.s32 	%r434, %r419, %r424;
	max.s32 	%r435, %r434, %r425;
	max.s32 	%r436, %r422, %r423;
	max.s32 	%r437, %r427, %r429;
	max.s32 	%r438, %r437, %r431;
	max.s32 	%r439, %r433, %r435;
	max.s32 	%r440, %r439, %r436;
	max.s32 	%r659, %r438, %r440;
	sub.s32 	%r441, %r124, %r648;
	setp.lt.s32 	%p51, %r441, 4096;
	@%p51 bra 	$L__BB5_34;
	add.s32 	%r648, %r648, 4096;
	setp.le.s32 	%p52, %r648, %r29;
	@%p52 bra 	$L__BB5_24;
$L__BB5_26:
	setp.le.s32 	%p53, %r124, %r648;
	@%p53 bra 	$L__BB5_34;
	sub.s32 	%r36, %r124, %r648;
	setp.ge.s32 	%p54, %r27, %r36;
	@%p54 bra 	$L__BB5_34;
	not.b32 	%r443, %r27;
	add.s32 	%r444, %r124, %r443;
	sub.s32 	%r37, %r444, %r648;
	and.b32  	%r445, %r37, 768;
	setp.eq.s32 	%p55, %r445, 768;
	mov.u32 	%r653, %r27;
	@%p55 bra 	$L__BB5_31;
	add.s32 	%r650, %r27, %r648;
	shr.u32 	%r446, %r37, 8;
	add.s32 	%r447, %r446, 1;
	and.b32  	%r448, %r447, 3;
	neg.s32 	%r649, %r448;
	mov.u32 	%r653, %r27;
$L__BB5_30:
	.pragma "nounroll";
	mul.wide.u32 	%rd101, %r650, 4;
	add.s64 	%rd100, %rd16, %rd101;
	// begin inline asm
	ld.global.nc.u32 %r449, [%rd100];
	// end inline asm
	max.s32 	%r659, %r659, %r449;
	add.s32 	%r653, %r653, 256;
	add.s32 	%r650, %r650, 256;
	add.s32 	%r649, %r649, 1;
	setp.ne.s32 	%p56, %r649, 0;
	@%p56 bra 	$L__BB5_30;
$L__BB5_31:
	setp.lt.u32 	%p57, %r37, 768;
	@%p57 bra 	$L__BB5_34;
	cvt.u64.u32 	%rd102, %r653;
	cvt.u64.u32 	%rd103, %r648;
	add.s64 	%rd104, %rd102, %rd103;
	shl.b64 	%rd105, %rd104, 2;
	add.s64 	%rd106, %rd105, %rd16;
	add.s64 	%rd122, %rd106, 2048;
	add.s32 	%r656, %r653, %r648;
$L__BB5_33:
	mul.wide.u32 	%rd111, %r656, 4;
	add.s64 	%rd107, %rd16, %rd111;
	// begin inline asm
	ld.global.nc.u32 %r450, [%rd107];
	// end inline asm
	max.s32 	%r454, %r659, %r450;
	add.s64 	%rd108, %rd122, -1024;
	// begin inline asm
	ld.global.nc.u32 %r451, [%rd108];
	// end inline asm
	max.s32 	%r455, %r454, %r451;
	// begin inline asm
	ld.global.nc.u32 %r452, [%rd122];
	// end inline asm
	max.s32 	%r456, %r455, %r452;
	add.s64 	%rd110, %rd122, 1024;
	// begin inline asm
	ld.global.nc.u32 %r453, [%rd110];
	// end inline asm
	max.s32 	%r659, %r456, %r453;
	add.s32 	%r653, %r653, 1024;
	add.s64 	%rd122, %rd122, 4096;
	add.s32 	%r656, %r656, 1024;
	setp.lt.s32 	%p58, %r653, %r36;
	@%p58 bra 	$L__BB5_33;
$L__BB5_34:
	// begin inline asm
	mov.u32 %r457, %laneid;
	// end inline asm
	mov.b32 	%r460, 1;
	mov.b32 	%r481, 31;
	mov.b32 	%r482, -1;
	// begin inline asm
	shfl.sync.down.b32 %r458, %r659, %r460, %r481, %r482;
	// end inline asm
	setp.gt.s32 	%p59, %r457, 30;
	max.s32 	%r483, %r659, %r458;
	selp.b32 	%r464, %r659, %r483, %p59;
	mov.b32 	%r465, 2;
	// begin inline asm
	shfl.sync.down.b32 %r463, %r464, %r465, %r481, %r482;
	// end inline asm
	setp.gt.s32 	%p60, %r457, 29;
	max.s32 	%r484, %r464, %r463;
	selp.b32 	%r469, %r464, %r484, %p60;
	mov.b32 	%r470, 4;
	// begin inline asm
	shfl.sync.down.b32 %r468, %r469, %r470, %r481, %r482;
	// end inline asm
	setp.gt.s32 	%p61, %r457, 27;
	max.s32 	%r485, %r469, %r468;
	selp.b32 	%r474, %r469, %r485, %p61;
	mov.b32 	%r475, 8;
	// begin inline asm
	shfl.sync.down.b32 %r473, %r474, %r475, %r481, %r482;
	// end inline asm
	setp.gt.s32 	%p62, %r457, 23;
	max.s32 	%r486, %r474, %r473;
	selp.b32 	%r479, %r474, %r486, %p62;
	mov.b32 	%r480, 16;
	// begin inline asm
	shfl.sync.down.b32 %r478, %r479, %r480, %r481, %r482;
	// end inline asm
	setp.gt.s32 	%p63, %r457, 15;
	max.s32 	%r59, %r479, %r478;
	selp.b32 	%r686, %r479, %r59, %p63;
	setp.ne.s32 	%p64, %r457, 0;
	@%p64 bra 	$L__BB5_36;
	shr.u32 	%r487, %r27, 3;
	and.b32  	%r488, %r487, 124;
	mov.u32 	%r489, _ZZN3cub18CUB_300001_SM_10006detail6reduce28DeviceReduceSingleTileKernelINS2_10policy_hubIijN4cuda3__47maximumIiEEE10Policy1000EPiPfiS8_fiNS5_3std3__410__identityEEEvT0_T1_T2_T3_T4_T6_E12temp_storage;
	add.s32 	%r490, %r489, %r488;
	st.shared.u32 	[%r490+8], %r59;
$L__BB5_36:
	bar.sync 	0;
	setp.ne.s32 	%p65, %r27, 0;
	@%p65 bra 	$L__BB5_72;
	ld.shared.u32 	%r491, [_ZZN3cub18CUB_300001_SM_10006detail6reduce28DeviceReduceSingleTileKernelINS2_10policy_hubIijN4cuda3__47maximumIiEEE10Policy1000EPiPfiS8_fiNS5_3std3__410__identityEEEvT0_T1_T2_T3_T4_T6_E12temp_storage+12];
	max.s32 	%r492, %r686, %r491;
	ld.shared.u32 	%r493, [_ZZN3cub18CUB_300001_SM_10006detail6reduce28DeviceReduceSingleTileKernelINS2_10policy_hubIijN4cuda3__47maximumIiEEE10Policy1000EPiPfiS8_fiNS5_3std3__410__identityEEEvT0_T1_T2_T3_T4_T6_E12temp_storage+16];
	max.s32 	%r494, %r492, %r493;
	ld.shared.u32 	%r495, [_ZZN3cub18CUB_300001_SM_10006detail6reduce28DeviceReduceSingleTileKernelINS2_10policy_hubIijN4cuda3__47maximumIiEEE10Policy1000EPiPfiS8_fiNS5_3std3__410__identityEEEvT0_T1_T2_T3_T4_T6_E12temp_storage+20];
	max.s32 	%r496, %r494, %r495;
	ld.shared.u32 	%r497, [_ZZN3cub18CUB_300001_SM_10006detail6reduce28DeviceReduceSingleTileKernelINS2_10policy_hubIijN4cuda3__47maximumIiEEE10Policy1000EPiPfiS8_fiNS5_3std3__410__identityEEEvT0_T1_T2_T3_T4_T6_E12temp_storage+24];
	max.s32 	%r498, %r496, %r497;
	ld.shared.u32 	%r499, [_ZZN3cub18CUB_300001_SM_10006detail6reduce28DeviceReduceSingleTileKernelINS2_10policy_hubIijN4cuda3__47maximumIiEEE10Policy1000EPiPfiS8_fiNS5_3std3__410__identityEEEvT0_T1_T2_T3_T4_T6_E12temp_storage+28];
	max.s32 	%r500, %r498, %r499;
	ld.shared.u32 	%r501, [_ZZN3cub18CUB_300001_SM_10006detail6reduce28DeviceReduceSingleTileKernelINS2_10policy_hubIijN4cuda3__47maximumIiEEE10Policy1000EPiPfiS8_fiNS5_3std3__410__identityEEEvT0_T1_T2_T3_T4_T6_E12temp_storage+32];
	max.s32 	%r502, %r500, %r501;
	ld.shared.u32 	%r503, [_ZZN3cub18CUB_300001_SM_10006detail6reduce28DeviceReduceSingleTileKernelINS2_10policy_hubIijN4cuda3__47maximumIiEEE10Policy1000EPiPfiS8_fiNS5_3std3__410__identityEEEvT0_T1_T2_T3_T4_T6_E12temp_storage+36];
	max.s32 	%r686, %r502, %r503;
	bra.uni 	$L__BB5_72;
$L__BB5_38:
	setp.gt.s32 	%p3, %r124, 4095;
	@%p3 bra 	$L__BB5_56;
	mov.u32 	%r62, %tid.x;
	setp.ge.s32 	%p20, %r62, %r124;
	mov.b32 	%r670, 0;
	mov.u32 	%r665, %r62;
	@%p20 bra 	$L__BB5_41;
	mul.wide.u32 	%rd66, %r62, 4;
	add.s64 	%rd65, %rd16, %rd66;
	// begin inline asm
	ld.global.nc.u32 %r670, [%rd65];
	// end inline asm
	add.s32 	%r665, %r62, 256;
$L__BB5_41:
	setp.ge.s32 	%p21, %r665, %r124;
	@%p21 bra 	$L__BB5_47;
	not.b32 	%r254, %r665;
	add.s32 	%r67, %r124, %r254;
	and.b32  	%r255, %r67, 768;
	setp.eq.s32 	%p22, %r255, 768;
	@%p22 bra 	$L__BB5_45;
	mul.wide.u32 	%rd67, %r665, 4;
	add.s64 	%rd123, %rd16, %rd67;
	shr.u32 	%r256, %r67, 8;
	add.s32 	%r257, %r256, 1;
	and.b32  	%r258, %r257, 3;
	neg.s32 	%r662, %r258;
$L__BB5_44:
	.pragma "nounroll";
	// begin inline asm
	ld.global.nc.u32 %r259, [%rd123];
	// end inline asm
	max.s32 	%r670, %r670, %r259;
	add.s32 	%r665, %r665, 256;
	add.s64 	%rd123, %rd123, 1024;
	add.s32 	%r662, %r662, 1;
	setp.ne.s32 	%p23, %r662, 0;
	@%p23 bra 	$L__BB5_44;
$L__BB5_45:
	setp.lt.u32 	%p24, %r67, 768;
	@%p24 bra 	$L__BB5_47;
$L__BB5_46:
	mul.wide.s32 	%rd73, %r665, 4;
	add.s64 	%rd69, %rd16, %rd73;
	// begin inline asm
	ld.global.nc.u32 %r260, [%rd69];
	// end inline asm
	max.s32 	%r264, %r670, %r260;
	add.s64 	%rd70, %rd69, 1024;
	// begin inline asm
	ld.global.nc.u32 %r261, [%rd70];
	// end inline asm
	max.s32 	%r265, %r264, %r261;
	add.s64 	%rd71, %rd69, 2048;
	// begin inline asm
	ld.global.nc.u32 %r262, [%rd71];
	// end inline asm
	max.s32 	%r266, %r265, %r262;
	add.s64 	%rd72, %rd69, 3072;
	// begin inline asm
	ld.global.nc.u32 %r263, [%rd72];
	// end inline asm
	max.s32 	%r670, %r266, %r263;
	add.s32 	%r665, %r665, 1024;
	setp.lt.s32 	%p25, %r665, %r124;
	@%p25 bra 	$L__BB5_46;
$L__BB5_47:
	setp.lt.s32 	%p26, %r124, 256;
	@%p26 bra 	$L__BB5_52;
	// begin inline asm
	mov.u32 %r330, %laneid;
	// end inline asm
	mov.b32 	%r333, 1;
	mov.b32 	%r354, 31;
	mov.b32 	%r355, -1;
	// begin inline asm
	shfl.sync.down.b32 %r331, %r670, %r333, %r354, %r355;
	// end inline asm
	setp.gt.s32 	%p42, %r330, 30;
	max.s32 	%r356, %r670, %r331;
	selp.b32 	%r337, %r670, %r356, %p42;
	mov.b32 	%r338, 2;
	// begin inline asm
	shfl.sync.down.b32 %r336, %r337, %r338, %r354, %r355;
	// end inline asm
	setp.gt.s32 	%p43, %r330, 29;
	max.s32 	%r357, %r337, %r336;
	selp.b32 	%r342, %r337, %r357, %p43;
	mov.b32 	%r343, 4;
	// begin inline asm
	shfl.sync.down.b32 %r341, %r342, %r343, %r354, %r355;
	// end inline asm
	setp.gt.s32 	%p44, %r330, 27;
	max.s32 	%r358, %r342, %r341;
	selp.b32 	%r347, %r342, %r358, %p44;
	mov.b32 	%r348, 8;
	// begin inline asm
	shfl.sync.down.b32 %r346, %r347, %r348, %r354, %r355;
	// end inline asm
	setp.gt.s32 	%p45, %r330, 23;
	max.s32 	%r359, %r347, %r346;
	selp.b32 	%r352, %r347, %r359, %p45;
	mov.b32 	%r353, 16;
	// begin inline asm
	shfl.sync.down.b32 %r351, %r352, %r353, %r354, %r355;
	// end inline asm
	setp.gt.s32 	%p46, %r330, 15;
	max.s32 	%r83, %r352, %r351;
	selp.b32 	%r686, %r352, %r83, %p46;
	setp.ne.s32 	%p47, %r330, 0;
	@%p47 bra 	$L__BB5_50;
	shr.u32 	%r360, %r62, 3;
	and.b32  	%r361, %r360, 124;
	mov.u32 	%r362, _ZZN3cub18CUB_300001_SM_10006detail6reduce28DeviceReduceSingleTileKernelINS2_10policy_hubIijN4cuda3__47maximumIiEEE10Policy1000EPiPfiS8_fiNS5_3std3__410__identityEEEvT0_T1_T2_T3_T4_T6_E12temp_storage;
	add.s32 	%r363, %r362, %r361;
	st.shared.u32 	[%r363+8], %r83;
$L__BB5_50:
	bar.sync 	0;
	setp.ne.s32 	%p48, %r62, 0;
	@%p48 bra 	$L__BB5_72;
	ld.shared.u32 	%r364, [_ZZN3cub18CUB_300001_SM_10006detail6reduce28DeviceReduceSingleTileKernelINS2_10policy_hubIijN4cuda3__47maximumIiEEE10Policy1000EPiPfiS8_fiNS5_3std3__410__identityEEEvT0_T1_T2_T3_T4_T6_E12temp_storage+12];
	max.s32 	%r365, %r686, %r364;
	ld.shared.u32 	%r366, [_ZZN3cub18CUB_300001_SM_10006detail6reduce28DeviceReduceSingleTileKernelINS2_10policy_hubIijN4cuda3__47maximumIiEEE10Policy1000EPiPfiS8_fiNS5_3std3__410__identityEEEvT0_T1_T2_T3_T4_T6_E12temp_storage+16];
	max.s32 	%r367, %r365, %r366;
	ld.shared.u32 	%r368, [_ZZN3cub18CUB_300001_SM_10006detail6reduce28DeviceReduceSingleTileKernelINS2_10policy_hubIijN4cuda3__47maximumIiEEE10Policy1000EPiPfiS8_fiNS5_3std3__410__identityEEEvT0_T1_T2_T3_T4_T6_E12temp_storage+20];
	max.s32 	%r369, %r367, %r368;
	ld.shared.u32 	%r370, [_ZZN3cub18CUB_300001_SM_10006detail6reduce28DeviceReduceSingleTileKernelINS2_10policy_hubIijN4cuda3__47maximumIiEEE10Policy1000EPiPfiS8_fiNS5_3std3__410__identityEEEvT0_T1_T2_T3_T4_T6_E12temp_storage+24];
	max.s32 	%r371, %r369, %r370;
	ld.shared.u32 	%r372, [_ZZN3cub18CUB_300001_SM_10006detail6reduce28DeviceReduceSingleTileKernelINS2_10policy_hubIijN4cuda3__47maximumIiEEE10Policy1000EPiPfiS8_fiNS5_3std3__410__identityEEEvT0_T1_T2_T3_T4_T6_E12temp_storage+28];
	max.s32 	%r373, %r371, %r372;
	ld.shared.u32 	%r374, [_ZZN3cub18CUB_300001_SM_10006detail6reduce28DeviceReduceSingleTileKernelINS2_10policy_hubIijN4cuda3__47maximumIiEEE10Policy1000EPiPfiS8_fiNS5_3std3__410__identityEEEvT0_T1_T2_T3_T4_T6_E12temp_storage+32];
	max.s32 	%r375, %r373, %r374;
	ld.shared.u32 	%r376, [_ZZN3cub18CUB_300001_SM_10006detail6reduce28DeviceReduceSingleTileKernelINS2_10policy_hubIijN4cuda3__47maximumIiEEE10Policy1000EPiPfiS8_fiNS5_3std3__410__identityEEEvT0_T1_T2_T3_T4_T6_E12temp_storage+36];
	max.s32 	%r686, %r375, %r376;
	bra.uni 	$L__BB5_72;
$L__BB5_52:
	// begin inline asm
	mov.u32 %r267, %laneid;
	// end inline asm
	and.b32  	%r293, %r62, 992;
	add.s32 	%r294, %r293, 32;
	setp.gt.s32 	%p27, %r294, %r124;
	not.b32 	%r295, %r293;
	add.s32 	%r296, %r124, %r295;
	selp.b32 	%r291, %r296, 31, %p27;
	mov.b32 	%r270, 1;
	mov.b32 	%r292, -1;
	// begin inline asm
	shfl.sync.down.b32 %r268, %r670, %r270, %r291, %r292;
	// end inline asm
	setp.lt.s32 	%p28, %r267, %r291;
	max.s32 	%r297, %r670, %r268;
	selp.b32 	%r274, %r297, %r670, %p28;
	mov.b32 	%r275, 2;
	// begin inline asm
	shfl.sync.down.b32 %r273, %r274, %r275, %r291, %r292;
	// end inline asm
	add.s32 	%r298, %r267, 2;
	setp.gt.s32 	%p29, %r298, %r291;
	max.s32 	%r299, %r274, %r273;
	selp.b32 	%r279, %r274, %r299, %p29;
	mov.b32 	%r280, 4;
	// begin inline asm
	shfl.sync.down.b32 %r278, %r279, %r280, %r291, %r292;
	// end inline asm
	add.s32 	%r300, %r267, 4;
	setp.gt.s32 	%p30, %r300, %r291;
	max.s32 	%r301, %r279, %r278;
	selp.b32 	%r284, %r279, %r301, %p30;
	mov.b32 	%r285, 8;
	// begin inline asm
	shfl.sync.down.b32 %r283, %r284, %r285, %r291, %r292;
	// end inline asm
	add.s32 	%r302, %r267, 8;
	setp.gt.s32 	%p31, %r302, %r291;
	max.s32 	%r303, %r284, %r283;
	selp.b32 	%r289, %r284, %r303, %p31;
	mov.b32 	%r290, 16;
	// begin inline asm
	shfl.sync.down.b32 %r288, %r289, %r290, %r291, %r292;
	// end inline asm
	add.s32 	%r304, %r267, 16;
	setp.gt.s32 	%p32, %r304, %r291;
	max.s32 	%r305, %r289, %r288;
	selp.b32 	%r686, %r289, %r305, %p32;
	setp.ne.s32 	%p33, %r267, 0;
	@%p33 bra 	$L__BB5_54;
	shr.u32 	%r306, %r62, 3;
	and.b32  	%r307, %r306, 124;
	mov.u32 	%r308, _ZZN3cub18CUB_300001_SM_10006detail6reduce28DeviceReduceSingleTileKernelINS2_10policy_hubIijN4cuda3__47maximumIiEEE10Policy1000EPiPfiS8_fiNS5_3std3__410__identityEEEvT0_T1_T2_T3_T4_T6_E12temp_storage;
	add.s32 	%r309, %r308, %r307;
	st.shared.u32 	[%r309+8], %r686;
$L__BB5_54:
	bar.sync 	0;
	setp.ne.s32 	%p34, %r62, 0;
	@%p34 bra 	$L__BB5_72;
	setp.gt.s32 	%p35, %r124, 32;
	ld.shared.u32 	%r310, [_ZZN3cub18CUB_300001_SM_10006detail6reduce28DeviceReduceSingleTileKernelINS2_10policy_hubIijN4cuda3__47maximumIiEEE10Policy1000EPiPfiS8_fiNS5_3std3__410__identityEEEvT0_T1_T2_T3_T4_T6_E12temp_storage+12];
	max.s32 	%r311, %r686, %r310;
	selp.b32 	%r312, %r311, %r686, %p35;
	setp.gt.s32 	%p36, %r124, 64;
	ld.shared.u32 	%r313, [_ZZN3cub18CUB_300001_SM_10006detail6reduce28DeviceReduceSingleTileKernelINS2_10policy_hubIijN4cuda3__47maximumIiEEE10Policy1000EPiPfiS8_fiNS5_3std3__410__identityEEEvT0_T1_T2_T3_T4_T6_E12temp_storage+16];
	max.s32 	%r314, %r312, %r313;
	selp.b32 	%r315, %r314, %r312, %p36;
	setp.gt.s32 	%p37, %r124, 96;
	ld.shared.u32 	%r316, [_ZZN3cub18CUB_300001_SM_10006detail6reduce28DeviceReduceSingleTileKernelINS2_10policy_hubIijN4cuda3__47maximumIiEEE10Policy1000EPiPfiS8_fiNS5_3std3__410__identityEEEvT0_T1_T2_T3_T4_T6_E12temp_storage+20];
	max.s32 	%r317, %r315, %r316;
	selp.b32 	%r318, %r317, %r315, %p37;
	setp.gt.s32 	%p38, %r124, 128;
	ld.shared.u32 	%r319, [_ZZN3cub18CUB_300001_SM_10006detail6reduce28DeviceReduceSingleTileKernelINS2_10policy_hubIijN4cuda3__47maximumIiEEE10Policy1000EPiPfiS8_fiNS5_3std3__410__identityEEEvT0_T1_T2_T3_T4_T6_E12temp_storage+24];
	max.s32 	%r320, %r318, %r319;
	selp.b32 	%r321, %r320, %r318, %p38;
	setp.gt.s32 	%p39, %r124, 160;
	ld.shared.u32 	%r322, [_ZZN3cub18CUB_300001_SM_10006detail6reduce28DeviceReduceSingleTileKernelINS2_10policy_hubIijN4cuda3__47maximumIiEEE10Policy1000EPiPfiS8_fiNS5_3std3__410__identityEEEvT0_T1_T2_T3_T4_T6_E12temp_storage+28];
	max.s32 	%r323, %r321, %r322;
	selp.b32 	%r324, %r323, %r321, %p39;
	setp.gt.s32 	%p40, %r124, 192;
	ld.shared.u32 	%r325, [_ZZN3cub18CUB_300001_SM_10006detail6reduce28DeviceReduceSingleTileKernelINS2_10policy_hubIijN4cuda3__47maximumIiEEE10Policy1000EPiPfiS8_fiNS5_3std3__410__identityEEEvT0_T1_T2_T3_T4_T6_E12temp_storage+32];
	max.s32 	%r326, %r324, %r325;
	selp.b32 	%r327, %r326, %r324, %p40;
	setp.gt.s32 	%p41, %r124, 224;
	ld.shared.u32 	%r328, [_ZZN3cub18CUB_300001_SM_10006detail6reduce28DeviceReduceSingleTileKernelINS2_10policy_hubIijN4cuda3__47maximumIiEEE10Policy1000EPiPfiS8_fiNS5_3std3__410__identityEEEvT0_T1_T2_T3_T4_T6_E12temp_storage+36];
	max.s32 	%r329, %r327, %r328;
	selp.b32 	%r686, %r329, %r327, %p41;
	bra.uni 	$L__BB5_72;
$L__BB5_56:
	mov.u32 	%r88, %tid.x;
	mul.wide.u32 	%rd35, %r88, 4;
	add.s64 	%rd19, %rd16, %rd35;
	// begin inline asm
	ld.global.nc.u32 %r125, [%rd19];
	// end inline asm
	add.s64 	%rd20, %rd19, 1024;
	// begin inline asm
	ld.global.nc.u32 %r126, [%rd20];
	// end inline asm
	add.s64 	%rd21, %rd19, 2048;
	// begin inline asm
	ld.global.nc.u32 %r127, [%rd21];
	// end inline asm
	add.s64 	%rd22, %rd19, 3072;
	// begin inline asm
	ld.global.nc.u32 %r128, [%rd22];
	// end inline asm
	add.s64 	%rd23, %rd19, 4096;
	// begin inline asm
	ld.global.nc.u32 %r129, [%rd23];
	// end inline asm
	add.s64 	%rd24, %rd19, 5120;
	// begin inline asm
	ld.global.nc.u32 %r130, [%rd24];
	// end inline asm
	add.s64 	%rd25, %rd19, 6144;
	// begin inline asm
	ld.global.nc.u32 %r131, [%rd25];
	// end inline asm
	add.s64 	%rd26, %rd19, 7168;
	// begin inline asm
	ld.global.nc.u32 %r132, [%rd26];
	// end inline asm
	add.s64 	%rd27, %rd19, 8192;
	// begin inline asm
	ld.global.nc.u32 %r133, [%rd27];
	// end inline asm
	add.s64 	%rd28, %rd19, 9216;
	// begin inline asm
	ld.global.nc.u32 %r134, [%rd28];
	// end inline asm
	add.s64 	%rd29, %rd19, 10240;
	// begin inline asm
	ld.global.nc.u32 %r135, [%rd29];
	// end inline asm
	add.s64 	%rd30, %rd19, 11264;
	// begin inline asm
	ld.global.nc.u32 %r136, [%rd30];
	// end inline asm
	add.s64 	%rd31, %rd19, 12288;
	// begin inline asm
	ld.global.nc.u32 %r137, [%rd31];
	// end inline asm
	add.s64 	%rd32, %rd19, 13312;
	// begin inline asm
	ld.global.nc.u32 %r138, [%rd32];
	// end inline asm
	add.s64 	%rd33, %rd19, 14336;
	// begin inline asm
	ld.global.nc.u32 %r139, [%rd33];
	// end inline asm
	add.s64 	%rd34, %rd19, 15360;
	// begin inline asm
	ld.global.nc.u32 %r140, [%rd34];
	// end inline asm
	max.s32 	%r142, %r125, %r126;
	max.s32 	%r143, %r142, %r127;
	max.s32 	%r144, %r128, %r129;
	max.s32 	%r145, %r144, %r130;
	max.s32 	%r146, %r131, %r132;
	max.s32 	%r147, %r146, %r133;
	max.s32 	%r148, %r134, %r135;
	max.s32 	%r149, %r148, %r136;
	max.s32 	%r150, %r137, %r138;
	max.s32 	%r151, %r150, %r139;
	max.s32 	%r152, %r143, %r145;
	max.s32 	%r153, %r152, %r147;
	max.s32 	%r154, %r149, %r151;
	max.s32 	%r155, %r154, %r140;
	max.s32 	%r685, %r153, %r155;
	setp.lt.u32 	%p4, %r124, 8192;
	mov.b32 	%r674, 4096;
	@%p4 bra 	$L__BB5_60;
	add.s32 	%r90, %r124, -4096;
	mov.b32 	%r674, 4096;
$L__BB5_58:
	mul.wide.s32 	%rd52, %r674, 4;
	add.s64 	%rd36, %rd19, %rd52;
	// begin inline asm
	ld.global.nc.u32 %r157, [%rd36];
	// end inline asm
	add.s64 	%rd37, %rd36, 1024;
	// begin inline asm
	ld.global.nc.u32 %r158, [%rd37];
	// end inline asm
	add.s64 	%rd38, %rd36, 2048;
	// begin inline asm
	ld.global.nc.u32 %r159, [%rd38];
	// end inline asm
	add.s64 	%rd39, %rd36, 3072;
	// begin inline asm
	ld.global.nc.u32 %r160, [%rd39];
	// end inline asm
	add.s64 	%rd40, %rd36, 4096;
	// begin inline asm
	ld.global.nc.u32 %r161, [%rd40];
	// end inline asm
	add.s64 	%rd41, %rd36, 5120;
	// begin inline asm
	ld.global.nc.u32 %r162, [%rd41];
	// end inline asm
	add.s64 	%rd42, %rd36, 6144;
	// begin inline asm
	ld.global.nc.u32 %r163, [%rd42];
	// end inline asm
	add.s64 	%rd43, %rd36, 7168;
	// begin inline asm
	ld.global.nc.u32 %r164, [%rd43];
	// end inline asm
	add.s64 	%rd44, %rd36, 8192;
	// begin inline asm
	ld.global.nc.u32 %r165, [%rd44];
	// end inline asm
	add.s64 	%rd45, %rd36, 9216;
	// begin inline asm
	ld.global.nc.u32 %r166, [%rd45];
	// end inline asm
	add.s64 	%rd46, %rd36, 10240;
	// begin inline asm
	ld.global.nc.u32 %r167, [%rd46];
	// end inline asm
	add.s64 	%rd47, %rd36, 11264;
	// begin inline asm
	ld.global.nc.u32 %r168, [%rd47];
	// end inline asm
	add.s64 	%rd48, %rd36, 12288;
	// begin inline asm
	ld.global.nc.u32 %r169, [%rd48];
	// end inline asm
	add.s64 	%rd49, %rd36, 13312;
	// begin inline asm
	ld.global.nc.u32 %r170, [%rd49];
	// end inline asm
	add.s64 	%rd50, %rd36, 14336;
	// begin inline asm
	ld.global.nc.u32 %r171, [%rd50];
	// end inline asm
	add.s64 	%rd51, %rd36, 15360;
	// begin inline asm
	ld.global.nc.u32 %r172, [%rd51];
	// end inline asm
	max.s32 	%r173, %r685, %r157;
	max.s32 	%r174, %r173, %r158;
	max.s32 	%r175, %r159, %r160;
	max.s32 	%r176, %r175, %r161;
	max.s32 	%r177, %r162, %r163;
	max.s32 	%r178, %r177, %r164;
	max.s32 	%r179, %r165, %r166;
	max.s32 	%r180, %r179, %r167;
	max.s32 	%r181, %r168, %r169;
	max.s32 	%r182, %r181, %r170;
	max.s32 	%r183, %r171, %r172;
	max.s32 	%r184, %r174, %r176;
	max.s32 	%r185, %r184, %r178;
	max.s32 	%r186, %r180, %r182;
	max.s32 	%r187, %r186, %r183;
	max.s32 	%r685, %r185, %r187;
	sub.s32 	%r188, %r124, %r674;
	setp.lt.s32 	%p5, %r188, 4096;
	@%p5 bra 	$L__BB5_68;
	add.s32 	%r674, %r674, 4096;
	setp.le.s32 	%p6, %r674, %r90;
	@%p6 bra 	$L__BB5_58;
$L__BB5_60:
	setp.le.s32 	%p7, %r124, %r674;
	@%p7 bra 	$L__BB5_68;
	sub.s32 	%r97, %r124, %r674;
	setp.ge.s32 	%p8, %r88, %r97;
	@%p8 bra 	$L__BB5_68;
	not.b32 	%r190, %r88;
	add.s32 	%r191, %r124, %r190;
	sub.s32 	%r98, %r191, %r674;
	and.b32  	%r192, %r98, 768;
	setp.eq.s32 	%p9, %r192, 768;
	mov.u32 	%r679, %r88;
	@%p9 bra 	$L__BB5_65;
	add.s32 	%r676, %r88, %r674;
	shr.u32 	%r193, %r98, 8;
	add.s32 	%r194, %r193, 1;
	and.b32  	%r195, %r194, 3;
	neg.s32 	%r675, %r195;
	mov.u32 	%r679, %r88;
$L__BB5_64:
	.pragma "nounroll";
	mul.wide.u32 	%rd54, %r676, 4;
	add.s64 	%rd53, %rd16, %rd54;
	// begin inline asm
	ld.global.nc.u32 %r196, [%rd53];
	// end inline asm
	max.s32 	%r685, %r685, %r196;
	add.s32 	%r679, %r679, 256;
	add.s32 	%r676, %r676, 256;
	add.s32 	%r675, %r675, 1;
	setp.ne.s32 	%p10, %r675, 0;
	@%p10 bra 	$L__BB5_64;
$L__BB5_65:
	setp.lt.u32 	%p11, %r98, 768;
	@%p11 bra 	$L__BB5_68;
	cvt.u64.u32 	%rd55, %r679;
	cvt.u64.u32 	%rd56, %r674;
	add.s64 	%rd57, %rd55, %rd56;
	shl.b64 	%rd58, %rd57, 2;
	add.s64 	%rd59, %rd58, %rd16;
	add.s64 	%rd124, %rd59, 2048;
	add.s32 	%r682, %r679, %r674;
$L__BB5_67:
	mul.wide.u32 	%rd64, %r682, 4;
	add.s64 	%rd60, %rd16, %rd64;
	// begin inline asm
	ld.global.nc.u32 %r197, [%rd60];
	// end inline asm
	max.s32 	%r201, %r685, %r197;
	add.s64 	%rd61, %rd124, -1024;
	// begin inline asm
	ld.global.nc.u32 %r198, [%rd61];
	// end inline asm
	max.s32 	%r202, %r201, %r198;
	// begin inline asm
	ld.global.nc.u32 %r199, [%rd124];
	// end inline asm
	max.s32 	%r203, %r202, %r199;
	add.s64 	%rd63, %rd124, 1024;
	// begin inline asm
	ld.global.nc.u32 %r200, [%rd63];
	// end inline asm
	max.s32 	%r685, %r203, %r200;
	add.s32 	%r679, %r679, 1024;
	add.s64 	%rd124, %rd124, 4096;
	add.s32 	%r682, %r682, 1024;
	setp.lt.s32 	%p12, %r679, %r97;
	@%p12 bra 	$L__BB5_67;
$L__BB5_68:
	// begin inline asm
	mov.u32 %r204, %laneid;
	// end inline asm
	mov.b32 	%r207, 1;
	mov.b32 	%r228, 31;
	mov.b32 	%r229, -1;
	// begin inline asm
	shfl.sync.down.b32 %r205, %r685, %r207, %r228, %r229;
	// end inline asm
	setp.gt.s32 	%p13, %r204, 30;
	max.s32 	%r230, %r685, %r205;
	selp.b32 	%r211, %r685, %r230, %p13;
	mov.b32 	%r212, 2;
	// begin inline asm
	shfl.sync.down.b32 %r210, %r211, %r212, %r228, %r229;
	// end inline asm
	setp.gt.s32 	%p14, %r204, 29;
	max.s32 	%r231, %r211, %r210;
	selp.b32 	%r216, %r211, %r231, %p14;
	mov.b32 	%r217, 4;
	// begin inline asm
	shfl.sync.down.b32 %r215, %r216, %r217, %r228, %r229;
	// end inline asm
	setp.gt.s32 	%p15, %r204, 27;
	max.s32 	%r232, %r216, %r215;
	selp.b32 	%r221, %r216, %r232, %p15;
	mov.b32 	%r222, 8;
	// begin inline asm
	shfl.sync.down.b32 %r220, %r221, %r222, %r228, %r229;
	// end inline asm
	setp.gt.s32 	%p16, %r204, 23;
	max.s32 	%r233, %r221, %r220;
	selp.b32 	%r226, %r221, %r233, %p16;
	mov.b32 	%r227, 16;
	// begin inline asm
	shfl.sync.down.b32 %r225, %r226, %r227, %r228, %r229;
	// end inline asm
	setp.gt.s32 	%p17, %r204, 15;
	max.s32 	%r120, %r226, %r225;
	selp.b32 	%r686, %r226, %r120, %p17;
	setp.ne.s32 	%p18, %r204, 0;
	@%p18 bra 	$L__BB5_70;
	shr.u32 	%r234, %r88, 3;
	and.b32  	%r235, %r234, 124;
	mov.u32 	%r236, _ZZN3cub18CUB_300001_SM_10006detail6reduce28DeviceReduceSingleTileKernelINS2_10policy_hubIijN4cuda3__47maximumIiEEE10Policy1000EPiPfiS8_fiNS5_3std3__410__identityEEEvT0_T1_T2_T3_T4_T6_E12temp_storage;
	add.s32 	%r237, %r236, %r235;
	st.shared.u32 	[%r237+8], %r120;
$L__BB5_70:
	bar.sync 	0;
	setp.ne.s32 	%p19, %r88, 0;
	@%p19 bra 	$L__BB5_72;
	ld.shared.u32 	%r238, [_ZZN3cub18CUB_300001_SM_10006detail6reduce28DeviceReduceSingleTileKernelINS2_10policy_hubIijN4cuda3__47maximumIiEEE10Policy1000EPiPfiS8_fiNS5_3std3__410__identityEEEvT0_T1_T2_T3_T4_T6_E12temp_storage+12];
	max.s32 	%r239, %r686, %r238;
	ld.shared.u32 	%r240, [_ZZN3cub18CUB_300001_SM_10006detail6reduce28DeviceReduceSingleTileKernelINS2_10policy_hubIijN4cuda3__47maximumIiEEE10Policy1000EPiPfiS8_fiNS5_3std3__410__identityEEEvT0_T1_T2_T3_T4_T6_E12temp_storage+16];
	max.s32 	%r241, %r239, %r240;
	ld.shared.u32 	%r242, [_ZZN3cub18CUB_300001_SM_10006detail6reduce28DeviceReduceSingleTileKernelINS2_10policy_hubIijN4cuda3__47maximumIiEEE10Policy1000EPiPfiS8_fiNS5_3std3__410__identityEEEvT0_T1_T2_T3_T4_T6_E12temp_storage+20];
	max.s32 	%r243, %r241, %r242;
	ld.shared.u32 	%r244, [_ZZN3cub18CUB_300001_SM_10006detail6reduce28DeviceReduceSingleTileKernelINS2_10policy_hubIijN4cuda3__47maximumIiEEE10Policy1000EPiPfiS8_fiNS5_3std3__410__identityEEEvT0_T1_T2_T3_T4_T6_E12temp_storage+24];
	max.s32 	%r245, %r243, %r244;
	ld.shared.u32 	%r246, [_ZZN3cub18CUB_300001_SM_10006detail6reduce28DeviceReduceSingleTileKernelINS2_10policy_hubIijN4cuda3__47maximumIiEEE10Policy1000EPiPfiS8_fiNS5_3std3__410__identityEEEvT0_T1_T2_T3_T4_T6_E12temp_storage+28];
	max.s32 	%r247, %r245, %r246;
	ld.shared.u32 	%r248, [_ZZN3cub18CUB_300001_SM_10006detail6reduce28DeviceReduceSingleTileKernelINS2_10policy_hubIijN4cuda3__47maximumIiEEE10Policy1000EPiPfiS8_fiNS5_3std3__410__identityEEEvT0_T1_T2_T3_T4_T6_E12temp_storage+32];
	max.s32 	%r249, %r247, %r248;
	ld.shared.u32 	%r250, [_ZZN3cub18CUB_300001_SM_10006detail6reduce28DeviceReduceSingleTileKernelINS2_10policy_hubIijN4cuda3__47maximumIiEEE10Policy1000EPiPfiS8_fiNS5_3std3__410__identityEEEvT0_T1_T2_T3_T4_T6_E12temp_storage+36];
	max.s32 	%r686, %r249, %r250;
$L__BB5_72:
	mov.u32 	%r630, %tid.x;
	setp.ne.s32 	%p95, %r630, 0;
	@%p95 bra 	$L__BB5_74;
	cvt.rzi.s32.f32 	%r631, %f1;
	max.s32 	%r632, %r631, %r686;
	cvt.rn.f32.s32 	%f2, %r632;
	st.global.f32 	[%rd1], %f2;
$L__BB5_74:
	ret;

}
	// .globl	_ZN3cub18CUB_300001_SM_10006detail6reduce28DeviceReduceSingleTileKernelINS2_10policy_hubIiyN4cuda3__47maximumIiEEE10Policy1000EN6thrust24THRUST_300001_SM_1000_NS10device_ptrIiEEPfyS8_fi8AbsValueEEvT0_T1_T2_T3_T4_T6_
.visible .entry _ZN3cub18CUB_300001_SM_10006detail6reduce28DeviceReduceSingleTileKernelINS2_10policy_hubIiyN4cuda3__47maximumIiEEE10Policy1000EN6thrust24THRUST_300001_SM_1000_NS10device_ptrIiEEPfyS8_fi8AbsValueEEvT0_T1_T2_T3_T4_T6_(
	.param .align 8 .b8 _ZN3cub18CUB_300001_SM_10006detail6reduce28DeviceReduceSingleTileKernelINS2_10policy_hubIiyN4cuda3__47maximumIiEEE10Policy1000EN6thrust24THRUST_300001_SM_1000_NS10device_ptrIiEEPfyS8_fi8AbsValueEEvT0_T1_T2_T3_T4_T6__param_0[8],
	.param .u64 .ptr .align 1 _ZN3cub18CUB_300001_SM_10006detail6reduce28DeviceReduceSingleTileKernelINS2_10policy_hubIiyN4cuda3__47maximumIiEEE10Policy1000EN6thrust24THRUST_300001_SM_1000_NS10device_ptrIiEEPfyS8_fi8AbsValueEEvT0_T1_T2_T3_T4_T6__param_1,
	.param .u64 _ZN3cub18CUB_300001_SM_10006detail6reduce28DeviceReduceSingleTileKernelINS2_10policy_hubIiyN4cuda3__47maximumIiEEE10Policy1000EN6thrust24THRUST_300001_SM_1000_NS10device_ptrIiEEPfyS8_fi8AbsValueEEvT0_T1_T2_T3_T4_T6__param_2,
	.param .align 1 .b8 _ZN3cub18CUB_300001_SM_10006detail6reduce28DeviceReduceSingleTileKernelINS2_10policy_hubIiyN4cuda3__47maximumIiEEE10Policy1000EN6thrust24THRUST_300001_SM_1000_NS10device_ptrIiEEPfyS8_fi8AbsValueEEvT0_T1_T2_T3_T4_T6__param_3[1],
	.param .f32 _ZN3cub18CUB_300001_SM_10006detail6reduce28DeviceReduceSingleTileKernelINS2_10policy_hubIiyN4cuda3__47maximumIiEEE10Policy1000EN6thrust24THRUST_300001_SM_1000_NS10device_ptrIiEEPfyS8_fi8AbsValueEEvT0_T1_T2_T3_T4_T6__param_4,
	.param .align 1 .b8 _ZN3cub18CUB_300001_SM_10006detail6reduce28DeviceReduceSingleTileKernelINS2_10policy_hubIiyN4cuda3__47maximumIiEEE10Policy1000EN6thrust24THRUST_300001_SM_1000_NS10device_ptrIiEEPfyS8_fi8AbsValueEEvT0_T1_T2_T3_T4_T6__param_5[1]
)
.maxntid 256
.minnctapersm 1
{
	.reg .pred 	%p<59>;
	.reg .b32 	%r<653>;
	.reg .b32 	%f<94>;
	.reg .b64 	%rd<56>;
	// demoted variable
	.shared .align 4 .b8 _ZZN3cub18CUB_300001_SM_10006detail6reduce28DeviceReduceSingleTileKernelINS2_10policy_hubIiyN4cuda3__47maximumIiEEE10Policy1000EN6thrust24THRUST_300001_SM_1000_NS10device_ptrIiEEPfyS8_fi8AbsValueEEvT0_T1_T2_T3_T4_T6_E12temp_storage[44];
	ld.param.u64 	%rd18, [_ZN3cub18CUB_300001_SM_10006detail6reduce28DeviceReduceSingleTileKernelINS2_10policy_hubIiyN4cuda3__47maximumIiEEE10Policy1000EN6thrust24THRUST_300001_SM_1000_NS10device_ptrIiEEPfyS8_fi8AbsValueEEvT0_T1_T2_T3_T4_T6__param_0];
	ld.param.u64 	%rd20, [_ZN3cub18CUB_300001_SM_10006detail6reduce28DeviceReduceSingleTileKernelINS2_10policy_hubIiyN4cuda3__47maximumIiEEE10Policy1000EN6thrust24THRUST_300001_SM_1000_NS10device_ptrIiEEPfyS8_fi8AbsValueEEvT0_T1_T2_T3_T4_T6__param_1];
	ld.param.u64 	%rd19, [_ZN3cub18CUB_300001_SM_10006detail6reduce28DeviceReduceSingleTileKernelINS2_10policy_hubIiyN4cuda3__47maximumIiEEE10Policy1000EN6thrust24THRUST_300001_SM_1000_NS10device_ptrIiEEPfyS8_fi8AbsValueEEvT0_T1_T2_T3_T4_T6__param_2];
	ld.param.f32 	%f1, [_ZN3cub18CUB_300001_SM_10006detail6reduce28DeviceReduceSingleTileKernelINS2_10policy_hubIiyN4cuda3__47maximumIiEEE10Policy1000EN6thrust24THRUST_300001_SM_1000_NS10device_ptrIiEEPfyS8_fi8AbsValueEEvT0_T1_T2_T3_T4_T6__param_4];
	cvta.to.global.u64 	%rd1, %rd20;
	setp.ne.s64 	%p1, %rd19, 0;
	@%p1 bra 	$L__BB6_3;
	mov.u32 	%r616, %tid.x;
	setp.ne.s32 	%p58, %r616, 0;
	@%p58 bra 	$L__BB6_51;
	st.global.f32 	[%rd1], %f1;
	bra.uni 	$L__BB6_51;
$L__BB6_3:
	cvta.to.global.u64 	%rd2, %rd18;
	setp.gt.u64 	%p2, %rd19, 4095;
	@%p2 bra 	$L__BB6_28;
	cvt.u32.u64 	%r1, %rd19;
	mov.u32 	%r2, %tid.x;
	setp.ge.u32 	%p24, %r2, %r1;
	mov.b32 	%r634, 0;
	mov.u32 	%r623, %r2;
	@%p24 bra 	$L__BB6_6;
	mul.wide.u32 	%rd41, %r2, 4;
	add.s64 	%rd42, %rd2, %rd41;
	ld.global.u32 	%r382, [%rd42];
	abs.s32 	%r383, %r382;
	cvt.rn.f32.s32 	%f63, %r383;
	cvt.rzi.s32.f32 	%r634, %f63;
	add.s32 	%r623, %r2, 256;
$L__BB6_6:
	setp.ge.u32 	%p25, %r623, %r1;
	@%p25 bra 	$L__BB6_19;
	not.b32 	%r385, %r623;
	add.s32 	%r386, %r385, %r1;
	shr.u32 	%r387, %r386, 8;
	add.s32 	%r7, %r387, 1;
	and.b32  	%r8, %r7, 15;
	setp.lt.u32 	%p26, %r386, 3840;
	@%p26 bra 	$L__BB6_10;
	and.b32  	%r388, %r7, 33554416;
	neg.s32 	%r619, %r388;
	mul.wide.u32 	%rd43, %r623, 4;
	add.s64 	%rd44, %rd43, %rd2;
	add.s64 	%rd51, %rd44, 8192;
$L__BB6_9:
	.pragma "nounroll";
	ld.global.u32 	%r389, [%rd51+-8192];
	abs.s32 	%r390, %r389;
	cvt.rn.f32.s32 	%f64, %r390;
	cvt.rzi.s32.f32 	%r391, %f64;
	max.s32 	%r392, %r634, %r391;
	ld.global.u32 	%r393, [%rd51+-7168];
	abs.s32 	%r394, %r393;
	cvt.rn.f32.s32 	%f65, %r394;
	cvt.rzi.s32.f32 	%r395, %f65;
	max.s32 	%r396, %r392, %r395;
	ld.global.u32 	%r397, [%rd51+-6144];
	abs.s32 	%r398, %r397;
	cvt.rn.f32.s32 	%f66, %r398;
	cvt.rzi.s32.f32 	%r399, %f66;
	max.s32 	%r400, %r396, %r399;
	ld.global.u32 	%r401, [%rd51+-5120];
	abs.s32 	%r402, %r401;
	cvt.rn.f32.s32 	%f67, %r402;
	cvt.rzi.s32.f32 	%r403, %f67;
	max.s32 	%r404, %r400, %r403;
	ld.global.u32 	%r405, [%rd51+-4096];
	abs.s32 	%r406, %r405;
	cvt.rn.f32.s32 	%f68, %r406;
	cvt.rzi.s32.f32 	%r407, %f68;
	max.s32 	%r408, %r404, %r407;
	ld.global.u32 	%r409, [%rd51+-3072];
	abs.s32 	%r410, %r409;
	cvt.rn.f32.s32 	%f69, %r410;
	cvt.rzi.s32.f32 	%r411, %f69;
	max.s32 	%r412, %r408, %r411;
	ld.global.u32 	%r413, [%rd51+-2048];
	abs.s32 	%r414, %r413;
	cvt.rn.f32.s32 	%f70, %r414;
	cvt.rzi.s32.f32 	%r415, %f70;
	max.s32 	%r416, %r412, %r415;
	ld.global.u32 	%r417, [%rd51+-1024];
	abs.s32 	%r418, %r417;
	cvt.rn.f32.s32 	%f71, %r418;
	cvt.rzi.s32.f32 	%r419, %f71;
	max.s32 	%r420, %r416, %r419;
	ld.global.u32 	%r421, [%rd51];
	abs.s32 	%r422, %r421;
	cvt.rn.f32.s32 	%f72, %r422;
	cvt.rzi.s32.f32 	%r423, %f72;
	max.s32 	%r424, %r420, %r423;
	ld.global.u32 	%r425, [%rd51+1024];
	abs.s32 	%r426, %r425;
	cvt.rn.f32.s32 	%f73, %r426;
	cvt.rzi.s32.f32 	%r427, %f73;
	max.s32 	%r428, %r424, %r427;
	ld.global.u32 	%r429, [%rd51+2048];
	abs.s32 	%r430, %r429;
	cvt.rn.f32.s32 	%f74, %r430;
	cvt.rzi.s32.f32 	%r431, %f74;
	max.s32 	%r432, %r428, %r431;
	ld.global.u32 	%r433, [%rd51+3072];
	abs.s32 	%r434, %r433;
	cvt.rn.f32.s32 	%f75, %r434;
	cvt.rzi.s32.f32 	%r435, %f75;
	max.s32 	%r436, %r432, %r435;
	ld.global.u32 	%r437, [%rd51+4096];
	abs.s32 	%r438, %r437;
	cvt.rn.f32.s32 	%f76, %r438;
	cvt.rzi.s32.f32 	%r439, %f76;
	max.s32 	%r440, %r436, %r439;
	ld.global.u32 	%r441, [%rd51+5120];
	abs.s32 	%r442, %r441;
	cvt.rn.f32.s32 	%f77, %r442;
	cvt.rzi.s32.f32 	%r443, %f77;
	max.s32 	%r444, %r440, %r443;
	ld.global.u32 	%r445, [%rd51+6144];
	abs.s32 	%r446, %r445;
	cvt.rn.f32.s32 	%f78, %r446;
	cvt.rzi.s32.f32 	%r447, %f78;
	max.s32 	%r448, %r444, %r447;
	ld.global.u32 	%r449, [%rd51+7168];
	abs.s32 	%r450, %r449;
	cvt.rn.f32.s32 	%f79, %r450;
	cvt.rzi.s32.f32 	%r451, %f79;
	max.s32 	%r634, %r448, %r451;
	add.s32 	%r623, %r623, 4096;
	add.s32 	%r619, %r619, 16;
	add.s64 	%rd51, %rd51, 16384;
	setp.ne.s32 	%p27, %r619, 0;
	@%p27 bra 	$L__BB6_9;
$L__BB6_10:
	setp.eq.s32 	%p28, %r8, 0;
	@%p28 bra 	$L__BB6_19;
	and.b32  	%r19, %r7, 7;
	setp.lt.u32 	%p29, %r8, 8;
	@%p29 bra 	$L__BB6_13;
	mul.wide.s32 	%rd45, %r623, 4;
	add.s64 	%rd46, %rd2, %rd45;
	ld.global.u32 	%r453, [%rd46];
	abs.s32 	%r454, %r453;
	cvt.rn.f32.s32 	%f80, %r454;
	cvt.rzi.s32.f32 	%r455, %f80;
	max.s32 	%r456, %r634, %r455;
	ld.global.u32 	%r457, [%rd46+1024];
	abs.s32 	%r458, %r457;
	cvt.rn.f32.s32 	%f81, %r458;
	cvt.rzi.s32.f32 	%r459, %f81;
	max.s32 	%r460, %r456, %r459;
	ld.global.u32 	%r461, [%rd46+2048];
	abs.s32 	%r462, %r461;
	cvt.rn.f32.s32 	%f82, %r462;
	cvt.rzi.s32.f32 	%r463, %f82;
	max.s32 	%r464, %r460, %r463;
	ld.global.u32 	%r465, [%rd46+3072];
	abs.s32 	%r466, %r465;
	cvt.rn.f32.s32 	%f83, %r466;
	cvt.rzi.s32.f32 	%r467, %f83;
	max.s32 	%r468, %r464, %r467;
	ld.global.u32 	%r469, [%rd46+4096];
	abs.s32 	%r470, %r469;
	cvt.rn.f32.s32 	%f84, %r470;
	cvt.rzi.s32.f32 	%r471, %f84;
	max.s32 	%r472, %r468, %r471;
	ld.global.u32 	%r473, [%rd46+5120];
	abs.s32 	%r474, %r473;
	cvt.rn.f32.s32 	%f85, %r474;
	cvt.rzi.s32.f32 	%r475, %f85;
	max.s32 	%r476, %r472, %r475;
	ld.global.u32 	%r477, [%rd46+6144];
	abs.s32 	%r478, %r477;
	cvt.rn.f32.s32 	%f86, %r478;
	cvt.rzi.s32.f32 	%r479, %f86;
	max.s32 	%r480, %r476, %r479;
	ld.global.u32 	%r481, [%rd46+7168];
	abs.s32 	%r482, %r481;
	cvt.rn.f32.s32 	%f87, %r482;
	cvt.rzi.s32.f32 	%r483, %f87;
	max.s32 	%r634, %r480, %r483;
	add.s32 	%r623, %r623, 2048;
$L__BB6_13:
	setp.eq.s32 	%p30, %r19, 0;
	@%p30 bra 	$L__BB6_19;
	and.b32  	%r25, %r7, 3;
	setp.lt.u32 	%p31, %r19, 4;
	@%p31 bra 	$L__BB6_16;
	mul.wide.s32 	%rd47, %r623, 4;
	add.s64 	%rd48, %rd2, %rd47;
	ld.global.u32 	%r485, [%rd48];
	abs.s32 	%r486, %r485;
	cvt.rn.f32.s32 	%f88, %r486;
	cvt.rzi.s32.f32 	%r487, %f88;
	max.s32 	%r488, %r634, %r487;
	ld.global.u32 	%r489, [%rd48+1024];
	abs.s32 	%r490, %r489;
	cvt.rn.f32.s32 	%f89, %r490;
	cvt.rzi.s32.f32 	%r491, %f89;
	max.s32 	%r492, %r488, %r491;
	ld.global.u32 	%r493, [%rd48+2048];
	abs.s32 	%r494, %r493;
	cvt.rn.f32.s32 	%f90, %r494;
	cvt.rzi.s32.f32 	%r495, %f90;
	max.s32 	%r496, %r492, %r495;
	ld.global.u32 	%r497, [%rd48+3072];
	abs.s32 	%r498, %r497;
	cvt.rn.f32.s32 	%f91, %r498;
	cvt.rzi.s32.f32 	%r499, %f91;
	max.s32 	%r634, %r496, %r499;
	add.s32 	%r623, %r623, 1024;
$L__BB6_16:
	setp.eq.s32 	%p32, %r25, 0;
	@%p32 bra 	$L__BB6_19;
	neg.s32 	%r631, %r25;
$L__BB6_18:
	.pragma "nounroll";
	mul.wide.s32 	%rd49, %r623, 4;
	add.s64 	%rd50, %rd2, %rd49;
	ld.global.u32 	%r500, [%rd50];
	abs.s32 	%r501, %r500;
	cvt.rn.f32.s32 	%f92, %r501;
	cvt.rzi.s32.f32 	%r502, %f92;
	max.s32 	%r634, %r634, %r502;
	add.s32 	%r623, %r623, 256;
	add.s32 	%r631, %r631, 1;
	setp.ne.s32 	%p33, %r631, 0;
	@%p33 bra 	$L__BB6_18;
$L__BB6_19:
	setp.lt.u64 	%p34, %rd19, 256;
	@%p34 bra 	$L__BB6_24;
	// begin inline asm
	mov.u32 %r566, %laneid;
	// end inline asm
	mov.b32 	%r569, 1;
	mov.b32 	%r590, 31;
	mov.b32 	%r591, -1;
	// begin inline asm
	shfl.sync.down.b32 %r567, %r634, %r569, %r590, %r591;
	// end inline asm
	setp.gt.s32 	%p50, %r566, 30;
	max.s32 	%r592, %r634, %r567;
	selp.b32 	%r573, %r634, %r592, %p50;
	mov.b32 	%r574, 2;
	// begin inline asm
	shfl.sync.down.b32 %r572, %r573, %r574, %r590, %r591;
	// end inline asm
	setp.gt.s32 	%p51, %r566, 29;
	max.s32 	%r593, %r573, %r572;
	selp.b32 	%r578, %r573, %r593, %p51;
	mov.b32 	%r579, 4;
	// begin inline asm
	shfl.sync.down.b32 %r577, %r578, %r579, %r590, %r591;
	// end inline asm
	setp.gt.s32 	%p52, %r566, 27;
	max.s32 	%r594, %r578, %r577;
	selp.b32 	%r583, %r578, %r594, %p52;
	mov.b32 	%r584, 8;
	// begin inline asm
	shfl.sync.down.b32 %r582, %r583, %r584, %r590, %r591;
	// end inline asm
	setp.gt.s32 	%p53, %r566, 23;
	max.s32 	%r595, %r583, %r582;
	selp.b32 	%r588, %r583, %r595, %p53;
	mov.b32 	%r589, 16;
	// begin inline asm
	shfl.sync.down.b32 %r587, %r588, %r589, %r590, %r591;
	// end inline asm
	setp.gt.s32 	%p54, %r566, 15;
	max.s32 	%r39, %r588, %r587;
	selp.b32 	%r652, %r588, %r39, %p54;
	setp.ne.s32 	%p55, %r566, 0;
	@%p55 bra 	$L__BB6_22;
	shr.u32 	%r596, %r2, 3;
	and.b32  	%r597, %r596, 124;
	mov.u32 	%r598, _ZZN3cub18CUB_300001_SM_10006detail6reduce28DeviceReduceSingleTileKernelINS2_10policy_hubIiyN4cuda3__47maximumIiEEE10Policy1000EN6thrust24THRUST_300001_SM_1000_NS10device_ptrIiEEPfyS8_fi8AbsValueEEvT0_T1_T2_T3_T4_T6_E12temp_storage;
	add.s32 	%r599, %r598, %r597;
	st.shared.u32 	[%r599+8], %r39;
$L__BB6_22:
	bar.sync 	0;
	setp.ne.s32 	%p56, %r2, 0;
	@%p56 bra 	$L__BB6_49;
	ld.shared.u32 	%r600, [_ZZN3cub18CUB_300001_SM_10006detail6reduce28DeviceReduceSingleTileKernelINS2_10policy_hubIiyN4cuda3__47maximumIiEEE10Policy1000EN6thrust24THRUST_300001_SM_1000_NS10device_ptrIiEEPfyS8_fi8AbsValueEEvT0_T1_T2_T3_T4_T6_E12temp_storage+12];
	max.s32 	%r601, %r652, %r600;
	ld.shared.u32 	%r602, [_ZZN3cub18CUB_300001_SM_10006detail6reduce28DeviceReduceSingleTileKernelINS2_10policy_hubIiyN4cuda3__47maximumIiEEE10Policy1000EN6thrust24THRUST_300001_SM_1000_NS10device_ptrIiEEPfyS8_fi8AbsValueEEvT0_T1_T2_T3_T4_T6_E12temp_storage+16];
	max.s32 	%r603, %r601, %r602;
	ld.shared.u32 	%r604, [_ZZN3cub18CUB_300001_SM_10006detail6reduce28DeviceReduceSingleTileKernelINS2_10policy_hubIiyN4cuda3__47maximumIiEEE10Policy1000EN6thrust24THRUST_300001_SM_1000_NS10device_ptrIiEEPfyS8_fi8AbsValueEEvT0_T1_T2_T3_T4_T6_E12temp_storage+20];
	max.s32 	%r605, %r603, %r604;
	ld.shared.u32 	%r606, [_ZZN3cub18CUB_300001_SM_10006detail6reduce28DeviceReduceSingleTileKernelINS2_10policy_hubIiyN4cuda3__47maximumIiEEE10Policy1000EN6thrust24THRUST_300001_SM_1000_NS10device_ptrIiEEPfyS8_fi8AbsValueEEvT0_T1_T2_T3_T4_T6_E12temp_storage+24];
	max.s32 	%r607, %r605, %r606;
	ld.shared.u32 	%r608, [_ZZN3cub18CUB_300001_SM_10006detail6reduce28DeviceReduceSingleTileKernelINS2_10policy_hubIiyN4cuda3__47maximumIiEEE10Policy1000EN6thrust24THRUST_300001_SM_1000_NS10device_ptrIiEEPfyS8_fi8AbsValueEEvT0_T1_T2_T3_T4_T6_E12temp_storage+28];
	max.s32 	%r609, %r607, %r608;
	ld.shared.u32 	%r610, [_ZZN3cub18CUB_300001_SM_10006detail6reduce28DeviceReduceSingleTileKernelINS2_10policy_hubIiyN4cuda3__47maximumIiEEE10Policy1000EN6thrust24THRUST_300001_SM_1000_NS10device_ptrIiEEPfyS8_fi8AbsValueEEvT0_T1_T2_T3_T4_T6_E12temp_storage+32];
	max.s32 	%r611, %r609, %r610;
	ld.shared.u32 	%r612, [_ZZN3cub18CUB_300001_SM_10006detail6reduce28DeviceReduceSingleTileKernelINS2_10policy_hubIiyN4cuda3__47maximumIiEEE10Policy1000EN6thrust24THRUST_300001_SM_1000_NS10device_ptrIiEEPfyS8_fi8AbsValueEEvT0_T1_T2_T3_T4_T6_E12temp_storage+36];
	max.s32 	%r652, %r611, %r612;
	bra.uni 	$L__BB6_49;
$L__BB6_24:
	// begin inline asm
	mov.u32 %r503, %laneid;
	// end inline asm
	and.b32  	%r529, %r2, 992;
	add.s32 	%r530, %r529, 32;
	setp.gt.u32 	%p35, %r530, %r1;
	not.b32 	%r531, %r529;
	add.s32 	%r532, %r1, %r531;
	selp.b32 	%r527, %r532, 31, %p35;
	mov.b32 	%r506, 1;
	mov.b32 	%r528, -1;
	// begin inline asm
	shfl.sync.down.b32 %r504, %r634, %r506, %r527, %r528;
	// end inline asm
	setp.lt.s32 	%p36, %r503, %r527;
	max.s32 	%r533, %r634, %r504;
	selp.b32 	%r510, %r533, %r634, %p36;
	mov.b32 	%r511, 2;
	// begin inline asm
	shfl.sync.down.b32 %r509, %r510, %r511, %r527, %r528;
	// end inline asm
	add.s32 	%r534, %r503, 2;
	setp.gt.s32 	%p37, %r534, %r527;
	max.s32 	%r535, %r510, %r509;
	selp.b32 	%r515, %r510, %r535, %p37;
	mov.b32 	%r516, 4;
	// begin inline asm
	shfl.sync.down.b32 %r514, %r515, %r516, %r527, %r528;
	// end inline asm
	add.s32 	%r536, %r503, 4;
	setp.gt.s32 	%p38, %r536, %r527;
	max.s32 	%r537, %r515, %r514;
	selp.b32 	%r520, %r515, %r537, %p38;
	mov.b32 	%r521, 8;
	// begin inline asm
	shfl.sync.down.b32 %r519, %r520, %r521, %r527, %r528;
	// end inline asm
	add.s32 	%r538, %r503, 8;
	setp.gt.s32 	%p39, %r538, %r527;
	max.s32 	%r539, %r520, %r519;
	selp.b32 	%r525, %r520, %r539, %p39;
	mov.b32 	%r526, 16;
	// begin inline asm
	shfl.sync.down.b32 %r524, %r525, %r526, %r527, %r528;
	// end inline asm
	add.s32 	%r540, %r503, 16;
	setp.gt.s32 	%p40, %r540, %r527;
	max.s32 	%r541, %r525, %r524;
	selp.b32 	%r652, %r525, %r541, %p40;
	setp.ne.s32 	%p41, %r503, 0;
	@%p41 bra 	$L__BB6_26;
	shr.u32 	%r542, %r2, 3;
	and.b32  	%r543, %r542, 124;
	mov.u32 	%r544, _ZZN3cub18CUB_300001_SM_10006detail6reduce28DeviceReduceSingleTileKernelINS2_10policy_hubIiyN4cuda3__47maximumIiEEE10Policy1000EN6thrust24THRUST_300001_SM_1000_NS10device_ptrIiEEPfyS8_fi8AbsValueEEvT0_T1_T2_T3_T4_T6_E12temp_storage;
	add.s32 	%r545, %r544, %r543;
	st.shared.u32 	[%r545+8], %r652;
$L__BB6_26:
	bar.sync 	0;
	setp.ne.s32 	%p42, %r2, 0;
	@%p42 bra 	$L__BB6_49;
	setp.gt.u64 	%p43, %rd19, 32;
	ld.shared.u32 	%r546, [_ZZN3cub18CUB_300001_SM_10006detail6reduce28DeviceReduceSingleTileKernelINS2_10policy_hubIiyN4cuda3__47maximumIiEEE10Policy1000EN6thrust24THRUST_300001_SM_1000_NS10device_ptrIiEEPfyS8_fi8AbsValueEEvT0_T1_T2_T3_T4_T6_E12temp_storage+12];
	max.s32 	%r547, %r652, %r546;
	selp.b32 	%r548, %r547, %r652, %p43;
	setp.gt.u64 	%p44, %rd19, 64;
	ld.shared.u32 	%r549, [_ZZN3cub18CUB_300001_SM_10006detail6reduce28DeviceReduceSingleTileKernelINS2_10policy_hubIiyN4cuda3__47maximumIiEEE10Policy1000EN6thrust24THRUST_300001_SM_1000_NS10device_ptrIiEEPfyS8_fi8AbsValueEEvT0_T1_T2_T3_T4_T6_E12temp_storage+16];
	max.s32 	%r550, %r548, %r549;
	selp.b32 	%r551, %r550, %r548, %p44;
	setp.gt.u64 	%p45, %rd19, 96;
	ld.shared.u32 	%r552, [_ZZN3cub18CUB_300001_SM_10006detail6reduce28DeviceReduceSingleTileKernelINS2_10policy_hubIiyN4cuda3__47maximumIiEEE10Policy1000EN6thrust24THRUST_300001_SM_1000_NS10device_ptrIiEEPfyS8_fi8AbsValueEEvT0_T1_T2_T3_T4_T6_E12temp_storage+20];
	max.s32 	%r553, %r551, %r552;
	selp.b32 	%r554, %r553, %r551, %p45;
	setp.gt.u64 	%p46, %rd19, 128;
	ld.shared.u32 	%r555, [_ZZN3cub18CUB_300001_SM_10006detail6reduce28DeviceReduceSingleTileKernelINS2_10policy_hubIiyN4cuda3__47maximumIiEEE10Policy1000EN6thrust24THRUST_300001_SM_1000_NS10device_ptrIiEEPfyS8_fi8AbsValueEEvT0_T1_T2_T3_T4_T6_E12temp_storage+24];
	max.s32 	%r556, %r554, %r555;
	selp.b32 	%r557, %r556, %r554, %p46;
	setp.gt.u64 	%p47, %rd19, 160;
	ld.shared.u32 	%r558, [_ZZN3cub18CUB_300001_SM_10006detail6reduce28DeviceReduceSingleTileKernelINS2_10policy_hubIiyN4cuda3__47maximumIiEEE10Policy1000EN6thrust24THRUST_300001_SM_1000_NS10device_ptrIiEEPfyS8_fi8AbsValueEEvT0_T1_T2_T3_T4_T6_E12temp_storage+28];
	max.s32 	%r559, %r557, %r558;
	selp.b32 	%r560, %r559, %r557, %p47;
	setp.gt.u64 	%p48, %rd19, 192;
	ld.shared.u32 	%r561, [_ZZN3cub18CUB_300001_SM_10006detail6reduce28DeviceReduceSingleTileKernelINS2_10policy_hubIiyN4cuda3__47maximumIiEEE10Policy1000EN6thrust24THRUST_300001_SM_1000_NS10device_ptrIiEEPfyS8_fi8AbsValueEEvT0_T1_T2_T3_T4_T6_E12temp_storage+32];
	max.s32 	%r562, %r560, %r561;
	selp.b32 	%r563, %r562, %r560, %p48;
	setp.gt.u64 	%p49, %rd19, 224;
	ld.shared.u32 	%r564, [_ZZN3cub18CUB_300001_SM_10006detail6reduce28DeviceReduceSingleTileKernelINS2_10policy_hubIiyN4cuda3__47maximumIiEEE10Policy1000EN6thrust24THRUST_300001_SM_1000_NS10device_ptrIiEEPfyS8_fi8AbsValueEEvT0_T1_T2_T3_T4_T6_E12temp_storage+36];
	max.s32 	%r565, %r563, %r564;
	selp.b32 	%r652, %r565, %r563, %p49;
	bra.uni 	$L__BB6_49;
$L__BB6_28:
	mov.u32 	%r44, %tid.x;
	cvt.u64.u32 	%rd6, %r44;
	mul.wide.u32 	%rd22, %r44, 4;
	add.s64 	%rd7, %rd2, %rd22;
	ld.global.u32 	%r83, [%rd7];
	abs.s32 	%r84, %r83;
	cvt.rn.f32.s32 	%f2, %r84;
	cvt.rzi.s32.f32 	%r85, %f2;
	ld.global.u32 	%r86, [%rd7+1024];
	abs.s32 	%r87, %r86;
	cvt.rn.f32.s32 	%f3, %r87;
	cvt.rzi.s32.f32 	%r88, %f3;
	ld.global.u32 	%r89, [%rd7+2048];
	abs.s32 	%r90, %r89;
	cvt.rn.f32.s32 	%f4, %r90;
	cvt.rzi.s32.f32 	%r91, %f4;
	ld.global.u32 	%r92, [%rd7+3072];
	abs.s32 	%r93, %r92;
	cvt.rn.f32.s32 	%f5, %r93;
	cvt.rzi.s32.f32 	%r94, %f5;
	ld.global.u32 	%r95, [%rd7+4096];
	abs.s32 	%r96, %r95;
	cvt.rn.f32.s32 	%f6, %r96;
	cvt.rzi.s32.f32 	%r97, %f6;
	ld.global.u32 	%r98, [%rd7+5120];
	abs.s32 	%r99, %r98;
	cvt.rn.f32.s32 	%f7, %r99;
	cvt.rzi.s32.f32 	%r100, %f7;
	ld.global.u32 	%r101, [%rd7+6144];
	abs.s32 	%r102, %r101;
	cvt.rn.f32.s32 	%f8, %r102;
	cvt.rzi.s32.f32 	%r103, %f8;
	ld.global.u32 	%r104, [%rd7+7168];
	abs.s32 	%r105, %r104;
	cvt.rn.f32.s32 	%f9, %r105;
	cvt.rzi.s32.f32 	%r106, %f9;
	ld.global.u32 	%r107, [%rd7+8192];
	abs.s32 	%r108, %r107;
	cvt.rn.f32.s32 	%f10, %r108;
	cvt.rzi.s32.f32 	%r109, %f10;
	ld.global.u32 	%r110, [%rd7+9216];
	abs.s32 	%r111, %r110;
	cvt.rn.f32.s32 	%f11, %r111;
	cvt.rzi.s32.f32 	%r112, %f11;
	ld.global.u32 	%r113, [%rd7+10240];
	abs.s32 	%r114, %r113;
	cvt.rn.f32.s32 	%f12, %r114;
	cvt.rzi.s32.f32 	%r115, %f12;
	ld.global.u32 	%r116, [%rd7+11264];
	abs.s32 	%r117, %r116;
	cvt.rn.f32.s32 	%f13, %r117;
	cvt.rzi.s32.f32 	%r118, %f13;
	ld.global.u32 	%r119, [%rd7+12288];
	abs.s32 	%r120, %r119;
	cvt.rn.f32.s32 	%f14, %r120;
	cvt.rzi.s32.f32 	%r121, %f14;
	ld.global.u32 	%r122, [%rd7+13312];
	abs.s32 	%r123, %r122;
	cvt.rn.f32.s32 	%f15, %r123;
	cvt.rzi.s32.f32 	%r124, %f15;
	ld.global.u32 	%r125, [%rd7+14336];
	abs.s32 	%r126, %r125;
	cvt.rn.f32.s32 	%f16, %r126;
	cvt.rzi.s32.f32 	%r127, %f16;
	ld.global.u32 	%r128, [%rd7+15360];
	abs.s32 	%r129, %r128;
	cvt.rn.f32.s32 	%f17, %r129;
	cvt.rzi.s32.f32 	%r130, %f17;
	max.s32 	%r131, %r85, %r88;
	max.s32 	%r132, %r131, %r91;
	max.s32 	%r133, %r94, %r97;
	max.s32 	%r134, %r133, %r100;
	max.s32 	%r135, %r103, %r106;
	max.s32 	%r136, %r135, %r109;
	max.s32 	%r137, %r112, %r115;
	max.s32 	%r138, %r137, %r118;
	max.s32 	%r139, %r121, %r124;
	max.s32 	%r140, %r139, %r127;
	max.s32 	%r141, %r132, %r134;
	max.s32 	%r142, %r141, %r136;
	max.s32 	%r143, %r138, %r140;
	max.s32 	%r144, %r143, %r130;
	max.s32 	%r651, %r142, %r144;
	add.s64 	%rd8, %rd19, -4096;
	setp.lt.u64 	%p3, %rd8, 4096;
	mov.b64 	%rd53, 4096;
	@%p3 bra 	$L__BB6_32;
	mov.b64 	%rd53, 4096;
$L__BB6_30:
	shl.b64 	%rd24, %rd53, 2;
	add.s64 	%rd25, %rd7, %rd24;
	ld.global.u32 	%r145, [%rd25];
	abs.s32 	%r146, %r145;
	cvt.rn.f32.s32 	%f18, %r146;
	cvt.rzi.s32.f32 	%r147, %f18;
	ld.global.u32 	%r148, [%rd25+1024];
	abs.s32 	%r149, %r148;
	cvt.rn.f32.s32 	%f19, %r149;
	cvt.rzi.s32.f32 	%r150, %f19;
	ld.global.u32 	%r151, [%rd25+2048];
	abs.s32 	%r152, %r151;
	cvt.rn.f32.s32 	%f20, %r152;
	cvt.rzi.s32.f32 	%r153, %f20;
	ld.global.u32 	%r154, [%rd25+3072];
	abs.s32 	%r155, %r154;
	cvt.rn.f32.s32 	%f21, %r155;
	cvt.rzi.s32.f32 	%r156, %f21;
	ld.global.u32 	%r157, [%rd25+4096];
	abs.s32 	%r158, %r157;
	cvt.rn.f32.s32 	%f22, %r158;
	cvt.rzi.s32.f32 	%r159, %f22;
	ld.global.u32 	%r160, [%rd25+5120];
	abs.s32 	%r161, %r160;
	cvt.rn.f32.s32 	%f23, %r161;
	cvt.rzi.s32.f32 	%r162, %f23;
	ld.global.u32 	%r163, [%rd25+6144];
	abs.s32 	%r164, %r163;
	cvt.rn.f32.s32 	%f24, %r164;
	cvt.rzi.s32.f32 	%r165, %f24;
	ld.global.u32 	%r166, [%rd25+7168];
	abs.s32 	%r167, %r166;
	cvt.rn.f32.s32 	%f25, %r167;
	cvt.rzi.s32.f32 	%r168, %f25;
	ld.global.u32 	%r169, [%rd25+8192];
	abs.s32 	%r170, %r169;
	cvt.rn.f32.s32 	%f26, %r170;
	cvt.rzi.s32.f32 	%r171, %f26;
	ld.global.u32 	%r172, [%rd25+9216];
	abs.s32 	%r173, %r172;
	cvt.rn.f32.s32 	%f27, %r173;
	cvt.rzi.s32.f32 	%r174, %f27;
	ld.global.u32 	%r175, [%rd25+10240];
	abs.s32 	%r176, %r175;
	cvt.rn.f32.s32 	%f28, %r176;
	cvt.rzi.s32.f32 	%r177, %f28;
	ld.global.u32 	%r178, [%rd25+11264];
	abs.s32 	%r179, %r178;
	cvt.rn.f32.s32 	%f29, %r179;
	cvt.rzi.s32.f32 	%r180, %f29;
	ld.global.u32 	%r181, [%rd25+12288];
	abs.s32 	%r182, %r181;
	cvt.rn.f32.s32 	%f30, %r182;
	cvt.rzi.s32.f32 	%r183, %f30;
	ld.global.u32 	%r184, [%rd25+13312];
	abs.s32 	%r185, %r184;
	cvt.rn.f32.s32 	%f31, %r185;
	cvt.rzi.s32.f32 	%r186, %f31;
	ld.global.u32 	%r187, [%rd25+14336];
	abs.s32 	%r188, %r187;
	cvt.rn.f32.s32 	%f32, %r188;
	cvt.rzi.s32.f32 	%r189, %f32;
	ld.global.u32 	%r190, [%rd25+15360];
	abs.s32 	%r191, %r190;
	cvt.rn.f32.s32 	%f33, %r191;
	cvt.rzi.s32.f32 	%r192, %f33;
	max.s32 	%r193, %r651, %r147;
	max.s32 	%r194, %r193, %r150;
	max.s32 	%r195, %r153, %r156;
	max.s32 	%r196, %r195, %r159;
	max.s32 	%r197, %r162, %r165;
	max.s32 	%r198, %r197, %r168;
	max.s32 	%r199, %r171, %r174;
	max.s32 	%r200, %r199, %r177;
	max.s32 	%r201, %r180, %r183;
	max.s32 	%r202, %r201, %r186;
	max.s32 	%r203, %r189, %r192;
	max.s32 	%r204, %r194, %r196;
	max.s32 	%r205, %r204, %r198;
	max.s32 	%r206, %r200, %r202;
	max.s32 	%r207, %r206, %r203;
	max.s32 	%r651, %r205, %r207;
	sub.s64 	%rd26, %rd19, %rd53;
	setp.lt.u64 	%p4, %rd26, 4096;
	@%p4 bra 	$L__BB6_45;
	add.s64 	%rd53, %rd53, 4096;
	setp.le.u64 	%p5, %rd53, %rd8;
	@%p5 bra 	$L__BB6_30;
$L__BB6_32:
	setp.le.u64 	%p6, %rd19, %rd53;
	cvt.u32.u64 	%r208, %rd53;
	cvt.u32.u64 	%r209, %rd19;
	sub.s32 	%r210, %r209, %r208;
	setp.ge.s32 	%p7, %r44, %r210;
	or.pred  	%p8, %p6, %p7;
	@%p8 bra 	$L__BB6_45;
	not.b32 	%r214, %r44;
	add.s32 	%r215, %r214, %r209;
	sub.s32 	%r217, %r215, %r208;
	shr.u32 	%r218, %r217, 8;
	add.s32 	%r49, %r218, 1;
	and.b32  	%r50, %r49, 15;
	setp.lt.u32 	%p9, %r217, 3840;
	mov.u32 	%r641, %r44;
	@%p9 bra 	$L__BB6_36;
	and.b32  	%r219, %r49, 33554416;
	neg.s32 	%r637, %r219;
	add.s64 	%rd27, %rd53, %rd6;
	shl.b64 	%rd28, %rd27, 2;
	add.s64 	%rd29, %rd28, %rd2;
	add.s64 	%rd54, %rd29, 8192;
	mov.u32 	%r641, %r44;
$L__BB6_35:
	.pragma "nounroll";
	ld.global.u32 	%r220, [%rd54+-8192];
	abs.s32 	%r221, %r220;
	cvt.rn.f32.s32 	%f34, %r221;
	cvt.rzi.s32.f32 	%r222, %f34;
	max.s32 	%r223, %r651, %r222;
	ld.global.u32 	%r224, [%rd54+-7168];
	abs.s32 	%r225, %r224;
	cvt.rn.f32.s32 	%f35, %r225;
	cvt.rzi.s32.f32 	%r226, %f35;
	max.s32 	%r227, %r223, %r226;
	ld.global.u32 	%r228, [%rd54+-6144];
	abs.s32 	%r229, %r228;
	cvt.rn.f32.s32 	%f36, %r229;
	cvt.rzi.s32.f32 	%r230, %f36;
	max.s32 	%r231, %r227, %r230;
	ld.global.u32 	%r232, [%rd54+-5120];
	abs.s32 	%r233, %r232;
	cvt.rn.f32.s32 	%f37, %r233;
	cvt.rzi.s32.f32 	%r234, %f37;
	max.s32 	%r235, %r231, %r234;
	ld.global.u32 	%r236, [%rd54+-4096];
	abs.s32 	%r237, %r236;
	cvt.rn.f32.s32 	%f38, %r237;
	cvt.rzi.s32.f32 	%r238, %f38;
	max.s32 	%r239, %r235, %r238;
	ld.global.u32 	%r240, [%rd54+-3072];
	abs.s32 	%r241, %r240;
	cvt.rn.f32.s32 	%f39, %r241;
	cvt.rzi.s32.f32 	%r242, %f39;
	max.s32 	%r243, %r239, %r242;
	ld.global.u32 	%r244, [%rd54+-2048];
	abs.s32 	%r245, %r244;
	cvt.rn.f32.s32 	%f40, %r245;
	cvt.rzi.s32.f32 	%r246, %f40;
	max.s32 	%r247, %r243, %r246;
	ld.global.u32 	%r248, [%rd54+-1024];
	abs.s32 	%r249, %r248;
	cvt.rn.f32.s32 	%f41, %r249;
	cvt.rzi.s32.f32 	%r250, %f41;
	max.s32 	%r251, %r247, %r250;
	ld.global.u32 	%r252, [%rd54];
	abs.s32 	%r253, %r252;
	cvt.rn.f32.s32 	%f42, %r253;
	cvt.rzi.s32.f32 	%r254, %f42;
	max.s32 	%r255, %r251, %r254;
	ld.global.u32 	%r256, [%rd54+1024];
	abs.s32 	%r257, %r256;
	cvt.rn.f32.s32 	%f43, %r257;
	cvt.rzi.s32.f32 	%r258, %f43;
	max.s32 	%r259, %r255, %r258;
	ld.global.u32 	%r260, [%rd54+2048];
	abs.s32 	%r261, %r260;
	cvt.rn.f32.s32 	%f44, %r261;
	cvt.rzi.s32.f32 	%r262, %f44;
	max.s32 	%r263, %r259, %r262;
	ld.global.u32 	%r264, [%rd54+3072];
	abs.s32 	%r265, %r264;
	cvt.rn.f32.s32 	%f45, %r265;
	cvt.rzi.s32.f32 	%r266, %f45;
	max.s32 	%r267, %r263, %r266;
	ld.global.u32 	%r268, [%rd54+4096];
	abs.s32 	%r269, %r268;
	cvt.rn.f32.s32 	%f46, %r269;
	cvt.rzi.s32.f32 	%r270, %f46;
	max.s32 	%r271, %r267, %r270;
	ld.global.u32 	%r272, [%rd54+5120];
	abs.s32 	%r273, %r272;
	cvt.rn.f32.s32 	%f47, %r273;
	cvt.rzi.s32.f32 	%r274, %f47;
	max.s32 	%r275, %r271, %r274;
	ld.global.u32 	%r276, [%rd54+6144];
	abs.s32 	%r277, %r276;
	cvt.rn.f32.s32 	%f48, %r277;
	cvt.rzi.s32.f32 	%r278, %f48;
	max.s32 	%r279, %r275, %r278;
	ld.global.u32 	%r280, [%rd54+7168];
	abs.s32 	%r281, %r280;
	cvt.rn.f32.s32 	%f49, %r281;
	cvt.rzi.s32.f32 	%r282, %f49;
	max.s32 	%r651, %r279, %r282;
	add.s32 	%r641, %r641, 4096;
	add.s32 	%r637, %r637, 16;
	add.s64 	%rd54, %rd54, 16384;
	setp.ne.s32 	%p10, %r637, 0;
	@%p10 bra 	$L__BB6_35;
$L__BB6_36:
	setp.eq.s32 	%p11, %r50, 0;
	@%p11 bra 	$L__BB6_45;
	and.b32  	%r61, %r49, 7;
	setp.lt.u32 	%p12, %r50, 8;
	@%p12 bra 	$L__BB6_39;
	cvt.u64.u32 	%rd30, %r641;
	add.s64 	%rd31, %rd53, %rd30;
	shl.b64 	%rd32, %rd31, 2;
	add.s64 	%rd33, %rd2, %rd32;
	ld.global.u32 	%r284, [%rd33];
	abs.s32 	%r285, %r284;
	cvt.rn.f32.s32 	%f50, %r285;
	cvt.rzi.s32.f32 	%r286, %f50;
	max.s32 	%r287, %r651, %r286;
	ld.global.u32 	%r288, [%rd33+1024];
	abs.s32 	%r289, %r288;
	cvt.rn.f32.s32 	%f51, %r289;
	cvt.rzi.s32.f32 	%r290, %f51;
	max.s32 	%r291, %r287, %r290;
	ld.global.u32 	%r292, [%rd33+2048];
	abs.s32 	%r293, %r292;
	cvt.rn.f32.s32 	%f52, %r293;
	cvt.rzi.s32.f32 	%r294, %f52;
	max.s32 	%r295, %r291, %r294;
	ld.global.u32 	%r296, [%rd33+3072];
	abs.s32 	%r297, %r296;
	cvt.rn.f32.s32 	%f53, %r297;
	cvt.rzi.s32.f32 	%r298, %f53;
	max.s32 	%r299, %r295, %r298;
	ld.global.u32 	%r300, [%rd33+4096];
	abs.s32 	%r301, %r300;
	cvt.rn.f32.s32 	%f54, %r301;
	cvt.rzi.s32.f32 	%r302, %f54;
	max.s32 	%r303, %r299, %r302;
	ld.global.u32 	%r304, [%rd33+5120];
	abs.s32 	%r305, %r304;
	cvt.rn.f32.s32 	%f55, %r305;
	cvt.rzi.s32.f32 	%r306, %f55;
	max.s32 	%r307, %r303, %r306;
	ld.global.u32 	%r308, [%rd33+6144];
	abs.s32 	%r309, %r308;
	cvt.rn.f32.s32 	%f56, %r309;
	cvt.rzi.s32.f32 	%r310, %f56;
	max.s32 	%r311, %r307, %r310;
	ld.global.u32 	%r312, [%rd33+7168];
	abs.s32 	%r313, %r312;
	cvt.rn.f32.s32 	%f57, %r313;
	cvt.rzi.s32.f32 	%r314, %f57;
	max.s32 	%r651, %r311, %r314;
	add.s32 	%r641, %r641, 2048;
$L__BB6_39:
	setp.eq.s32 	%p13, %r61, 0;
	@%p13 bra 	$L__BB6_45;
	and.b32  	%r67, %r49, 3;
	setp.lt.u32 	%p14, %r61, 4;
	@%p14 bra 	$L__BB6_42;
	cvt.u64.u32 	%rd34, %r641;
	add.s64 	%rd35, %rd53, %rd34;
	shl.b64 	%rd36, %rd35, 2;
	add.s64 	%rd37, %rd2, %rd36;
	ld.global.u32 	%r316, [%rd37];
	abs.s32 	%r317, %r316;
	cvt.rn.f32.s32 	%f58, %r317;
	cvt.rzi.s32.f32 	%r318, %f58;
	max.s32 	%r319, %r651, %r318;
	ld.global.u32 	%r320, [%rd37+1024];
	abs.s32 	%r321, %r320;
	cvt.rn.f32.s32 	%f59, %r321;
	cvt.rzi.s32.f32 	%r322, %f59;
	max.s32 	%r323, %r319, %r322;
	ld.global.u32 	%r324, [%rd37+2048];
	abs.s32 	%r325, %r324;
	cvt.rn.f32.s32 	%f60, %r325;
	cvt.rzi.s32.f32 	%r326, %f60;
	max.s32 	%r327, %r323, %r326;
	ld.global.u32 	%r328, [%rd37+3072];
	abs.s32 	%r329, %r328;
	cvt.rn.f32.s32 	%f61, %r329;
	cvt.rzi.s32.f32 	%r330, %f61;
	max.s32 	%r651, %r327, %r330;
	add.s32 	%r641, %r641, 1024;
$L__BB6_42:
	setp.eq.s32 	%p15, %r67, 0;
	@%p15 bra 	$L__BB6_45;
	cvt.u64.u32 	%rd38, %r641;
	add.s64 	%rd39, %rd53, %rd38;
	shl.b64 	%rd40, %rd39, 2;
	add.s64 	%rd55, %rd2, %rd40;
	neg.s32 	%r649, %r67;
$L__BB6_44:
	.pragma "nounroll";
	ld.global.u32 	%r331, [%rd55];
	abs.s32 	%r332, %r331;
	cvt.rn.f32.s32 	%f62, %r332;
	cvt.rzi.s32.f32 	%r333, %f62;
	max.s32 	%r651, %r651, %r333;
	add.s64 	%rd55, %rd55, 1024;
	add.s32 	%r649, %r649, 1;
	setp.ne.s32 	%p16, %r649, 0;
	@%p16 bra 	$L__BB6_44;
$L__BB6_45:
	// begin inline asm
	mov.u32 %r334, %laneid;
	// end inline asm
	mov.b32 	%r337, 1;
	mov.b32 	%r358, 31;
	mov.b32 	%r359, -1;
	// begin inline asm
	shfl.sync.down.b32 %r335, %r651, %r337, %r358, %r359;
	// end inline asm
	setp.gt.s32 	%p17, %r334, 30;
	max.s32 	%r360, %r651, %r335;
	selp.b32 	%r341, %r651, %r360, %p17;
	mov.b32 	%r342, 2;
	// begin inline asm
	shfl.sync.down.b32 %r340, %r341, %r342, %r358, %r359;
	// end inline asm
	setp.gt.s32 	%p18, %r334, 29;
	max.s32 	%r361, %r341, %r340;
	selp.b32 	%r346, %r341, %r361, %p18;
	mov.b32 	%r347, 4;
	// begin inline asm
	shfl.sync.down.b32 %r345, %r346, %r347, %r358, %r359;
	// end inline asm
	setp.gt.s32 	%p19, %r334, 27;
	max.s32 	%r362, %r346, %r345;
	selp.b32 	%r351, %r346, %r362, %p19;
	mov.b32 	%r352, 8;
	// begin inline asm
	shfl.sync.down.b32 %r350, %r351, %r352, %r358, %r359;
	// end inline asm
	setp.gt.s32 	%p20, %r334, 23;
	max.s32 	%r363, %r351, %r350;
	selp.b32 	%r356, %r351, %r363, %p20;
	mov.b32 	%r357, 16;
	// begin inline asm
	shfl.sync.down.b32 %r355, %r356, %r357, %r358, %r359;
	// end inline asm
	setp.gt.s32 	%p21, %r334, 15;
	max.s32 	%r79, %r356, %r355;
	selp.b32 	%r652, %r356, %r79, %p21;
	setp.ne.s32 	%p22, %r334, 0;
	@%p22 bra 	$L__BB6_47;
	shr.u32 	%r364, %r44, 3;
	and.b32  	%r365, %r364, 124;
	mov.u32 	%r366, _ZZN3cub18CUB_300001_SM_10006detail6reduce28DeviceReduceSingleTileKernelINS2_10policy_hubIiyN4cuda3__47maximumIiEEE10Policy1000EN6thrust24THRUST_300001_SM_1000_NS10device_ptrIiEEPfyS8_fi8AbsValueEEvT0_T1_T2_T3_T4_T6_E12temp_storage;
	add.s32 	%r367, %r366, %r365;
	st.shared.u32 	[%r367+8], %r79;
$L__BB6_47:
	bar.sync 	0;
	setp.ne.s32 	%p23, %r44, 0;
	@%p23 bra 	$L__BB6_49;
	ld.shared.u32 	%r368, [_ZZN3cub18CUB_300001_SM_10006detail6reduce28DeviceReduceSingleTileKernelINS2_10policy_hubIiyN4cuda3__47maximumIiEEE10Policy1000EN6thrust24THRUST_300001_SM_1000_NS10device_ptrIiEEPfyS8_fi8AbsValueEEvT0_T1_T2_T3_T4_T6_E12temp_storage+12];
	max.s32 	%r369, %r652, %r368;
	ld.shared.u32 	%r370, [_ZZN3cub18CUB_300001_SM_10006detail6reduce28DeviceReduceSingleTileKernelINS2_10policy_hubIiyN4cuda3__47maximumIiEEE10Policy1000EN6thrust24THRUST_300001_SM_1000_NS10device_ptrIiEEPfyS8_fi8AbsValueEEvT0_T1_T2_T3_T4_T6_E12temp_storage+16];
	max.s32 	%r371, %r369, %r370;
	ld.shared.u32 	%r372, [_ZZN3cub18CUB_300001_SM_10006detail6reduce28DeviceReduceSingleTileKernelINS2_10policy_hubIiyN4cuda3__47maximumIiEEE10Policy1000EN6thrust24THRUST_300001_SM_1000_NS10device_ptrIiEEPfyS8_fi8AbsValueEEvT0_T1_T2_T3_T4_T6_E12temp_storage+20];
	max.s32 	%r373, %r371, %r372;
	ld.shared.u32 	%r374, [_ZZN3cub18CUB_300001_SM_10006detail6reduce28DeviceReduceSingleTileKernelINS2_10policy_hubIiyN4cuda3__47maximumIiEEE10Policy1000EN6thrust24THRUST_300001_SM_1000_NS10device_ptrIiEEPfyS8_fi8AbsValueEEvT0_T1_T2_T3_T4_T6_E12temp_storage+24];
	max.s32 	%r375, %r373, %r374;
	ld.shared.u32 	%r376, [_ZZN3cub18CUB_300001_SM_10006detail6reduce28DeviceReduceSingleTileKernelINS2_10policy_hubIiyN4cuda3__47maximumIiEEE10Policy1000EN6thrust24THRUST_300001_SM_1000_NS10device_ptrIiEEPfyS8_fi8AbsValueEEvT0_T1_T2_T3_T4_T6_E12temp_storage+28];
	max.s32 	%r377, %r375, %r376;
	ld.shared.u32 	%r378, [_ZZN3cub18CUB_300001_SM_10006detail6reduce28DeviceReduceSingleTileKernelINS2_10policy_hubIiyN4cuda3__47maximumIiEEE10Policy1000EN6thrust24THRUST_300001_SM_1000_NS10device_ptrIiEEPfyS8_fi8AbsValueEEvT0_T1_T2_T3_T4_T6_E12temp_storage+32];
	max.s32 	%r379, %r377, %r378;
	ld.shared.u32 	%r380, [_ZZN3cub18CUB_300001_SM_10006detail6reduce28DeviceReduceSingleTileKernelINS2_10policy_hubIiyN4cuda3__47maximumIiEEE10Policy1000EN6thrust24THRUST_300001_SM_1000_NS10device_ptrIiEEPfyS8_fi8AbsValueEEvT0_T1_T2_T3_T4_T6_E12temp_storage+36];
	max.s32 	%r652, %r379, %r380;
$L__BB6_49:
	mov.u32 	%r613, %tid.x;
	setp.ne.s32 	%p57, %r613, 0;
	@%p57 bra 	$L__BB6_51;
	cvt.rzi.s32.f32 	%r614, %f1;
	max.s32 	%r615, %r614, %r652;
	cvt.rn.f32.s32 	%f93, %r615;
	st.global.f32 	[%rd1], %f93;
$L__BB6_51:
	ret;

}
	// .globl	_ZN3cub18CUB_300001_SM_10006detail6reduce18DeviceReduceKernelINS2_10policy_hubIiyN4cuda3__47maximumIiEEE10Policy1000EN6thrust24THRUST_300001_SM_1000_NS10device_ptrIiEEyS8_i8AbsValueEEvT0_PT3_T1_NS0_13GridEvenShareISJ_EET2_T4_
.visible .entry _ZN3cub18CUB_300001_SM_10006detail6reduce18DeviceReduceKernelINS2_10policy_hubIiyN4cuda3__47maximumIiEEE10Policy1000EN6thrust24THRUST_300001_SM_1000_NS10device_ptrIiEEyS8_i8AbsValueEEvT0_PT3_T1_NS0_13GridEvenShareISJ_EET2_T4_(
	.param .align 8 .b8 _ZN3cub18CUB_300001_SM_10006detail6reduce18DeviceReduceKernelINS2_10policy_hubIiyN4cuda3__47maximumIiEEE10Policy1000EN6thrust24THRUST_300001_SM_1000_NS10device_ptrIiEEyS8_i8AbsValueEEvT0_PT3_T1_NS0_13GridEvenShareISJ_EET2_T4__param_0[8],
	.param .u64 .ptr .align 1 _ZN3cub18CUB_300001_SM_10006detail6reduce18DeviceReduceKernelINS2_10policy_hubIiyN4cuda3__47maximumIiEEE10Policy1000EN6thrust24THRUST_300001_SM_1000_NS10device_ptrIiEEyS8_i8AbsValueEEvT0_PT3_T1_NS0_13GridEvenShareISJ_EET2_T4__param_1,
	.param .u64 _ZN3cub18CUB_300001_SM_10006detail6reduce18DeviceReduceKernelINS2_10policy_hubIiyN4cuda3__47maximumIiEEE10Policy1000EN6thrust24THRUST_300001_SM_1000_NS10device_ptrIiEEyS8_i8AbsValueEEvT0_PT3_T1_NS0_13GridEvenShareISJ_EET2_T4__param_2,
	.param .align 8 .b8 _ZN3cub18CUB_300001_SM_10006detail6reduce18DeviceReduceKernelINS2_10policy_hubIiyN4cuda3__47maximumIiEEE10Policy1000EN6thrust24THRUST_300001_SM_1000_NS10device_ptrIiEEyS8_i8AbsValueEEvT0_PT3_T1_NS0_13GridEvenShareISJ_EET2_T4__param_3[72],
	.param .align 1 .b8 _ZN3cub18CUB_300001_SM_10006detail6reduce18DeviceReduceKernelINS2_10policy_hubIiyN4cuda3__47maximumIiEEE10Policy1000EN6thrust24THRUST_300001_SM_1000_NS10device_ptrIiEEyS8_i8AbsValueEEvT0_PT3_T1_NS0_13GridEvenShareISJ_EET2_T4__param_4[1],
	.param .align 1 .b8 _ZN3cub18CUB_300001_SM_10006detail6reduce18DeviceReduceKernelINS2_10policy_hubIiyN4cuda3__47maximumIiEEE10Policy1000EN6thrust24THRUST_300001_SM_1000_NS10device_ptrIiEEyS8_i8AbsValueEEvT0_PT3_T1_NS0_13GridEvenShareISJ_EET2_T4__param_5[1]
)
.maxntid 256
{
	.reg .pred 	%p<57>;
	.reg .b16 	%rs<4>;
	.reg .b32 	%r<684>;
	.reg .b32 	%f<92>;
	.reg .b64 	%rd<78>;
	// demoted variable
	.shared .align 4 .b8 _ZZN3cub18CUB_300001_SM_10006detail6reduce18DeviceReduceKernelINS2_10policy_hubIiyN4cuda3__47maximumIiEEE10Policy1000EN6thrust24THRUST_300001_SM_1000_NS10device_ptrIiEEyS8_i8AbsValueEEvT0_PT3_T1_NS0_13GridEvenShareISJ_EET2_T4_E12temp_storage[44];
	ld.param.u64 	%rd1, [_ZN3cub18CUB_300001_SM_10006detail6reduce18DeviceReduceKernelINS2_10policy_hubIiyN4cuda3__47maximumIiEEE10Policy1000EN6thrust24THRUST_300001_SM_1000_NS10device_ptrIiEEyS8_i8AbsValueEEvT0_PT3_T1_NS0_13GridEvenShareISJ_EET2_T4__param_3+32];
	ld.param.u32 	%r1, [_ZN3cub18CUB_300001_SM_10006detail6reduce18DeviceReduceKernelINS2_10policy_hubIiyN4cuda3__47maximumIiEEE10Policy1000EN6thrust24THRUST_300001_SM_1000_NS10device_ptrIiEEyS8_i8AbsValueEEvT0_PT3_T1_NS0_13GridEvenShareISJ_EET2_T4__param_3+40];
	ld.param.u64 	%rd25, [_ZN3cub18CUB_300001_SM_10006detail6reduce18DeviceReduceKernelINS2_10policy_hubIiyN4cuda3__47maximumIiEEE10Policy1000EN6thrust24THRUST_300001_SM_1000_NS10device_ptrIiEEyS8_i8AbsValueEEvT0_PT3_T1_NS0_13GridEvenShareISJ_EET2_T4__param_0];
	cvta.to.global.u64 	%rd2, %rd25;
	mov.u32 	%r2, %ctaid.x;
	shl.b32 	%r90, %r1, 12;
	cvt.s64.s32 	%rd3, %r90;
	shl.b32 	%r91, %r2, 12;
	cvt.u64.u32 	%rd4, %r91;
	sub.s64 	%rd5, %rd1, %rd4;
	setp.gt.u64 	%p1, %rd5, 4095;
	@%p1 bra 	$L__BB7_25;
	cvt.u32.u64 	%r410, %rd4;
	cvt.u32.u64 	%r3, %rd1;
	sub.s32 	%r4, %r3, %r410;
	mov.u32 	%r5, %tid.x;
	setp.ge.s32 	%p23, %r5, %r4;
	mov.b32 	%r664, 0;
	mov.u32 	%r653, %r5;
	@%p23 bra 	$L__BB7_3;
	add.s32 	%r412, %r410, %r5;
	mul.wide.u32 	%rd51, %r412, 4;
	add.s64 	%rd52, %rd2, %rd51;
	ld.global.u32 	%r413, [%rd52];
	abs.s32 	%r414, %r413;
	cvt.rn.f32.s32 	%f62, %r414;
	cvt.rzi.s32.f32 	%r664, %f62;
	add.s32 	%r653, %r5, 256;
$L__BB7_3:
	setp.ge.s32 	%p24, %r653, %r4;
	@%p24 bra 	$L__BB7_16;
	not.b32 	%r417, %r653;
	add.s32 	%r418, %r417, %r3;
	sub.s32 	%r419, %r418, %r410;
	shr.u32 	%r420, %r419, 8;
	add.s32 	%r10, %r420, 1;
	and.b32  	%r11, %r10, 15;
	setp.lt.u32 	%p25, %r419, 3840;
	@%p25 bra 	$L__BB7_7;
	and.b32  	%r421, %r10, 33554416;
	neg.s32 	%r649, %r421;
	mul.wide.u32 	%rd53, %r2, 16384;
	mul.wide.u32 	%rd54, %r653, 4;
	or.b64  	%rd55, %rd53, %rd54;
	add.s64 	%rd56, %rd55, %rd2;
	add.s64 	%rd72, %rd56, 8192;
$L__BB7_6:
	.pragma "nounroll";
	ld.global.u32 	%r422, [%rd72+-8192];
	abs.s32 	%r423, %r422;
	cvt.rn.f32.s32 	%f63, %r423;
	cvt.rzi.s32.f32 	%r424, %f63;
	max.s32 	%r425, %r664, %r424;
	ld.global.u32 	%r426, [%rd72+-7168];
	abs.s32 	%r427, %r426;
	cvt.rn.f32.s32 	%f64, %r427;
	cvt.rzi.s32.f32 	%r428, %f64;
	max.s32 	%r429, %r425, %r428;
	ld.global.u32 	%r430, [%rd72+-6144];
	abs.s32 	%r431, %r430;
	cvt.rn.f32.s32 	%f65, %r431;
	cvt.rzi.s32.f32 	%r432, %f65;
	max.s32 	%r433, %r429, %r432;
	ld.global.u32 	%r434, [%rd72+-5120];
	abs.s32 	%r435, %r434;
	cvt.rn.f32.s32 	%f66, %r435;
	cvt.rzi.s32.f32 	%r436, %f66;
	max.s32 	%r437, %r433, %r436;
	ld.global.u32 	%r438, [%rd72+-4096];
	abs.s32 	%r439, %r438;
	cvt.rn.f32.s32 	%f67, %r439;
	cvt.rzi.s32.f32 	%r440, %f67;
	max.s32 	%r441, %r437, %r440;
	ld.global.u32 	%r442, [%rd72+-3072];
	abs.s32 	%r443, %r442;
	cvt.rn.f32.s32 	%f68, %r443;
	cvt.rzi.s32.f32 	%r444, %f68;
	max.s32 	%r445, %r441, %r444;
	ld.global.u32 	%r446, [%rd72+-2048];
	abs.s32 	%r447, %r446;
	cvt.rn.f32.s32 	%f69, %r447;
	cvt.rzi.s32.f32 	%r448, %f69;
	max.s32 	%r449, %r445, %r448;
	ld.global.u32 	%r450, [%rd72+-1024];
	abs.s32 	%r451, %r450;
	cvt.rn.f32.s32 	%f70, %r451;
	cvt.rzi.s32.f32 	%r452, %f70;
	max.s32 	%r453, %r449, %r452;
	ld.global.u32 	%r454, [%rd72];
	abs.s32 	%r455, %r454;
	cvt.rn.f32.s32 	%f71, %r455;
	cvt.rzi.s32.f32 	%r456, %f71;
	max.s32 	%r457, %r453, %r456;
	ld.global.u32 	%r458, [%rd72+1024];
	abs.s32 	%r459, %r458;
	cvt.rn.f32.s32 	%f72, %r459;
	cvt.rzi.s32.f32 	%r460, %f72;
	max.s32 	%r461, %r457, %r460;
	ld.global.u32 	%r462, [%rd72+2048];
	abs.s32 	%r463, %r462;
	cvt.rn.f32.s32 	%f73, %r463;
	cvt.rzi.s32.f32 	%r464, %f73;
	max.s32 	%r465, %r461, %r464;
	ld.global.u32 	%r466, [%rd72+3072];
	abs.s32 	%r467, %r466;
	cvt.rn.f32.s32 	%f74, %r467;
	cvt.rzi.s32.f32 	%r468, %f74;
	max.s32 	%r469, %r465, %r468;
	ld.global.u32 	%r470, [%rd72+4096];
	abs.s32 	%r471, %r470;
	cvt.rn.f32.s32 	%f75, %r471;
	cvt.rzi.s32.f32 	%r472, %f75;
	max.s32 	%r473, %r469, %r472;
	ld.global.u32 	%r474, [%rd72+5120];
	abs.s32 	%r475, %r474;
	cvt.rn.f32.s32 	%f76, %r475;
	cvt.rzi.s32.f32 	%r476, %f76;
	max.s32 	%r477, %r473, %r476;
	ld.global.u32 	%r478, [%rd72+6144];
	abs.s32 	%r479, %r478;
	cvt.rn.f32.s32 	%f77, %r479;
	cvt.rzi.s32.f32 	%r480, %f77;
	max.s32 	%r481, %r477, %r480;
	ld.global.u32 	%r482, [%rd72+7168];
	abs.s32 	%r483, %r482;
	cvt.rn.f32.s32 	%f78, %r483;
	cvt.rzi.s32.f32 	%r484, %f78;
	max.s32 	%r664, %r481, %r484;
	add.s32 	%r653, %r653, 4096;
	add.s32 	%r649, %r649, 16;
	add.s64 	%rd72, %rd72, 16384;
	setp.ne.s32 	%p26, %r649, 0;
	@%p26 bra 	$L__BB7_6;
$L__BB7_7:
	setp.eq.s32 	%p27, %r11, 0;
	@%p27 bra 	$L__BB7_16;
	and.b32  	%r22, %r10, 7;
	setp.lt.u32 	%p28, %r11, 8;
	@%p28 bra 	$L__BB7_10;
	cvt.s64.s32 	%rd57, %r653;
	add.s64 	%rd58, %rd57, %rd4;
	shl.b64 	%rd59, %rd58, 2;
	add.s64 	%rd60, %rd2, %rd59;
	ld.global.u32 	%r486, [%rd60];
	abs.s32 	%r487, %r486;
	cvt.rn.f32.s32 	%f79, %r487;
	cvt.rzi.s32.f32 	%r488, %f79;
	max.s32 	%r489, %r664, %r488;
	ld.global.u32 	%r490, [%rd60+1024];
	abs.s32 	%r491, %r490;
	cvt.rn.f32.s32 	%f80, %r491;
	cvt.rzi.s32.f32 	%r492, %f80;
	max.s32 	%r493, %r489, %r492;
	ld.global.u32 	%r494, [%rd60+2048];
	abs.s32 	%r495, %r494;
	cvt.rn.f32.s32 	%f81, %r495;
	cvt.rzi.s32.f32 	%r496, %f81;
	max.s32 	%r497, %r493, %r496;
	ld.global.u32 	%r498, [%rd60+3072];
	abs.s32 	%r499, %r498;
	cvt.rn.f32.s32 	%f82, %r499;
	cvt.rzi.s32.f32 	%r500, %f82;
	max.s32 	%r501, %r497, %r500;
	ld.global.u32 	%r502, [%rd60+4096];
	abs.s32 	%r503, %r502;
	cvt.rn.f32.s32 	%f83, %r503;
	cvt.rzi.s32.f32 	%r504, %f83;
	max.s32 	%r505, %r501, %r504;
	ld.global.u32 	%r506, [%rd60+5120];
	abs.s32 	%r507, %r506;
	cvt.rn.f32.s32 	%f84, %r507;
	cvt.rzi.s32.f32 	%r508, %f84;
	max.s32 	%r509, %r505, %r508;
	ld.global.u32 	%r510, [%rd60+6144];
	abs.s32 	%r511, %r510;
	cvt.rn.f32.s32 	%f85, %r511;
	cvt.rzi.s32.f32 	%r512, %f85;
	max.s32 	%r513, %r509, %r512;
	ld.global.u32 	%r514, [%rd60+7168];
	abs.s32 	%r515, %r514;
	cvt.rn.f32.s32 	%f86, %r515;
	cvt.rzi.s32.f32 	%r516, %f86;
	max.s32 	%r664, %r513, %r516;
	add.s32 	%r653, %r653, 2048;
$L__BB7_10:
	setp.eq.s32 	%p29, %r22, 0;
	@%p29 bra 	$L__BB7_16;
	and.b32  	%r28, %r10, 3;
	setp.lt.u32 	%p30, %r22, 4;
	@%p30 bra 	$L__BB7_13;
	cvt.s64.s32 	%rd61, %r653;
	add.s64 	%rd62, %rd61, %rd4;
	shl.b64 	%rd63, %rd62, 2;
	add.s64 	%rd64, %rd2, %rd63;
	ld.global.u32 	%r518, [%rd64];
	abs.s32 	%r519, %r518;
	cvt.rn.f32.s32 	%f87, %r519;
	cvt.rzi.s32.f32 	%r520, %f87;
	max.s32 	%r521, %r664, %r520;
	ld.global.u32 	%r522, [%rd64+1024];
	abs.s32 	%r523, %r522;
	cvt.rn.f32.s32 	%f88, %r523;
	cvt.rzi.s32.f32 	%r524, %f88;
	max.s32 	%r525, %r521, %r524;
	ld.global.u32 	%r526, [%rd64+2048];
	abs.s32 	%r527, %r526;
	cvt.rn.f32.s32 	%f89, %r527;
	cvt.rzi.s32.f32 	%r528, %f89;
	max.s32 	%r529, %r525, %r528;
	ld.global.u32 	%r530, [%rd64+3072];
	abs.s32 	%r531, %r530;
	cvt.rn.f32.s32 	%f90, %r531;
	cvt.rzi.s32.f32 	%r532, %f90;
	max.s32 	%r664, %r529, %r532;
	add.s32 	%r653, %r653, 1024;
$L__BB7_13:
	setp.eq.s32 	%p31, %r28, 0;
	@%p31 bra 	$L__BB7_16;
	mul.wide.u32 	%rd65, %r2, 16384;
	add.s64 	%rd9, %rd2, %rd65;
	neg.s32 	%r661, %r28;
$L__BB7_15:
	.pragma "nounroll";
	mul.wide.s32 	%rd66, %r653, 4;
	add.s64 	%rd67, %rd9, %rd66;
	ld.global.u32 	%r533, [%rd67];
	abs.s32 	%r534, %r533;
	cvt.rn.f32.s32 	%f91, %r534;
	cvt.rzi.s32.f32 	%r535, %f91;
	max.s32 	%r664, %r664, %r535;
	add.s32 	%r653, %r653, 256;
	add.s32 	%r661, %r661, 1;
	setp.ne.s32 	%p32, %r661, 0;
	@%p32 bra 	$L__BB7_15;
$L__BB7_16:
	setp.lt.s32 	%p33, %r4, 256;
	@%p33 bra 	$L__BB7_21;
	// begin inline asm
	mov.u32 %r599, %laneid;
	// end inline asm
	mov.b32 	%r602, 1;
	mov.b32 	%r623, 31;
	mov.b32 	%r624, -1;
	// begin inline asm
	shfl.sync.down.b32 %r600, %r664, %r602, %r623, %r624;
	// end inline asm
	setp.gt.s32 	%p49, %r599, 30;
	max.s32 	%r625, %r664, %r600;
	selp.b32 	%r606, %r664, %r625, %p49;
	mov.b32 	%r607, 2;
	// begin inline asm
	shfl.sync.down.b32 %r605, %r606, %r607, %r623, %r624;
	// end inline asm
	setp.gt.s32 	%p50, %r599, 29;
	max.s32 	%r626, %r606, %r605;
	selp.b32 	%r611, %r606, %r626, %p50;
	mov.b32 	%r612, 4;
	// begin inline asm
	shfl.sync.down.b32 %r610, %r611, %r612, %r623, %r624;
	// end inline asm
	setp.gt.s32 	%p51, %r599, 27;
	max.s32 	%r627, %r611, %r610;
	selp.b32 	%r616, %r611, %r627, %p51;
	mov.b32 	%r617, 8;
	// begin inline asm
	shfl.sync.down.b32 %r615, %r616, %r617, %r623, %r624;
	// end inline asm
	setp.gt.s32 	%p52, %r599, 23;
	max.s32 	%r628, %r616, %r615;
	selp.b32 	%r621, %r616, %r628, %p52;
	mov.b32 	%r622, 16;
	// begin inline asm
	shfl.sync.down.b32 %r620, %r621, %r622, %r623, %r624;
	// end inline asm
	setp.gt.s32 	%p53, %r599, 15;
	max.s32 	%r42, %r621, %r620;
	selp.b32 	%r683, %r621, %r42, %p53;
	setp.ne.s32 	%p54, %r599, 0;
	@%p54 bra 	$L__BB7_19;
	shr.u32 	%r629, %r5, 3;
	and.b32  	%r630, %r629, 124;
	mov.u32 	%r631, _ZZN3cub18CUB_300001_SM_10006detail6reduce18DeviceReduceKernelINS2_10policy_hubIiyN4cuda3__47maximumIiEEE10Policy1000EN6thrust24THRUST_300001_SM_1000_NS10device_ptrIiEEyS8_i8AbsValueEEvT0_PT3_T1_NS0_13GridEvenShareISJ_EET2_T4_E12temp_storage;
	add.s32 	%r632, %r631, %r630;
	st.shared.u32 	[%r632+8], %r42;
$L__BB7_19:
	bar.sync 	0;
	setp.ne.s32 	%p55, %r5, 0;
	@%p55 bra 	$L__BB7_46;
	ld.shared.u32 	%r633, [_ZZN3cub18CUB_300001_SM_10006detail6reduce18DeviceReduceKernelINS2_10policy_hubIiyN4cuda3__47maximumIiEEE10Policy1000EN6thrust24THRUST_300001_SM_1000_NS10device_ptrIiEEyS8_i8AbsValueEEvT0_PT3_T1_NS0_13GridEvenShareISJ_EET2_T4_E12temp_storage+12];
	max.s32 	%r634, %r683, %r633;
	ld.shared.u32 	%r635, [_ZZN3cub18CUB_300001_SM_10006detail6reduce18DeviceReduceKernelINS2_10policy_hubIiyN4cuda3__47maximumIiEEE10Policy1000EN6thrust24THRUST_300001_SM_1000_NS10device_ptrIiEEyS8_i8AbsValueEEvT0_PT3_T1_NS0_13GridEvenShareISJ_EET2_T4_E12temp_storage+16];
	max.s32 	%r636, %r634, %r635;
	ld.shared.u32 	%r637, [_ZZN3cub18CUB_300001_SM_10006detail6reduce18DeviceReduceKernelINS2_10policy_hubIiyN4cuda3__47maximumIiEEE10Policy1000EN6thrust24THRUST_300001_SM_1000_NS10device_ptrIiEEyS8_i8AbsValueEEvT0_PT3_T1_NS0_13GridEvenShareISJ_EET2_T4_E12temp_storage+20];
	max.s32 	%r638, %r636, %r637;
	ld.shared.u32 	%r639, [_ZZN3cub18CUB_300001_SM_10006detail6reduce18DeviceReduceKernelINS2_10policy_hubIiyN4cuda3__47maximumIiEEE10Policy1000EN6thrust24THRUST_300001_SM_1000_NS10device_ptrIiEEyS8_i8AbsValueEEvT0_PT3_T1_NS0_13GridEvenShareISJ_EET2_T4_E12temp_storage+24];
	max.s32 	%r640, %r638, %r639;
	ld.shared.u32 	%r641, [_ZZN3cub18CUB_300001_SM_10006detail6reduce18DeviceReduceKernelINS2_10policy_hubIiyN4cuda3__47maximumIiEEE10Policy1000EN6thrust24THRUST_300001_SM_1000_NS10device_ptrIiEEyS8_i8AbsValueEEvT0_PT3_T1_NS0_13GridEvenShareISJ_EET2_T4_E12temp_storage+28];
	max.s32 	%r642, %r640, %r641;
	ld.shared.u32 	%r643, [_ZZN3cub18CUB_300001_SM_10006detail6reduce18DeviceReduceKernelINS2_10policy_hubIiyN4cuda3__47maximumIiEEE10Policy1000EN6thrust24THRUST_300001_SM_1000_NS10device_ptrIiEEyS8_i8AbsValueEEvT0_PT3_T1_NS0_13GridEvenShareISJ_EET2_T4_E12temp_storage+32];
	max.s32 	%r644, %r642, %r643;
	ld.shared.u32 	%r645, [_ZZN3cub18CUB_300001_SM_10006detail6reduce18DeviceReduceKernelINS2_10policy_hubIiyN4cuda3__47maximumIiEEE10Policy1000EN6thrust24THRUST_300001_SM_1000_NS10device_ptrIiEEyS8_i8AbsValueEEvT0_PT3_T1_NS0_13GridEvenShareISJ_EET2_T4_E12temp_storage+36];
	max.s32 	%r683, %r644, %r645;
	bra.uni 	$L__BB7_46;
$L__BB7_21:
	// begin inline asm
	mov.u32 %r536, %laneid;
	// end inline asm
	and.b32  	%r562, %r5, 992;
	add.s32 	%r563, %r562, 32;
	setp.gt.s32 	%p34, %r563, %r4;
	not.b32 	%r564, %r562;
	add.s32 	%r565, %r4, %r564;
	selp.b32 	%r560, %r565, 31, %p34;
	mov.b32 	%r539, 1;
	mov.b32 	%r561, -1;
	// begin inline asm
	shfl.sync.down.b32 %r537, %r664, %r539, %r560, %r561;
	// end inline asm
	setp.lt.s32 	%p35, %r536, %r560;
	max.s32 	%r566, %r664, %r537;
	selp.b32 	%r543, %r566, %r664, %p35;
	mov.b32 	%r544, 2;
	// begin inline asm
	shfl.sync.down.b32 %r542, %r543, %r544, %r560, %r561;
	// end inline asm
	add.s32 	%r567, %r536, 2;
	setp.gt.s32 	%p36, %r567, %r560;
	max.s32 	%r568, %r543, %r542;
	selp.b32 	%r548, %r543, %r568, %p36;
	mov.b32 	%r549, 4;
	// begin inline asm
	shfl.sync.down.b32 %r547, %r548, %r549, %r560, %r561;
	// end inline asm
	add.s32 	%r569, %r536, 4;
	setp.gt.s32 	%p37, %r569, %r560;
	max.s32 	%r570, %r548, %r547;
	selp.b32 	%r553, %r548, %r570, %p37;
	mov.b32 	%r554, 8;
	// begin inline asm
	shfl.sync.down.b32 %r552, %r553, %r554, %r560, %r561;
	// end inline asm
	add.s32 	%r571, %r536, 8;
	setp.gt.s32 	%p38, %r571, %r560;
	max.s32 	%r572, %r553, %r552;
	selp.b32 	%r558, %r553, %r572, %p38;
	mov.b32 	%r559, 16;
	// begin inline asm
	shfl.sync.down.b32 %r557, %r558, %r559, %r560, %r561;
	// end inline asm
	add.s32 	%r573, %r536, 16;
	setp.gt.s32 	%p39, %r573, %r560;
	max.s32 	%r574, %r558, %r557;
	selp.b32 	%r683, %r558, %r574, %p39;
	setp.ne.s32 	%p40, %r536, 0;
	@%p40 bra 	$L__BB7_23;
	shr.u32 	%r575, %r5, 3;
	and.b32  	%r576, %r575, 124;
	mov.u32 	%r577, _ZZN3cub18CUB_300001_SM_10006detail6reduce18DeviceReduceKernelINS2_10policy_hubIiyN4cuda3__47maximumIiEEE10Policy1000EN6thrust24THRUST_300001_SM_1000_NS10device_ptrIiEEyS8_i8AbsValueEEvT0_PT3_T1_NS0_13GridEvenShareISJ_EET2_T4_E12temp_storage;
	add.s32 	%r578, %r577, %r576;
	st.shared.u32 	[%r578+8], %r683;
$L__BB7_23:
	bar.sync 	0;
	setp.ne.s32 	%p41, %r5, 0;
	@%p41 bra 	$L__BB7_46;
	setp.gt.s32 	%p42, %r4, 32;
	ld.shared.u32 	%r579, [_ZZN3cub18CUB_300001_SM_10006detail6reduce18DeviceReduceKernelINS2_10policy_hubIiyN4cuda3__47maximumIiEEE10Policy1000EN6thrust24THRUST_300001_SM_1000_NS10device_ptrIiEEyS8_i8AbsValueEEvT0_PT3_T1_NS0_13GridEvenShareISJ_EET2_T4_E12temp_storage+12];
	max.s32 	%r580, %r683, %r579;
	selp.b32 	%r581, %r580, %r683, %p42;
	setp.gt.s32 	%p43, %r4, 64;
	ld.shared.u32 	%r582, [_ZZN3cub18CUB_300001_SM_10006detail6reduce18DeviceReduceKernelINS2_10policy_hubIiyN4cuda3__47maximumIiEEE10Policy1000EN6thrust24THRUST_300001_SM_1000_NS10device_ptrIiEEyS8_i8AbsValueEEvT0_PT3_T1_NS0_13GridEvenShareISJ_EET2_T4_E12temp_storage+16];
	max.s32 	%r583, %r581, %r582;
	selp.b32 	%r584, %r583, %r581, %p43;
	setp.gt.s32 	%p44, %r4, 96;
	ld.shared.u32 	%r585, [_ZZN3cub18CUB_300001_SM_10006detail6reduce18DeviceReduceKernelINS2_10policy_hubIiyN4cuda3__47maximumIiEEE10Policy1000EN6thrust24THRUST_300001_SM_1000_NS10device_ptrIiEEyS8_i8AbsValueEEvT0_PT3_T1_NS0_13GridEvenShareISJ_EET2_T4_E12temp_storage+20];
	max.s32 	%r586, %r584, %r585;
	selp.b32 	%r587, %r586, %r584, %p44;
	setp.gt.s32 	%p45, %r4, 128;
	ld.shared.u32 	%r588, [_ZZN3cub18CUB_300001_SM_10006detail6reduce18DeviceReduceKernelINS2_10policy_hubIiyN4cuda3__47maximumIiEEE10Policy1000EN6thrust24THRUST_300001_SM_1000_NS10device_ptrIiEEyS8_i8AbsValueEEvT0_PT3_T1_NS0_13GridEvenShareISJ_EET2_T4_E12temp_storage+24];
	max.s32 	%r589, %r587, %r588;
	selp.b32 	%r590, %r589, %r587, %p45;
	setp.gt.s32 	%p46, %r4, 160;
	ld.shared.u32 	%r591, [_ZZN3cub18CUB_300001_SM_10006detail6reduce18DeviceReduceKernelINS2_10policy_hubIiyN4cuda3__47maximumIiEEE10Policy1000EN6thrust24THRUST_300001_SM_1000_NS10device_ptrIiEEyS8_i8AbsValueEEvT0_PT3_T1_NS0_13GridEvenShareISJ_EET2_T4_E12temp_storage+28];
	max.s32 	%r592, %r590, %r591;
	selp.b32 	%r593, %r592, %r590, %p46;
	setp.gt.s32 	%p47, %r4, 192;
	ld.shared.u32 	%r594, [_ZZN3cub18CUB_300001_SM_10006detail6reduce18DeviceReduceKernelINS2_10policy_hubIiyN4cuda3__47maximumIiEEE10Policy1000EN6thrust24THRUST_300001_SM_1000_NS10device_ptrIiEEyS8_i8AbsValueEEvT0_PT3_T1_NS0_13GridEvenShareISJ_EET2_T4_E12temp_storage+32];
	max.s32 	%r595, %r593, %r594;
	selp.b32 	%r596, %r595, %r593, %p47;
	setp.gt.s32 	%p48, %r4, 224;
	ld.shared.u32 	%r597, [_ZZN3cub18CUB_300001_SM_10006detail6reduce18DeviceReduceKernelINS2_10policy_hubIiyN4cuda3__47maximumIiEEE10Policy1000EN6thrust24THRUST_300001_SM_1000_NS10device_ptrIiEEyS8_i8AbsValueEEvT0_PT3_T1_NS0_13GridEvenShareISJ_EET2_T4_E12temp_storage+36];
	max.s32 	%r598, %r596, %r597;
	selp.b32 	%r683, %r598, %r596, %p48;
	bra.uni 	$L__BB7_46;
$L__BB7_25:
	cvt.u32.u64 	%r92, %rd4;
	mov.u32 	%r47, %tid.x;
	add.s32 	%r93, %r47, %r92;
	mul.wide.u32 	%rd26, %r93, 4;
	add.s64 	%rd27, %rd2, %rd26;
	ld.global.u32 	%r94, [%rd27];
	abs.s32 	%r95, %r94;
	cvt.rn.f32.s32 	%f1, %r95;
	cvt.rzi.s32.f32 	%r96, %f1;
	ld.global.u32 	%r97, [%rd27+1024];
	abs.s32 	%r98, %r97;
	cvt.rn.f32.s32 	%f2, %r98;
	cvt.rzi.s32.f32 	%r99, %f2;
	ld.global.u32 	%r100, [%rd27+2048];
	abs.s32 	%r101, %r100;
	cvt.rn.f32.s32 	%f3, %r101;
	cvt.rzi.s32.f32 	%r102, %f3;
	ld.global.u32 	%r103, [%rd27+3072];
	abs.s32 	%r104, %r103;
	cvt.rn.f32.s32 	%f4, %r104;
	cvt.rzi.s32.f32 	%r105, %f4;
	ld.global.u32 	%r106, [%rd27+4096];
	abs.s32 	%r107, %r106;
	cvt.rn.f32.s32 	%f5, %r107;
	cvt.rzi.s32.f32 	%r108, %f5;
	ld.global.u32 	%r109, [%rd27+5120];
	abs.s32 	%r110, %r109;
	cvt.rn.f32.s32 	%f6, %r110;
	cvt.rzi.s32.f32 	%r111, %f6;
	ld.global.u32 	%r112, [%rd27+6144];
	abs.s32 	%r113, %r112;
	cvt.rn.f32.s32 	%f7, %r113;
	cvt.rzi.s32.f32 	%r114, %f7;
	ld.global.u32 	%r115, [%rd27+7168];
	abs.s32 	%r116, %r115;
	cvt.rn.f32.s32 	%f8, %r116;
	cvt.rzi.s32.f32 	%r117, %f8;
	ld.global.u32 	%r118, [%rd27+8192];
	abs.s32 	%r119, %r118;
	cvt.rn.f32.s32 	%f9, %r119;
	cvt.rzi.s32.f32 	%r120, %f9;
	ld.global.u32 	%r121, [%rd27+9216];
	abs.s32 	%r122, %r121;
	cvt.rn.f32.s32 	%f10, %r122;
	cvt.rzi.s32.f32 	%r123, %f10;
	ld.global.u32 	%r124, [%rd27+10240];
	abs.s32 	%r125, %r124;
	cvt.rn.f32.s32 	%f11, %r125;
	cvt.rzi.s32.f32 	%r126, %f11;
	ld.global.u32 	%r127, [%rd27+11264];
	abs.s32 	%r128, %r127;
	cvt.rn.f32.s32 	%f12, %r128;
	cvt.rzi.s32.f32 	%r129, %f12;
	ld.global.u32 	%r130, [%rd27+12288];
	abs.s32 	%r131, %r130;
	cvt.rn.f32.s32 	%f13, %r131;
	cvt.rzi.s32.f32 	%r132, %f13;
	ld.global.u32 	%r133, [%rd27+13312];
	abs.s32 	%r134, %r133;
	cvt.rn.f32.s32 	%f14, %r134;
	cvt.rzi.s32.f32 	%r135, %f14;
	ld.global.u32 	%r136, [%rd27+14336];
	abs.s32 	%r137, %r136;
	cvt.rn.f32.s32 	%f15, %r137;
	cvt.rzi.s32.f32 	%r138, %f15;
	ld.global.u32 	%r139, [%rd27+15360];
	abs.s32 	%r140, %r139;
	cvt.rn.f32.s32 	%f16, %r140;
	cvt.rzi.s32.f32 	%r141, %f16;
	max.s32 	%r142, %r96, %r99;
	max.s32 	%r143, %r142, %r102;
	max.s32 	%r144, %r105, %r108;
	max.s32 	%r145, %r144, %r111;
	max.s32 	%r146, %r114, %r117;
	max.s32 	%r147, %r146, %r120;
	max.s32 	%r148, %r123, %r126;
	max.s32 	%r149, %r148, %r129;
	max.s32 	%r150, %r132, %r135;
	max.s32 	%r151, %r150, %r138;
	max.s32 	%r152, %r143, %r145;
	max.s32 	%r153, %r152, %r147;
	max.s32 	%r154, %r149, %r151;
	max.s32 	%r155, %r154, %r141;
	max.s32 	%r682, %r153, %r155;
	setp.lt.u64 	%p2, %rd5, %rd3;
	@%p2 bra 	$L__BB7_42;
	cvt.u32.u64 	%r157, %rd3;
	cvt.u64.u32 	%rd28, %r47;
	add.s64 	%rd74, %rd4, %rd3;
	cvt.u32.u64 	%r49, %rd1;
	not.b32 	%r159, %r47;
	add.s32 	%r160, %r159, %r49;
	sub.s32 	%r161, %r160, %r157;
	sub.s32 	%r665, %r161, %r92;
	add.s64 	%rd29, %rd74, %rd28;
	shl.b64 	%rd30, %rd29, 2;
	add.s64 	%rd31, %rd30, %rd2;
	add.s64 	%rd73, %rd31, 8192;
	mov.b32 	%r666, 0;
	shl.b32 	%r162, %r1, 12;
	mov.u64 	%rd75, %rd4;
$L__BB7_27:
	cvt.s64.s32 	%rd15, %r162;
	add.s64 	%rd75, %rd75, %rd15;
	add.s64 	%rd32, %rd1, -4096;
	setp.gt.u64 	%p3, %rd75, %rd32;
	@%p3 bra 	$L__BB7_29;
	shl.b32 	%r163, %r1, 12;
	cvt.s64.s32 	%rd33, %r163;
	cvt.u64.u32 	%rd34, %r47;
	add.s64 	%rd35, %rd75, %rd34;
	shl.b64 	%rd36, %rd35, 2;
	add.s64 	%rd37, %rd2, %rd36;
	ld.global.u32 	%r164, [%rd37];
	abs.s32 	%r165, %r164;
	cvt.rn.f32.s32 	%f17, %r165;
	cvt.rzi.s32.f32 	%r166, %f17;
	ld.global.u32 	%r167, [%rd37+1024];
	abs.s32 	%r168, %r167;
	cvt.rn.f32.s32 	%f18, %r168;
	cvt.rzi.s32.f32 	%r169, %f18;
	ld.global.u32 	%r170, [%rd37+2048];
	abs.s32 	%r171, %r170;
	cvt.rn.f32.s32 	%f19, %r171;
	cvt.rzi.s32.f32 	%r172, %f19;
	ld.global.u32 	%r173, [%rd37+3072];
	abs.s32 	%r174, %r173;
	cvt.rn.f32.s32 	%f20, %r174;
	cvt.rzi.s32.f32 	%r175, %f20;
	ld.global.u32 	%r176, [%rd37+4096];
	abs.s32 	%r177, %r176;
	cvt.rn.f32.s32 	%f21, %r177;
	cvt.rzi.s32.f32 	%r178, %f21;
	ld.global.u32 	%r179, [%rd37+5120];
	abs.s32 	%r180, %r179;
	cvt.rn.f32.s32 	%f22, %r180;
	cvt.rzi.s32.f32 	%r181, %f22;
	ld.global.u32 	%r182, [%rd37+6144];
	abs.s32 	%r183, %r182;
	cvt.rn.f32.s32 	%f23, %r183;
	cvt.rzi.s32.f32 	%r184, %f23;
	ld.global.u32 	%r185, [%rd37+7168];
	abs.s32 	%r186, %r185;
	cvt.rn.f32.s32 	%f24, %r186;
	cvt.rzi.s32.f32 	%r187, %f24;
	ld.global.u32 	%r188, [%rd37+8192];
	abs.s32 	%r189, %r188;
	cvt.rn.f32.s32 	%f25, %r189;
	cvt.rzi.s32.f32 	%r190, %f25;
	ld.global.u32 	%r191, [%rd37+9216];
	abs.s32 	%r192, %r191;
	cvt.rn.f32.s32 	%f26, %r192;
	cvt.rzi.s32.f32 	%r193, %f26;
	ld.global.u32 	%r194, [%rd37+10240];
	abs.s32 	%r195, %r194;
	cvt.rn.f32.s32 	%f27, %r195;
	cvt.rzi.s32.f32 	%r196, %f27;
	ld.global.u32 	%r197, [%rd37+11264];
	abs.s32 	%r198, %r197;
	cvt.rn.f32.s32 	%f28, %r198;
	cvt.rzi.s32.f32 	%r199, %f28;
	ld.global.u32 	%r200, [%rd37+12288];
	abs.s32 	%r201, %r200;
	cvt.rn.f32.s32 	%f29, %r201;
	cvt.rzi.s32.f32 	%r202, %f29;
	ld.global.u32 	%r203, [%rd37+13312];
	abs.s32 	%r204, %r203;
	cvt.rn.f32.s32 	%f30, %r204;
	cvt.rzi.s32.f32 	%r205, %f30;
	ld.global.u32 	%r206, [%rd37+14336];
	abs.s32 	%r207, %r206;
	cvt.rn.f32.s32 	%f31, %r207;
	cvt.rzi.s32.f32 	%r208, %f31;
	ld.global.u32 	%r209, [%rd37+15360];
	abs.s32 	%r210, %r209;
	cvt.rn.f32.s32 	%f32, %r210;
	cvt.rzi.s32.f32 	%r211, %f32;
	max.s32 	%r212, %r682, %r166;
	max.s32 	%r213, %r212, %r169;
	max.s32 	%r214, %r172, %r175;
	max.s32 	%r215, %r214, %r178;
	max.s32 	%r216, %r181, %r184;
	max.s32 	%r217, %r216, %r187;
	max.s32 	%r218, %r190, %r193;
	max.s32 	%r219, %r218, %r196;
	max.s32 	%r220, %r199, %r202;
	max.s32 	%r221, %r220, %r205;
	max.s32 	%r222, %r208, %r211;
	max.s32 	%r223, %r213, %r215;
	max.s32 	%r224, %r223, %r217;
	max.s32 	%r225, %r219, %r221;
	max.s32 	%r226, %r225, %r222;
	max.s32 	%r682, %r224, %r226;
	sub.s64 	%rd38, %rd1, %rd75;
	setp.lt.u64 	%p4, %rd38, %rd33;
	add.s32 	%r666, %r666, 1;
	add.s64 	%rd74, %rd74, %rd33;
	sub.s32 	%r665, %r665, %r163;
	mul.wide.s32 	%rd39, %r163, 4;
	add.s64 	%rd73, %rd73, %rd39;
	@%p4 bra 	$L__BB7_42;
	bra.uni 	$L__BB7_27;
$L__BB7_29:
	setp.le.u64 	%p5, %rd1, %rd75;
	cvt.u32.u64 	%r227, %rd75;
	cvt.u32.u64 	%r228, %rd1;
	sub.s32 	%r229, %r228, %r227;
	setp.ge.s32 	%p6, %r47, %r229;
	or.pred  	%p7, %p5, %p6;
	@%p7 bra 	$L__BB7_42;
	cvt.u32.u64 	%r232, %rd15;
	cvt.u32.u64 	%r233, %rd4;
	not.b32 	%r234, %r47;
	add.s32 	%r235, %r234, %r49;
	add.s32 	%r236, %r232, %r233;
	sub.s32 	%r237, %r235, %r236;
	mul.lo.s32 	%r238, %r1, %r666;
	shl.b32 	%r239, %r238, 12;
	sub.s32 	%r240, %r237, %r239;
	shr.u32 	%r241, %r240, 8;
	add.s32 	%r57, %r241, 1;
	and.b32  	%r58, %r57, 15;
	setp.lt.u32 	%p8, %r240, 3840;
	mov.u32 	%r672, %r47;
	@%p8 bra 	$L__BB7_33;
	shr.u32 	%r242, %r665, 8;
	add.s32 	%r243, %r242, 1;
	and.b32  	%r244, %r243, 33554416;
	neg.s32 	%r668, %r244;
	mov.u32 	%r672, %r47;
$L__BB7_32:
	.pragma "nounroll";
	ld.global.u32 	%r245, [%rd73+-8192];
	abs.s32 	%r246, %r245;
	cvt.rn.f32.s32 	%f33, %r246;
	cvt.rzi.s32.f32 	%r247, %f33;
	max.s32 	%r248, %r682, %r247;
	ld.global.u32 	%r249, [%rd73+-7168];
	abs.s32 	%r250, %r249;
	cvt.rn.f32.s32 	%f34, %r250;
	cvt.rzi.s32.f32 	%r251, %f34;
	max.s32 	%r252, %r248, %r251;
	ld.global.u32 	%r253, [%rd73+-6144];
	abs.s32 	%r254, %r253;
	cvt.rn.f32.s32 	%f35, %r254;
	cvt.rzi.s32.f32 	%r255, %f35;
	max.s32 	%r256, %r252, %r255;
	ld.global.u32 	%r257, [%rd73+-5120];
	abs.s32 	%r258, %r257;
	cvt.rn.f32.s32 	%f36, %r258;
	cvt.rzi.s32.f32 	%r259, %f36;
	max.s32 	%r260, %r256, %r259;
	ld.global.u32 	%r261, [%rd73+-4096];
	abs.s32 	%r262, %r261;
	cvt.rn.f32.s32 	%f37, %r262;
	cvt.rzi.s32.f32 	%r263, %f37;
	max.s32 	%r264, %r260, %r263;
	ld.global.u32 	%r265, [%rd73+-3072];
	abs.s32 	%r266, %r265;
	cvt.rn.f32.s32 	%f38, %r266;
	cvt.rzi.s32.f32 	%r267, %f38;
	max.s32 	%r268, %r264, %r267;
	ld.global.u32 	%r269, [%rd73+-2048];
	abs.s32 	%r270, %r269;
	cvt.rn.f32.s32 	%f39, %r270;
	cvt.rzi.s32.f32 	%r271, %f39;
	max.s32 	%r272, %r268, %r271;
	ld.global.u32 	%r273, [%rd73+-1024];
	abs.s32 	%r274, %r273;
	cvt.rn.f32.s32 	%f40, %r274;
	cvt.rzi.s32.f32 	%r275, %f40;
	max.s32 	%r276, %r272, %r275;
	ld.global.u32 	%r277, [%rd73];
	abs.s32 	%r278, %r277;
	cvt.rn.f32.s32 	%f41, %r278;
	cvt.rzi.s32.f32 	%r279, %f41;
	max.s32 	%r280, %r276, %r279;
	ld.global.u32 	%r281, [%rd73+1024];
	abs.s32 	%r282, %r281;
	cvt.rn.f32.s32 	%f42, %r282;
	cvt.rzi.s32.f32 	%r283, %f42;
	max.s32 	%r284, %r280, %r283;
	ld.global.u32 	%r285, [%rd73+2048];
	abs.s32 	%r286, %r285;
	cvt.rn.f32.s32 	%f43, %r286;
	cvt.rzi.s32.f32 	%r287, %f43;
	max.s32 	%r288, %r284, %r287;
	ld.global.u32 	%r289, [%rd73+3072];
	abs.s32 	%r290, %r289;
	cvt.rn.f32.s32 	%f44, %r290;
	cvt.rzi.s32.f32 	%r291, %f44;
	max.s32 	%r292, %r288, %r291;
	ld.global.u32 	%r293, [%rd73+4096];
	abs.s32 	%r294, %r293;
	cvt.rn.f32.s32 	%f45, %r294;
	cvt.rzi.s32.f32 	%r295, %f45;
	max.s32 	%r296, %r292, %r295;
	ld.global.u32 	%r297, [%rd73+5120];
	abs.s32 	%r298, %r297;
	cvt.rn.f32.s32 	%f46, %r298;
	cvt.rzi.s32.f32 	%r299, %f46;
	max.s32 	%r300, %r296, %r299;
	ld.global.u32 	%r301, [%rd73+6144];
	abs.s32 	%r302, %r301;
	cvt.rn.f32.s32 	%f47, %r302;
	cvt.rzi.s32.f32 	%r303, %f47;
	max.s32 	%r304, %r300, %r303;
	ld.global.u32 	%r305, [%rd73+7168];
	abs.s32 	%r306, %r305;
	cvt.rn.f32.s32 	%f48, %r306;
	cvt.rzi.s32.f32 	%r307, %f48;
	max.s32 	%r682, %r304, %r307;
	add.s32 	%r672, %r672, 4096;
	add.s32 	%r668, %r668, 16;
	add.s64 	%rd73, %rd73, 16384;
	setp.ne.s32 	%p9, %r668, 0;
	@%p9 bra 	$L__BB7_32;
$L__BB7_33:
	setp.eq.s32 	%p10, %r58, 0;
	@%p10 bra 	$L__BB7_42;
	and.b32  	%r69, %r57, 7;
	setp.lt.u32 	%p11, %r58, 8;
	@%p11 bra 	$L__BB7_36;
	cvt.u64.u32 	%rd40, %r672;
	add.s64 	%rd41, %rd75, %rd40;
	shl.b64 	%rd42, %rd41, 2;
	add.s64 	%rd43, %rd2, %rd42;
	ld.global.u32 	%r309, [%rd43];
	abs.s32 	%r310, %r309;
	cvt.rn.f32.s32 	%f49, %r310;
	cvt.rzi.s32.f32 	%r311, %f49;
	max.s32 	%r312, %r682, %r311;
	ld.global.u32 	%r313, [%rd43+1024];
	abs.s32 	%r314, %r313;
	cvt.rn.f32.s32 	%f50, %r314;
	cvt.rzi.s32.f32 	%r315, %f50;
	max.s32 	%r316, %r312, %r315;
	ld.global.u32 	%r317, [%rd43+2048];
	abs.s32 	%r318, %r317;
	cvt.rn.f32.s32 	%f51, %r318;
	cvt.rzi.s32.f32 	%r319, %f51;
	max.s32 	%r320, %r316, %r319;
	ld.global.u32 	%r321, [%rd43+3072];
	abs.s32 	%r322, %r321;
	cvt.rn.f32.s32 	%f52, %r322;
	cvt.rzi.s32.f32 	%r323, %f52;
	max.s32 	%r324, %r320, %r323;
	ld.global.u32 	%r325, [%rd43+4096];
	abs.s32 	%r326, %r325;
	cvt.rn.f32.s32 	%f53, %r326;
	cvt.rzi.s32.f32 	%r327, %f53;
	max.s32 	%r328, %r324, %r327;
	ld.global.u32 	%r329, [%rd43+5120];
	abs.s32 	%r330, %r329;
	cvt.rn.f32.s32 	%f54, %r330;
	cvt.rzi.s32.f32 	%r331, %f54;
	max.s32 	%r332, %r328, %r331;
	ld.global.u32 	%r333, [%rd43+6144];
	abs.s32 	%r334, %r333;
	cvt.rn.f32.s32 	%f55, %r334;
	cvt.rzi.s32.f32 	%r335, %f55;
	max.s32 	%r336, %r332, %r335;
	ld.global.u32 	%r337, [%rd43+7168];
	abs.s32 	%r338, %r337;
	cvt.rn.f32.s32 	%f56, %r338;
	cvt.rzi.s32.f32 	%r339, %f56;
	max.s32 	%r682, %r336, %r339;
	add.s32 	%r672, %r672, 2048;
$L__BB7_36:
	setp.eq.s32 	%p12, %r69, 0;
	@%p12 bra 	$L__BB7_42;
	setp.lt.u32 	%p13, %r69, 4;
	@%p13 bra 	$L__BB7_39;
	cvt.u64.u32 	%rd44, %r672;
	add.s64 	%rd45, %rd75, %rd44;
	shl.b64 	%rd46, %rd45, 2;
	add.s64 	%rd47, %rd2, %rd46;
	ld.global.u32 	%r341, [%rd47];
	abs.s32 	%r342, %r341;
	cvt.rn.f32.s32 	%f57, %r342;
	cvt.rzi.s32.f32 	%r343, %f57;
	max.s32 	%r344, %r682, %r343;
	ld.global.u32 	%r345, [%rd47+1024];
	abs.s32 	%r346, %r345;
	cvt.rn.f32.s32 	%f58, %r346;
	cvt.rzi.s32.f32 	%r347, %f58;
	max.s32 	%r348, %r344, %r347;
	ld.global.u32 	%r349, [%rd47+2048];
	abs.s32 	%r350, %r349;
	cvt.rn.f32.s32 	%f59, %r350;
	cvt.rzi.s32.f32 	%r351, %f59;
	max.s32 	%r352, %r348, %r351;
	ld.global.u32 	%r353, [%rd47+3072];
	abs.s32 	%r354, %r353;
	cvt.rn.f32.s32 	%f60, %r354;
	cvt.rzi.s32.f32 	%r355, %f60;
	max.s32 	%r682, %r352, %r355;
	add.s32 	%r672, %r672, 1024;
$L__BB7_39:
	and.b32  	%r356, %r57, 3;
	setp.eq.s32 	%p14, %r356, 0;
	@%p14 bra 	$L__BB7_42;
	cvt.u64.u32 	%rd48, %r672;
	add.s64 	%rd49, %rd48, %rd74;
	shl.b64 	%rd50, %rd49, 2;
	add.s64 	%rd77, %rd2, %rd50;
	cvt.u16.u32 	%rs1, %r665;
	shr.u16 	%rs2, %rs1, 8;
	add.s16 	%rs3, %rs2, 1;
	cvt.u32.u16 	%r357, %rs3;
	and.b32  	%r358, %r357, 3;
	neg.s32 	%r680, %r358;
$L__BB7_41:
	.pragma "nounroll";
	ld.global.u32 	%r359, [%rd77];
	abs.s32 	%r360, %r359;
	cvt.rn.f32.s32 	%f61, %r360;
	cvt.rzi.s32.f32 	%r361, %f61;
	max.s32 	%r682, %r682, %r361;
	add.s64 	%rd77, %rd77, 1024;
	add.s32 	%r680, %r680, 1;
	setp.ne.s32 	%p15, %r680, 0;
	@%p15 bra 	$L__BB7_41;
$L__BB7_42:
	// begin inline asm
	mov.u32 %r362, %laneid;
	// end inline asm
	mov.b32 	%r365, 1;
	mov.b32 	%r386, 31;
	mov.b32 	%r387, -1;
	// begin inline asm
	shfl.sync.down.b32 %r363, %r682, %r365, %r386, %r387;
	// end inline asm
	setp.gt.s32 	%p16, %r362, 30;
	max.s32 	%r388, %r682, %r363;
	selp.b32 	%r369, %r682, %r388, %p16;
	mov.b32 	%r370, 2;
	// begin inline asm
	shfl.sync.down.b32 %r368, %r369, %r370, %r386, %r387;
	// end inline asm
	setp.gt.s32 	%p17, %r362, 29;
	max.s32 	%r389, %r369, %r368;
	selp.b32 	%r374, %r369, %r389, %p17;
	mov.b32 	%r375, 4;
	// begin inline asm
	shfl.sync.down.b32 %r373, %r374, %r375, %r386, %r387;
	// end inline asm
	setp.gt.s32 	%p18, %r362, 27;
	max.s32 	%r390, %r374, %r373;
	selp.b32 	%r379, %r374, %r390, %p18;
	mov.b32 	%r380, 8;
	// begin inline asm
	shfl.sync.down.b32 %r378, %r379, %r380, %r386, %r387;
	// end inline asm
	setp.gt.s32 	%p19, %r362, 23;
	max.s32 	%r391, %r379, %r378;
	selp.b32 	%r384, %r379, %r391, %p19;
	mov.b32 	%r385, 16;
	// begin inline asm
	shfl.sync.down.b32 %r383, %r384, %r385, %r386, %r387;
	// end inline asm
	setp.gt.s32 	%p20, %r362, 15;
	max.s32 	%r86, %r384, %r383;
	selp.b32 	%r683, %r384, %r86, %p20;
	setp.ne.s32 	%p21, %r362, 0;
	@%p21 bra 	$L__BB7_44;
	shr.u32 	%r392, %r47, 3;
	and.b32  	%r393, %r392, 124;
	mov.u32 	%r394, _ZZN3cub18CUB_300001_SM_10006detail6reduce18DeviceReduceKernelINS2_10policy_hubIiyN4cuda3__47maximumIiEEE10Policy1000EN6thrust24THRUST_300001_SM_1000_NS10device_ptrIiEEyS8_i8AbsValueEEvT0_PT3_T1_NS0_13GridEvenShareISJ_EET2_T4_E12temp_storage;
	add.s32 	%r395, %r394, %r393;
	st.shared.u32 	[%r395+8], %r86;
$L__BB7_44:
	bar.sync 	0;
	setp.ne.s32 	%p22, %r47, 0;
	@%p22 bra 	$L__BB7_46;
	ld.shared.u32 	%r396, [_ZZN3cub18CUB_300001_SM_10006detail6reduce18DeviceReduceKernelINS2_10policy_hubIiyN4cuda3__47maximumIiEEE10Policy1000EN6thrust24THRUST_300001_SM_1000_NS10device_ptrIiEEyS8_i8AbsValueEEvT0_PT3_T1_NS0_13GridEvenShareISJ_EET2_T4_E12temp_storage+12];
	max.s32 	%r397, %r683, %r396;
	ld.shared.u32 	%r398, [_ZZN3cub18CUB_300001_SM_10006detail6reduce18DeviceReduceKernelINS2_10policy_hubIiyN4cuda3__47maximumIiEEE10Policy1000EN6thrust24THRUST_300001_SM_1000_NS10device_ptrIiEEyS8_i8AbsValueEEvT0_PT3_T1_NS0_13GridEvenShareISJ_EET2_T4_E12temp_storage+16];
	max.s32 	%r399, %r397, %r398;
	ld.shared.u32 	%r400, [_ZZN3cub18CUB_300001_SM_10006detail6reduce18DeviceReduceKernelINS2_10policy_hubIiyN4cuda3__47maximumIiEEE10Policy1000EN6thrust24THRUST_300001_SM_1000_NS10device_ptrIiEEyS8_i8AbsValueEEvT0_PT3_T1_NS0_13GridEvenShareISJ_EET2_T4_E12temp_storage+20];
	max.s32 	%r401, %r399, %r400;
	ld.shared.u32 	%r402, [_ZZN3cub18CUB_300001_SM_10006detail6reduce18DeviceReduceKernelINS2_10policy_hubIiyN4cuda3__47maximumIiEEE10Policy1000EN6thrust24THRUST_300001_SM_1000_NS10device_ptrIiEEyS8_i8AbsValueEEvT0_PT3_T1_NS0_13GridEvenShareISJ_EET2_T4_E12temp_storage+24];
	max.s32 	%r403, %r401, %r402;
	ld.shared.u32 	%r404, [_ZZN3cub18CUB_300001_SM_10006detail6reduce18DeviceReduceKernelINS2_10policy_hubIiyN4cuda3__47maximumIiEEE10Policy1000EN6thrust24THRUST_300001_SM_1000_NS10device_ptrIiEEyS8_i8AbsValueEEvT0_PT3_T1_NS0_13GridEvenShareISJ_EET2_T4_E12temp_storage+28];
	max.s32 	%r405, %r403, %r404;
	ld.shared.u32 	%r406, [_ZZN3cub18CUB_300001_SM_10006detail6reduce18DeviceReduceKernelINS2_10policy_hubIiyN4cuda3__47maximumIiEEE10Policy1000EN6thrust24THRUST_300001_SM_1000_NS10device_ptrIiEEyS8_i8AbsValueEEvT0_PT3_T1_NS0_13GridEvenShareISJ_EET2_T4_E12temp_storage+32];
	max.s32 	%r407, %r405, %r406;
	ld.shared.u32 	%r408, [_ZZN3cub18CUB_300001_SM_10006detail6reduce18DeviceReduceKernelINS2_10policy_hubIiyN4cuda3__47maximumIiEEE10Policy1000EN6thrust24THRUST_300001_SM_1000_NS10device_ptrIiEEyS8_i8AbsValueEEvT0_PT3_T1_NS0_13GridEvenShareISJ_EET2_T4_E12temp_storage+36];
	max.s32 	%r683, %r407, %r408;
$L__BB7_46:
	mov.u32 	%r646, %tid.x;
	setp.ne.s32 	%p56, %r646, 0;
	@%p56 bra 	$L__BB7_48;
	ld.param.u64 	%rd71, [_ZN3cub18CUB_300001_SM_10006detail6reduce18DeviceReduceKernelINS2_10policy_hubIiyN4cuda3__47maximumIiEEE10Policy1000EN6thrust24THRUST_300001_SM_1000_NS10device_ptrIiEEyS8_i8AbsValueEEvT0_PT3_T1_NS0_13GridEvenShareISJ_EET2_T4__param_1];
	cvta.to.global.u64 	%rd68, %rd71;
	mul.wide.u32 	%rd69, %r2, 4;
	add.s64 	%rd70, %rd68, %rd69;
	st.global.u32 	[%rd70], %r683;
$L__BB7_48:
	ret;

}
	// .globl	_ZN3cub18CUB_300001_SM_10006detail6reduce28DeviceReduceSingleTileKernelINS2_10policy_hubIiyN4cuda3__47maximumIiEEE10Policy1000EPiPfiS8_fiNS5_3std3__410__identityEEEvT0_T1_T2_T3_T4_T6_
.visible .entry _ZN3cub18CUB_300001_SM_10006detail6reduce28DeviceReduceSingleTileKernelINS2_10policy_hubIiyN4cuda3__47maximumIiEEE10Policy1000EPiPfiS8_fiNS5_3std3__410__identityEEEvT0_T1_T2_T3_T4_T6_(
	.param .u64 .ptr .align 1 _ZN3cub18CUB_300001_SM_10006detail6reduce28DeviceReduceSingleTileKernelINS2_10policy_hubIiyN4cuda3__47maximumIiEEE10Policy1000EPiPfiS8_fiNS5_3std3__410__identityEEEvT0_T1_T2_T3_T4_T6__param_0,
	.param .u64 .ptr .align 1 _ZN3cub18CUB_300001_SM_10006detail6reduce28DeviceReduceSingleTileKernelINS2_10policy_hubIiyN4cuda3__47maximumIiEEE10Policy1000EPiPfiS8_fiNS5_3std3__410__identityEEEvT0_T1_T2_T3_T4_T6__param_1,
	.param .u32 _ZN3cub18CUB_300001_SM_10006detail6reduce28DeviceReduceSingleTileKernelINS2_10policy_hubIiyN4cuda3__47maximumIiEEE10Policy1000EPiPfiS8_fiNS5_3std3__410__identityEEEvT0_T1_T2_T3_T4_T6__param_2,
	.param .align 1 .b8 _ZN3cub18CUB_300001_SM_10006detail6reduce28DeviceReduceSingleTileKernelINS2_10policy_hubIiyN4cuda3__47maximumIiEEE10Policy1000EPiPfiS8_fiNS5_3std3__410__identityEEEvT0_T1_T2_T3_T4_T6__param_3[1],
	.param .f32 _ZN3cub18CUB_300001_SM_10006detail6reduce28DeviceReduceSingleTileKernelINS2_10policy_hubIiyN4cuda3__47maximumIiEEE10Policy1000EPiPfiS8_fiNS5_3std3__410__identityEEEvT0_T1_T2_T3_T4_T6__param_4,
	.param .align 1 .b8 _ZN3cub18CUB_300001_SM_10006detail6reduce28DeviceReduceSingleTileKernelINS2_10policy_hubIiyN4cuda3__47maximumIiEEE10Policy1000EPiPfiS8_fiNS5_3std3__410__identityEEEvT0_T1_T2_T3_T4_T6__param_5[1]
)
.maxntid 256
.minnctapersm 1
{
	.reg .pred 	%p<97>;
	.reg .b32 	%r<687>;
	.reg .b32 	%f<3>;
	.reg .b64 	%rd<125>;
	// demoted variable
	.shared .align 4 .b8 _ZZN3cub18CUB_300001_SM_10006detail6reduce28DeviceReduceSingleTileKernelINS2_10policy_hubIiyN4cuda3__47maximumIiEEE10Policy1000EPiPfiS8_fiNS5_3std3__410__identityEEEvT0_T1_T2_T3_T4_T6_E12temp_storage[44];
	ld.param.u64 	%rd16, [_ZN3cub18CUB_300001_SM_10006detail6reduce28DeviceReduceSingleTileKernelINS2_10policy_hubIiyN4cuda3__47maximumIiEEE10Policy1000EPiPfiS8_fiNS5_3std3__410__identityEEEvT0_T1_T2_T3_T4_T6__param_0];
	ld.param.u64 	%rd17, [_ZN3cub18CUB_300001_SM_10006detail6reduce28DeviceReduceSingleTileKernelINS2_10policy_hubIiyN4cuda3__47maximumIiEEE10Policy1000EPiPfiS8_fiNS5_3std3__410__identityEEEvT0_T1_T2_T3_T4_T6__param_1];
	ld.param.u32 	%r124, [_ZN3cub18CUB_300001_SM_10006detail6reduce28DeviceReduceSingleTileKernelINS2_10policy_hubIiyN4cuda3__47maximumIiEEE10Policy1000EPiPfiS8_fiNS5_3std3__410__identityEEEvT0_T1_T2_T3_T4_T6__param_2];
	ld.param.f32 	%f1, [_ZN3cub18CUB_300001_SM_10006detail6reduce28DeviceReduceSingleTileKernelINS2_10policy_hubIiyN4cuda3__47maximumIiEEE10Policy1000EPiPfiS8_fiNS5_3std3__410__identityEEEvT0_T1_T2_T3_T4_T6__param_4];
	cvta.to.global.u64 	%rd1, %rd17;
	setp.ne.s32 	%p1, %r124, 0;
	@%p1 bra 	$L__BB8_3;
	mov.u32 	%r633, %tid.x;
	setp.ne.s32 	%p96, %r633, 0;
	@%p96 bra 	$L__BB8_74;
	st.global.f32 	[%rd1], %f1;
	bra.uni 	$L__BB8_74;
$L__BB8_3:
	and.b64  	%rd18, %rd16, 15;
	setp.ne.s64 	%p2, %rd18, 0;
	@%p2 bra 	$L__BB8_38;
	setp.gt.s32 	%p49, %r124, 4095;
	@%p49 bra 	$L__BB8_22;
	mov.u32 	%r1, %tid.x;
	setp.ge.s32 	%p66, %r1, %r124;
	mov.b32 	%r644, 0;
	mov.u32 	%r639, %r1;
	@%p66 bra 	$L__BB8_7;
	mul.wide.u32 	%rd113, %r1, 4;
	add.s64 	%rd112, %rd16, %rd113;
	// begin inline asm
	ld.global.nc.u32 %r644, [%rd112];
	// end inline asm
	add.s32 	%r639, %r1, 256;
$L__BB8_7:
	setp.ge.s32 	%p67, %r639, %r124;
	@%p67 bra 	$L__BB8_13;
	not.b32 	%r507, %r639;
	add.s32 	%r6, %r124, %r507;
	and.b32  	%r508, %r6, 768;
	setp.eq.s32 	%p68, %r508, 768;
	@%p68 bra 	$L__BB8_11;
	mul.wide.u32 	%rd114, %r639, 4;
	add.s64 	%rd121, %rd16, %rd114;
	shr.u32 	%r509, %r6, 8;
	add.s32 	%r510, %r509, 1;
	and.b32  	%r511, %r510, 3;
	neg.s32 	%r636, %r511;
$L__BB8_10:
	.pragma "nounroll";
	// begin inline asm
	ld.global.nc.u32 %r512, [%rd121];
	// end inline asm
	max.s32 	%r644, %r644, %r512;
	add.s32 	%r639, %r639, 256;
	add.s64 	%rd121, %rd121, 1024;
	add.s32 	%r636, %r636, 1;
	setp.ne.s32 	%p69, %r636, 0;
	@%p69 bra 	$L__BB8_10;
$L__BB8_11:
	setp.lt.u32 	%p70, %r6, 768;
	@%p70 bra 	$L__BB8_13;
$L__BB8_12:
	mul.wide.s32 	%rd120, %r639, 4;
	add.s64 	%rd116, %rd16, %rd120;
	// begin inline asm
	ld.global.nc.u32 %r513, [%rd116];
	// end inline asm
	max.s32 	%r517, %r644, %r513;
	add.s64 	%rd117, %rd116, 1024;
	// begin inline asm
	ld.global.nc.u32 %r514, [%rd117];
	// end inline asm
	max.s32 	%r518, %r517, %r514;
	add.s64 	%rd118, %rd116, 2048;
	// begin inline asm
	ld.global.nc.u32 %r515, [%rd118];
	// end inline asm
	max.s32 	%r519, %r518, %r515;
	add.s64 	%rd119, %rd116, 3072;
	// begin inline asm
	ld.global.nc.u32 %r516, [%rd119];
	// end inline asm
	max.s32 	%r644, %r519, %r516;
	add.s32 	%r639, %r639, 1024;
	setp.lt.s32 	%p71, %r639, %r124;
	@%p71 bra 	$L__BB8_12;
$L__BB8_13:
	setp.lt.s32 	%p72, %r124, 256;
	@%p72 bra 	$L__BB8_18;
	// begin inline asm
	mov.u32 %r583, %laneid;
	// end inline asm
	mov.b32 	%r586, 1;
	mov.b32 	%r607, 31;
	mov.b32 	%r608, -1;
	// begin inline asm
	shfl.sync.down.b32 %r584, %r644, %r586, %r607, %r608;
	// end inline asm
	setp.gt.s32 	%p88, %r583, 30;
	max.s32 	%r609, %r644, %r584;
	selp.b32 	%r590, %r644, %r609, %p88;
	mov.b32 	%r591, 2;
	// begin inline asm
	shfl.sync.down.b32 %r589, %r590, %r591, %r607, %r608;
	// end inline asm
	setp.gt.s32 	%p89, %r583, 29;
	max.s32 	%r610, %r590, %r589;
	selp.b32 	%r595, %r590, %r610, %p89;
	mov.b32 	%r596, 4;
	// begin inline asm
	shfl.sync.down.b32 %r594, %r595, %r596, %r607, %r608;
	// end inline asm
	setp.gt.s32 	%p90, %r583, 27;
	max.s32 	%r611, %r595, %r594;
	selp.b32 	%r600, %r595, %r611, %p90;
	mov.b32 	%r601, 8;
	// begin inline asm
	shfl.sync.down.b32 %r599, %r600, %r601, %r607, %r608;
	// end inline asm
	setp.gt.s32 	%p91, %r583, 23;
	max.s32 	%r612, %r600, %r599;
	selp.b32 	%r605, %r600, %r612, %p91;
	mov.b32 	%r606, 16;
	// begin inline asm
	shfl.sync.down.b32 %r604, %r605, %r606, %r607, %r608;
	// end inline asm
	setp.gt.s32 	%p92, %r583, 15;
	max.s32 	%r22, %r605, %r604;
	selp.b32 	%r686, %r605, %r22, %p92;
	setp.ne.s32 	%p93, %r583, 0;
	@%p93 bra 	$L__BB8_16;
	shr.u32 	%r613, %r1, 3;
	and.b32  	%r614, %r613, 124;
	mov.u32 	%r615, _ZZN3cub18CUB_300001_SM_10006detail6reduce28DeviceReduceSingleTileKernelINS2_10policy_hubIiyN4cuda3__47maximumIiEEE10Policy1000EPiPfiS8_fiNS5_3std3__410__identityEEEvT0_T1_T2_T3_T4_T6_E12temp_storage;
	add.s32 	%r616, %r615, %r614;
	st.shared.u32 	[%r616+8], %r22;
$L__BB8_16:
	bar.sync 	0;
	setp.ne.s32 	%p94, %r1, 0;
	@%p94 bra 	$L__BB8_72;
	ld.shared.u32 	%r617, [_ZZN3cub18CUB_300001_SM_10006detail6reduce28DeviceReduceSingleTileKernelINS2_10policy_hubIiyN4cuda3__47maximumIiEEE10Policy1000EPiPfiS8_fiNS5_3std3__410__identityEEEvT0_T1_T2_T3_T4_T6_E12temp_storage+12];
	max.s32 	%r618, %r686, %r617;
	ld.shared.u32 	%r619, [_ZZN3cub18CUB_300001_SM_10006detail6reduce28DeviceReduceSingleTileKernelINS2_10policy_hubIiyN4cuda3__47maximumIiEEE10Policy1000EPiPfiS8_fiNS5_3std3__410__identityEEEvT0_T1_T2_T3_T4_T6_E12temp_storage+16];
	max.s32 	%r620, %r618, %r619;
	ld.shared.u32 	%r621, [_ZZN3cub18CUB_300001_SM_10006detail6reduce28DeviceReduceSingleTileKernelINS2_10policy_hubIiyN4cuda3__47maximumIiEEE10Policy1000EPiPfiS8_fiNS5_3std3__410__identityEEEvT0_T1_T2_T3_T4_T6_E12temp_storage+20];
	max.s32 	%r622, %r620, %r621;
	ld.shared.u32 	%r623, [_ZZN3cub18CUB_300001_SM_10006detail6reduce28DeviceReduceSingleTileKernelINS2_10policy_hubIiyN4cuda3__47maximumIiEEE10Policy1000EPiPfiS8_fiNS5_3std3__410__identityEEEvT0_T1_T2_T3_T4_T6_E12temp_storage+24];
	max.s32 	%r624, %r622, %r623;
	ld.shared.u32 	%r625, [_ZZN3cub18CUB_300001_SM_10006detail6reduce28DeviceReduceSingleTileKernelINS2_10policy_hubIiyN4cuda3__47maximumIiEEE10Policy1000EPiPfiS8_fiNS5_3std3__410__identityEEEvT0_T1_T2_T3_T4_T6_E12temp_storage+28];
	max.s32 	%r626, %r624, %r625;
	ld.shared.u32 	%r627, [_ZZN3cub18CUB_300001_SM_10006detail6reduce28DeviceReduceSingleTileKernelINS2_10policy_hubIiyN4cuda3__47maximumIiEEE10Policy1000EPiPfiS8_fiNS5_3std3__410__identityEEEvT0_T1_T2_T3_T4_T6_E12temp_storage+32];
	max.s32 	%r628, %r626, %r627;
	ld.shared.u32 	%r629, [_ZZN3cub18CUB_300001_SM_10006detail6reduce28DeviceReduceSingleTileKernelINS2_10policy_hubIiyN4cuda3__47maximumIiEEE10Policy1000EPiPfiS8_fiNS5_3std3__410__identityEEEvT0_T1_T2_T3_T4_T6_E12temp_storage+36];
	max.s32 	%r686, %r628, %r629;
	bra.uni 	$L__BB8_72;
$L__BB8_18:
	// begin inline asm
	mov.u32 %r520, %laneid;
	// end inline asm
	and.b32  	%r546, %r1, 992;
	add.s32 	%r547, %r546, 32;
	setp.gt.s32 	%p73, %r547, %r124;
	not.b32 	%r548, %r546;
	add.s32 	%r549, %r124, %r548;
	selp.b32 	%r544, %r549, 31, %p73;
	mov.b32 	%r523, 1;
	mov.b32 	%r545, -1;
	// begin inline asm
	shfl.sync.down.b32 %r521, %r644, %r523, %r544, %r545;
	// end inline asm
	setp.lt.s32 	%p74, %r520, %r544;
	max.s32 	%r550, %r644, %r521;
	selp.b32 	%r527, %r550, %r644, %p74;
	mov.b32 	%r528, 2;
	// begin inline asm
	shfl.sync.down.b32 %r526, %r527, %r528, %r544, %r545;
	// end inline asm
	add.s32 	%r551, %r520, 2;
	setp.gt.s32 	%p75, %r551, %r544;
	max.s32 	%r552, %r527, %r526;
	selp.b32 	%r532, %r527, %r552, %p75;
	mov.b32 	%r533, 4;
	// begin inline asm
	shfl.sync.down.b32 %r531, %r532, %r533, %r544, %r545;
	// end inline asm
	add.s32 	%r553, %r520, 4;
	setp.gt.s32 	%p76, %r553, %r544;
	max.s32 	%r554, %r532, %r531;
	selp.b32 	%r537, %r532, %r554, %p76;
	mov.b32 	%r538, 8;
	// begin inline asm
	shfl.sync.down.b32 %r536, %r537, %r538, %r544, %r545;
	// end inline asm
	add.s32 	%r555, %r520, 8;
	setp.gt.s32 	%p77, %r555, %r544;
	max.s32 	%r556, %r537, %r536;
	selp.b32 	%r542, %r537, %r556, %p77;
	mov.b32 	%r543, 16;
	// begin inline asm
	shfl.sync.down.b32 %r541, %r542, %r543, %r544, %r545;
	// end inline asm
	add.s32 	%r557, %r520, 16;
	setp.gt.s32 	%p78, %r557, %r544;
	max.s32 	%r558, %r542, %r541;
	selp.b32 	%r686, %r542, %r558, %p78;
	setp.ne.s32 	%p79, %r520, 0;
	@%p79 bra 	$L__BB8_20;
	shr.u32 	%r559, %r1, 3;
	and.b32  	%r560, %r559, 124;
	mov.u32 	%r561, _ZZN3cub18CUB_300001_SM_10006detail6reduce28DeviceReduceSingleTileKernelINS2_10policy_hubIiyN4cuda3__47maximumIiEEE10Policy1000EPiPfiS8_fiNS5_3std3__410__identityEEEvT0_T1_T2_T3_T4_T6_E12temp_storage;
	add.s32 	%r562, %r561, %r560;
	st.shared.u32 	[%r562+8], %r686;
$L__BB8_20:
	bar.sync 	0;
	setp.ne.s32 	%p80, %r1, 0;
	@%p80 bra 	$L__BB8_72;
	setp.gt.s32 	%p81, %r124, 32;
	ld.shared.u32 	%r563, [_ZZN3cub18CUB_300001_SM_10006detail6reduce28DeviceReduceSingleTileKernelINS2_10policy_hubIiyN4cuda3__47maximumIiEEE10Policy1000EPiPfiS8_fiNS5_3std3__410__identityEEEvT0_T1_T2_T3_T4_T6_E12temp_storage+12];
	max.s32 	%r564, %r686, %r563;
	selp.b32 	%r565, %r564, %r686, %p81;
	setp.gt.s32 	%p82, %r124, 64;
	ld.shared.u32 	%r566, [_ZZN3cub18CUB_300001_SM_10006detail6reduce28DeviceReduceSingleTileKernelINS2_10policy_hubIiyN4cuda3__47maximumIiEEE10Policy1000EPiPfiS8_fiNS5_3std3__410__identityEEEvT0_T1_T2_T3_T4_T6_E12temp_storage+16];
	max.s32 	%r567, %r565, %r566;
	selp.b32 	%r568, %r567, %r565, %p82;
	setp.gt.s32 	%p83, %r124, 96;
	ld.shared.u32 	%r569, [_ZZN3cub18CUB_300001_SM_10006detail6reduce28DeviceReduceSingleTileKernelINS2_10policy_hubIiyN4cuda3__47maximumIiEEE10Policy1000EPiPfiS8_fiNS5_3std3__410__identityEEEvT0_T1_T2_T3_T4_T6_E12temp_storage+20];
	max.s32 	%r570, %r568, %r569;
	selp.b32 	%r571, %r570, %r568, %p83;
	setp.gt.s32 	%p84, %r124, 128;
	ld.shared.u32 	%r572, [_ZZN3cub18CUB_300001_SM_10006detail6reduce28DeviceReduceSingleTileKernelINS2_10policy_hubIiyN4cuda3__47maximumIiEEE10Policy1000EPiPfiS8_fiNS5_3std3__410__identityEEEvT0_T1_T2_T3_T4_T6_E12temp_storage+24];
	max.s32 	%r573, %r571, %r572;
	selp.b32 	%r574, %r573, %r571, %p84;
	setp.gt.s32 	%p85, %r124, 160;
	ld.shared.u32 	%r575, [_ZZN3cub18CUB_300001_SM_10006detail6reduce28DeviceReduceSingleTileKernelINS2_10policy_hubIiyN4cuda3__47maximumIiEEE10Policy1000EPiPfiS8_fiNS5_3std3__410__identityEEEvT0_T1_T2_T3_T4_T6_E12temp_storage+28];
	max.s32 	%r576, %r574, %r575;
	selp.b32 	%r577, %r576, %r574, %p85;
	setp.gt.s32 	%p86, %r124, 192;
	ld.shared.u32 	%r578, [_ZZN3cub18CUB_300001_SM_10006detail6reduce28DeviceReduceSingleTileKernelINS2_10policy_hubIiyN4cuda3__47maximumIiEEE10Policy1000EPiPfiS8_fiNS5_3std3__410__identityEEEvT0_T1_T2_T3_T4_T6_E12temp_storage+32];
	max.s32 	%r579, %r577, %r578;
	selp.b32 	%r580, %r579, %r577, %p86;
	setp.gt.s32 	%p87, %r124, 224;
	ld.shared.u32 	%r581, [_ZZN3cub18CUB_300001_SM_10006detail6reduce28DeviceReduceSingleTileKernelINS2_10policy_hubIiyN4cuda3__47maximumIiEEE10Policy1000EPiPfiS8_fiNS5_3std3__410__identityEEEvT0_T1_T2_T3_T4_T6_E12temp_storage+36];
	max.s32 	%r582, %r580, %r581;
	selp.b32 	%r686, %r582, %r580, %p87;
	bra.uni 	$L__BB8_72;
$L__BB8_22:
	mov.u32 	%r27, %tid.x;
	shl.b32 	%r378, %r27, 2;
	mul.wide.u32 	%rd86, %r378, 4;
	add.s64 	%rd76, %rd16, %rd86;
	// begin inline asm
	ld.global.nc.v2.u64 {%rd74, %rd75}, [%rd76];
	// end inline asm
	mov.b64 	{%r379, %r380}, %rd75;
	mov.b64 	{%r381, %r382}, %rd74;
	add.s64 	%rd79, %rd76, 4096;
	// begin inline asm
	ld.global.nc.v2.u64 {%rd77, %rd78}, [%rd79];
	// end inline asm
	mov.b64 	{%r383, %r384}, %rd78;
	mov.b64 	{%r385, %r386}, %rd77;
	add.s64 	%rd82, %rd76, 8192;
	// begin inline asm
	ld.global.nc.v2.u64 {%rd80, %rd81}, [%rd82];
	// end inline asm
	mov.b64 	{%r387, %r388}, %rd81;
	mov.b64 	{%r389, %r390}, %rd80;
	add.s64 	%rd85, %rd76, 12288;
	// begin inline asm
	ld.global.nc.v2.u64 {%rd83, %rd84}, [%rd85];
	// end inline asm
	mov.b64 	{%r391, %r392}, %rd84;
	mov.b64 	{%r393, %r394}, %rd83;
	max.s32 	%r395, %r381, %r382;
	max.s32 	%r396, %r395, %r379;
	max.s32 	%r397, %r380, %r385;
	max.s32 	%r398, %r397, %r386;
	max.s32 	%r399, %r383, %r384;
	max.s32 	%r400, %r399, %r389;
	max.s32 	%r401, %r390, %r387;
	max.s32 	%r402, %r401, %r388;
	max.s32 	%r403, %r393, %r394;
	max.s32 	%r404, %r403, %r391;
	max.s32 	%r405, %r396, %r398;
	max.s32 	%r406, %r405, %r400;
	max.s32 	%r407, %r402, %r404;
	max.s32 	%r408, %r407, %r392;
	max.s32 	%r659, %r406, %r408;
	setp.lt.u32 	%p50, %r124, 8192;
	mov.b32 	%r648, 4096;
	@%p50 bra 	$L__BB8_26;
	add.s32 	%r29, %r124, -4096;
	mov.b32 	%r648, 4096;
$L__BB8_24:
	mul.wide.s32 	%rd99, %r648, 4;
	add.s64 	%rd89, %rd76, %rd99;
	// begin inline asm
	ld.global.nc.v2.u64 {%rd87, %rd88}, [%rd89];
	// end inline asm
	mov.b64 	{%r410, %r411}, %rd88;
	mov.b64 	{%r412, %r413}, %rd87;
	add.s64 	%rd92, %rd89, 4096;
	// begin inline asm
	ld.global.nc.v2.u64 {%rd90, %rd91}, [%rd92];
	// end inline asm
	mov.b64 	{%r414, %r415}, %rd91;
	mov.b64 	{%r416, %r417}, %rd90;
	add.s64 	%rd95, %rd89, 8192;
	// begin inline asm
	ld.global.nc.v2.u64 {%rd93, %rd94}, [%rd95];
	// end inline asm
	mov.b64 	{%r418, %r419}, %rd94;
	mov.b64 	{%r420, %r421}, %rd93;
	add.s64 	%rd98, %rd89, 12288;
	// begin inline asm
	ld.global.nc.v2.u64 {%rd96, %rd97}, [%rd98];
	// end inline asm
	mov.b64 	{%r422, %r423}, %rd97;
	mov.b64 	{%r424, %r425}, %rd96;
	max.s32 	%r426, %r659, %r412;
	max.s32 	%r427, %r426, %r413;
	max.s32 	%r428, %r410, %r411;
	max.s32 	%r429, %r428, %r416;
	max.s32 	%r430, %r417, %r414;
	max.s32 	%r431, %r430, %r415;
	max.s32 	%r432, %r420, %r421;
	max.s32 	%r433, %r432, %r418;
	max.s32 	%r434, %r419, %r424;
	max.s32 	%r435, %r434, %r425;
	max.s32 	%r436, %r422, %r423;
	max.s32 	%r437, %r427, %r429;
	max.s32 	%r438, %r437, %r431;
	max.s32 	%r439, %r433, %r435;
	max.s32 	%r440, %r439, %r436;
	max.s32 	%r659, %r438, %r440;
	sub.s32 	%r441, %r124, %r648;
	setp.lt.s32 	%p51, %r441, 4096;
	@%p51 bra 	$L__BB8_34;
	add.s32 	%r648, %r648, 4096;
	setp.le.s32 	%p52, %r648, %r29;
	@%p52 bra 	$L__BB8_24;
$L__BB8_26:
	setp.le.s32 	%p53, %r124, %r648;
	@%p53 bra 	$L__BB8_34;
	sub.s32 	%r36, %r124, %r648;
	setp.ge.s32 	%p54, %r27, %r36;
	@%p54 bra 	$L__BB8_34;
	not.b32 	%r443, %r27;
	add.s32 	%r444, %r124, %r443;
	sub.s32 	%r37, %r444, %r648;
	and.b32  	%r445, %r37, 768;
	setp.eq.s32 	%p55, %r445, 768;
	mov.u32 	%r653, %r27;
	@%p55 bra 	$L__BB8_31;
	add.s32 	%r650, %r27, %r648;
	shr.u32 	%r446, %r37, 8;
	add.s32 	%r447, %r446, 1;
	and.b32  	%r448, %r447, 3;
	neg.s32 	%r649, %r448;
	mov.u32 	%r653, %r27;
$L__BB8_30:
	.pragma "nounroll";
	mul.wide.u32 	%rd101, %r650, 4;
	add.s64 	%rd100, %rd16, %rd101;
	// begin inline asm
	ld.global.nc.u32 %r449, [%rd100];
	// end inline asm
	max.s32 	%r659, %r659, %r449;
	add.s32 	%r653, %r653, 256;
	add.s32 	%r650, %r650, 256;
	add.s32 	%r649, %r649, 1;
	setp.ne.s32 	%p56, %r649, 0;
	@%p56 bra 	$L__BB8_30;
$L__BB8_31:
	setp.lt.u32 	%p57, %r37, 768;
	@%p57 bra 	$L__BB8_34;
	cvt.u64.u32 	%rd102, %r653;
	cvt.u64.u32 	%rd103, %r648;
	add.s64 	%rd104, %rd102, %rd103;
	shl.b64 	%rd105, %rd104, 2;
	add.s64 	%rd106, %rd105, %rd16;
	add.s64 	%rd122, %rd106, 2048;
	add.s32 	%r656, %r653, %r648;
$L__BB8_33:
	mul.wide.u32 	%rd111, %r656, 4;
	add.s64 	%rd107, %rd16, %rd111;
	// begin inline asm
	ld.global.nc.u32 %r450, [%rd107];
	// end inline asm
	max.s32 	%r454, %r659, %r450;
	add.s64 	%rd108, %rd122, -1024;
	// begin inline asm
	ld.global.nc.u32 %r451, [%rd108];
	// end inline asm
	max.s32 	%r455, %r454, %r451;
	// begin inline asm
	ld.global.nc.u32 %r452, [%rd122];
	// end inline asm
	max.s32 	%r456, %r455, %r452;
	add.s64 	%rd110, %rd122, 1024;
	// begin inline asm
	ld.global.nc.u32 %r453, [%rd110];
	// end inline asm
	max.s32 	%r659, %r456, %r453;
	add.s32 	%r653, %r653, 1024;
	add.s64 	%rd122, %rd122, 4096;
	add.s32 	%r656, %r656, 1024;
	setp.lt.s32 	%p58, %r653, %r36;
	@%p58 bra 	$L__BB8_33;
$L__BB8_34:
	// begin inline asm
	mov.u32 %r457, %laneid;
	// end inline asm
	mov.b32 	%r460, 1;
	mov.b32 	%r481, 31;
	mov.b32 	%r482, -1;
	// begin inline asm
	shfl.sync.down.b32 %r458, %r659, %r460, %r481, %r482;
	// end inline asm
	setp.gt.s32 	%p59, %r457, 30;
	max.s32 	%r483, %r659, %r458;
	selp.b32 	%r464, %r659, %r483, %p59;
	mov.b32 	%r465, 2;
	// begin inline asm
	shfl.sync.down.b32 %r463, %r464, %r465, %r481, %r482;
	// end inline asm
	setp.gt.s32 	%p60, %r457, 29;
	max.s32 	%r484, %r464, %r463;
	selp.b32 	%r469, %r464, %r484, %p60;
	mov.b32 	%r470, 4;
	// begin inline asm
	shfl.sync.down.b32 %r468, %r469, %r470, %r481, %r482;
	// end inline asm
	setp.gt.s32 	%p61, %r457, 27;
	max.s32 	%r485, %r469, %r468;
	selp.b32 	%r474, %r469, %r485, %p61;
	mov.b32 	%r475, 8;
	// begin inline asm
	shfl.sync.down.b32 %r473, %r474, %r475, %r481, %r482;
	// end inline asm
	setp.gt.s32 	%p62, %r457, 23;
	max.s32 	%r486, %r474, %r473;
	selp.b32 	%r479, %r474, %r486, %p62;
	mov.b32 	%r480, 16;
	// begin inline asm
	shfl.sync.down.b32 %r478, %r479, %r480, %r481, %r482;
	// end inline asm
	setp.gt.s32 	%p63, %r457, 15;
	max.s32 	%r59, %r479, %r478;
	selp.b32 	%r686, %r479, %r59, %p63;
	setp.ne.s32 	%p64, %r457, 0;
	@%p64 bra 	$L__BB8_36;
	shr.u32 	%r487, %r27, 3;
	and.b32  	%r488, %r487, 124;
	mov.u32 	%r489, _ZZN3cub18CUB_300001_SM_10006detail6reduce28DeviceReduceSingleTileKernelINS2_10policy_hubIiyN4cuda3__47maximumIiEEE10Policy1000EPiPfiS8_fiNS5_3std3__410__identityEEEvT0_T1_T2_T3_T4_T6_E12temp_storage;
	add.s32 	%r490, %r489, %r488;
	st.shared.u32 	[%r490+8], %r59;
$L__BB8_36:
	bar.sync 	0;
	setp.ne.s32 	%p65, %r27, 0;
	@%p65 bra 	$L__BB8_72;
	ld.shared.u32 	%r491, [_ZZN3cub18CUB_300001_SM_10006detail6reduce28DeviceReduceSingleTileKernelINS2_10policy_hubIiyN4cuda3__47maximumIiEEE10Policy1000EPiPfiS8_fiNS5_3std3__410__identityEEEvT0_T1_T2_T3_T4_T6_E12temp_storage+12];
	max.s32 	%r492, %r686, %r491;
	ld.shared.u32 	%r493, [_ZZN3cub18CUB_300001_SM_10006detail6reduce28DeviceReduceSingleTileKernelINS2_10policy_hubIiyN4cuda3__47maximumIiEEE10Policy1000EPiPfiS8_fiNS5_3std3__410__identityEEEvT0_T1_T2_T3_T4_T6_E12temp_storage+16];
	max.s32 	%r494, %r492, %r493;
	ld.shared.u32 	%r495, [_ZZN3cub18CUB_300001_SM_10006detail6reduce28DeviceReduceSingleTileKernelINS2_10policy_hubIiyN4cuda3__47maximumIiEEE10Policy1000EPiPfiS8_fiNS5_3std3__410__identityEEEvT0_T1_T2_T3_T4_T6_E12temp_storage+20];
	max.s32 	%r496, %r494, %r495;
	ld.shared.u32 	%r497, [_ZZN3cub18CUB_300001_SM_10006detail6reduce28DeviceReduceSingleTileKernelINS2_10policy_hubIiyN4cuda3__47maximumIiEEE10Policy1000EPiPfiS8_fiNS5_3std3__410__identityEEEvT0_T1_T2_T3_T4_T6_E12temp_storage+24];
	max.s32 	%r498, %r496, %r497;
	ld.shared.u32 	%r499, [_ZZN3cub18CUB_300001_SM_10006detail6reduce28DeviceReduceSingleTileKernelINS2_10policy_hubIiyN4cuda3__47maximumIiEEE10Policy1000EPiPfiS8_fiNS5_3std3__410__identityEEEvT0_T1_T2_T3_T4_T6_E12temp_storage+28];
	max.s32 	%r500, %r498, %r499;
	ld.shared.u32 	%r501, [_ZZN3cub18CUB_300001_SM_10006detail6reduce28DeviceReduceSingleTileKernelINS2_10policy_hubIiyN4cuda3__47maximumIiEEE10Policy1000EPiPfiS8_fiNS5_3std3__410__identityEEEvT0_T1_T2_T3_T4_T6_E12temp_storage+32];
	max.s32 	%r502, %r500, %r501;
	ld.shared.u32 	%r503, [_ZZN3cub18CUB_300001_SM_10006detail6reduce28DeviceReduceSingleTileKernelINS2_10policy_hubIiyN4cuda3__47maximumIiEEE10Policy1000EPiPfiS8_fiNS5_3std3__410__identityEEEvT0_T1_T2_T3_T4_T6_E12temp_storage+36];
	max.s32 	%r686, %r502, %r503;
	bra.uni 	$L__BB8_72;
$L__BB8_38:
	setp.gt.s32 	%p3, %r124, 4095;
	@%p3 bra 	$L__BB8_56;
	mov.u32 	%r62, %tid.x;
	setp.ge.s32 	%p20, %r62, %r124;
	mov.b32 	%r670, 0;
	mov.u32 	%r665, %r62;
	@%p20 bra 	$L__BB8_41;
	mul.wide.u32 	%rd66, %r62, 4;
	add.s64 	%rd65, %rd16, %rd66;
	// begin inline asm
	ld.global.nc.u32 %r670, [%rd65];
	// end inline asm
	add.s32 	%r665, %r62, 256;
$L__BB8_41:
	setp.ge.s32 	%p21, %r665, %r124;
	@%p21 bra 	$L__BB8_47;
	not.b32 	%r254, %r665;
	add.s32 	%r67, %r124, %r254;
	and.b32  	%r255, %r67, 768;
	setp.eq.s32 	%p22, %r255, 768;
	@%p22 bra 	$L__BB8_45;
	mul.wide.u32 	%rd67, %r665, 4;
	add.s64 	%rd123, %rd16, %rd67;
	shr.u32 	%r256, %r67, 8;
	add.s32 	%r257, %r256, 1;
	and.b32  	%r258, %r257, 3;
	neg.s32 	%r662, %r258;
$L__BB8_44:
	.pragma "nounroll";
	// begin inline asm
	ld.global.nc.u32 %r259, [%rd123];
	// end inline asm
	max.s32 	%r670, %r670, %r259;
	add.s32 	%r665, %r665, 256;
	add.s64 	%rd123, %rd123, 1024;
	add.s32 	%r662, %r662, 1;
	setp.ne.s32 	%p23, %r662, 0;
	@%p23 bra 	$L__BB8_44;
$L__BB8_45:
	setp.lt.u32 	%p24, %r67, 768;
	@%p24 bra 	$L__BB8_47;
$L__BB8_46:
	mul.wide.s32 	%rd73, %r665, 4;
	add.s64 	%rd69, %rd16, %rd73;
	// begin inline asm
	ld.global.nc.u32 %r260, [%rd69];
	// end inline asm
	max.s32 	%r264, %r670, %r260;
	add.s64 	%rd70, %rd69, 1024;
	// begin inline asm
	ld.global.nc.u32 %r261, [%rd70];
	// end inline asm
	max.s32 	%r265, %r264, %r261;
	add.s64 	%rd71, %rd69, 2048;
	// begin inline asm
	ld.global.nc.u32 %r262, [%rd71];
	// end inline asm
	max.s32 	%r266, %r265, %r262;
	add.s64 	%rd72, %rd69, 3072;
	// begin inline asm
	ld.global.nc.u32 %r263, [%rd72];
	// end inline asm
	max.s32 	%r670, %r266, %r263;
	add.s32 	%r665, %r665, 1024;
	setp.lt.s32 	%p25, %r665, %r124;
	@%p25 bra 	$L__BB8_46;
$L__BB8_47:
	setp.lt.s32 	%p26, %r124, 256;
	@%p26 bra 	$L__BB8_52;
	// begin inline asm
	mov.u32 %r330, %laneid;
	// end inline asm
	mov.b32 	%r333, 1;
	mov.b32 	%r354, 31;
	mov.b32 	%r355, -1;
	// begin inline asm
	shfl.sync.down.b32 %r331, %r670, %r333, %r354, %r355;
	// end inline asm
	setp.gt.s32 	%p42, %r330, 30;
	max.s32 	%r356, %r670, %r331;
	selp.b32 	%r337, %r670, %r356, %p42;
	mov.b32 	%r338, 2;
	// begin inline asm
	shfl.sync.down.b32 %r336, %r337, %r338, %r354, %r355;
	// end inline asm
	setp.gt.s32 	%p43, %r330, 29;
	max.s32 	%r357, %r337, %r336;
	selp.b32 	%r342, %r337, %r357, %p43;
	mov.b32 	%r343, 4;
	// begin inline asm
	shfl.sync.down.b32 %r341, %r342, %r343, %r354, %r355;
	// end inline asm
	setp.gt.s32 	%p44, %r330, 27;
	max.s32 	%r358, %r342, %r341;
	selp.b32 	%r347, %r342, %r358, %p44;
	mov.b32 	%r348, 8;
	// begin inline asm
	shfl.sync.down.b32 %r346, %r347, %r348, %r354, %r355;
	// end inline asm
	setp.gt.s32 	%p45, %r330, 23;
	max.s32 	%r359, %r347, %r346;
	selp.b32 	%r352, %r347, %r359, %p45;
	mov.b32 	%r353, 16;
	// begin inline asm
	shfl.sync.down.b32 %r351, %r352, %r353, %r354, %r355;
	// end inline asm
	setp.gt.s32 	%p46, %r330, 15;
	max.s32 	%r83, %r352, %r351;
	selp.b32 	%r686, %r352, %r83, %p46;
	setp.ne.s32 	%p47, %r330, 0;
	@%p47 bra 	$L__BB8_50;
	shr.u32 	%r360, %r62, 3;
	and.b32  	%r361, %r360, 124;
	mov.u32 	%r362, _ZZN3cub18CUB_300001_SM_10006detail6reduce28DeviceReduceSingleTileKernelINS2_10policy_hubIiyN4cuda3__47maximumIiEEE10Policy1000EPiPfiS8_fiNS5_3std3__410__identityEEEvT0_T1_T2_T3_T4_T6_E12temp_storage;
	add.s32 	%r363, %r362, %r361;
	st.shared.u32 	[%r363+8], %r83;
$L__BB8_50:
	bar.sync 	0;
	setp.ne.s32 	%p48, %r62, 0;
	@%p48 bra 	$L__BB8_72;
	ld.shared.u32 	%r364, [_ZZN3cub18CUB_300001_SM_10006detail6reduce28DeviceReduceSingleTileKernelINS2_10policy_hubIiyN4cuda3__47maximumIiEEE10Policy1000EPiPfiS8_fiNS5_3std3__410__identityEEEvT0_T1_T2_T3_T4_T6_E12temp_storage+12];
	max.s32 	%r365, %r686, %r364;
	ld.shared.u32 	%r366, [_ZZN3cub18CUB_300001_SM_10006detail6reduce28DeviceReduceSingleTileKernelINS2_10policy_hubIiyN4cuda3__47maximumIiEEE10Policy1000EPiPfiS8_fiNS5_3std3__410__identityEEEvT0_T1_T2_T3_T4_T6_E12temp_storage+16];
	max.s32 	%r367, %r365, %r366;
	ld.shared.u32 	%r368, [_ZZN3cub18CUB_300001_SM_10006detail6reduce28DeviceReduceSingleTileKernelINS2_10policy_hubIiyN4cuda3__47maximumIiEEE10Policy1000EPiPfiS8_fiNS5_3std3__410__identityEEEvT0_T1_T2_T3_T4_T6_E12temp_storage+20];
	max.s32 	%r369, %r367, %r368;
	ld.shared.u32 	%r370, [_ZZN3cub18CUB_300001_SM_10006detail6reduce28DeviceReduceSingleTileKernelINS2_10policy_hubIiyN4cuda3__47maximumIiEEE10Policy1000EPiPfiS8_fiNS5_3std3__410__identityEEEvT0_T1_T2_T3_T4_T6_E12temp_storage+24];
	max.s32 	%r371, %r369, %r370;
	ld.shared.u32 	%r372, [_ZZN3cub18CUB_300001_SM_10006detail6reduce28DeviceReduceSingleTileKernelINS2_10policy_hubIiyN4cuda3__47maximumIiEEE10Policy1000EPiPfiS8_fiNS5_3std3__410__identityEEEvT0_T1_T2_T3_T4_T6_E12temp_storage+28];
	max.s32 	%r373, %r371, %r372;
	ld.shared.u32 	%r374, [_ZZN3cub18CUB_300001_SM_10006detail6reduce28DeviceReduceSingleTileKernelINS2_10policy_hubIiyN4cuda3__47maximumIiEEE10Policy1000EPiPfiS8_fiNS5_3std3__410__identityEEEvT0_T1_T2_T3_T4_T6_E12temp_storage+32];
	max.s32 	%r375, %r373, %r374;
	ld.shared.u32 	%r376, [_ZZN3cub18CUB_300001_SM_10006detail6reduce28DeviceReduceSingleTileKernelINS2_10policy_hubIiyN4cuda3__47maximumIiEEE10Policy1000EPiPfiS8_fiNS5_3std3__410__identityEEEvT0_T1_T2_T3_T4_T6_E12temp_storage+36];
	max.s32 	%r686, %r375, %r376;
	bra.uni 	$L__BB8_72;
$L__BB8_52:
	// begin inline asm
	mov.u32 %r267, %laneid;
	// end inline asm
	and.b32  	%r293, %r62, 992;
	add.s32 	%r294, %r293, 32;
	setp.gt.s32 	%p27, %r294, %r124;
	not.b32 	%r295, %r293;
	add.s32 	%r296, %r124, %r295;
	selp.b32 	%r291, %r296, 31, %p27;
	mov.b32 	%r270, 1;
	mov.b32 	%r292, -1;
	// begin inline asm
	shfl.sync.down.b32 %r268, %r670, %r270, %r291, %r292;
	// end inline asm
	setp.lt.s32 	%p28, %r267, %r291;
	max.s32 	%r297, %r670, %r268;
	selp.b32 	%r274, %r297, %r670, %p28;
	mov.b32 	%r275, 2;
	// begin inline asm
	shfl.sync.down.b32 %r273, %r274, %r275, %r291, %r292;
	// end inline asm
	add.s32 	%r298, %r267, 2;
	setp.gt.s32 	%p29, %r298, %r291;
	max.s32 	%r299, %r274, %r273;
	selp.b32 	%r279, %r274, %r299, %p29;
	mov.b32 	%r280, 4;
	// begin inline asm
	shfl.sync.down.b32 %r278, %r279, %r280, %r291, %r292;
	// end inline asm
	add.s32 	%r300, %r267, 4;
	setp.gt.s32 	%p30, %r300, %r291;
	max.s32 	%r301, %r279, %r278;
	selp.b32 	%r284, %r279, %r301, %p30;
	mov.b32 	%r285, 8;
	// begin inline asm
	shfl.sync.down.b32 %r283, %r284, %r285, %r291, %r292;
	// end inline asm
	add.s32 	%r302, %r267, 8;
	setp.gt.s32 	%p31, %r302, %r291;
	max.s32 	%r303, %r284, %r283;
	selp.b32 	%r289, %r284, %r303, %p31;
	mov.b32 	%r290, 16;
	// begin inline asm
	shfl.sync.down.b32 %r288, %r289, %r290, %r291, %r292;
	// end inline asm
	add.s32 	%r304, %r267, 16;
	setp.gt.s32 	%p32, %r304, %r291;
	max.s32 	%r305, %r289, %r288;
	selp.b32 	%r686, %r289, %r305, %p32;
	setp.ne.s32 	%p33, %r267, 0;
	@%p33 bra 	$L__BB8_54;
	shr.u32 	%r306, %r62, 3;
	and.b32  	%r307, %r306, 124;
	mov.u32 	%r308, _ZZN3cub18CUB_300001_SM_10006detail6reduce28DeviceReduceSingleTileKernelINS2_10policy_hubIiyN4cuda3__47maximumIiEEE10Policy1000EPiPfiS8_fiNS5_3std3__410__identityEEEvT0_T1_T2_T3_T4_T6_E12temp_storage;
	add.s32 	%r309, %r308, %r307;
	st.shared.u32 	[%r309+8], %r686;
$L__BB8_54:
	bar.sync 	0;
	setp.ne.s32 	%p34, %r62, 0;
	@%p34 bra 	$L__BB8_72;
	setp.gt.s32 	%p35, %r124, 32;
	ld.shared.u32 	%r310, [_ZZN3cub18CUB_300001_SM_10006detail6reduce28DeviceReduceSingleTileKernelINS2_10policy_hubIiyN4cuda3__47maximumIiEEE10Policy1000EPiPfiS8_fiNS5_3std3__410__identityEEEvT0_T1_T2_T3_T4_T6_E12temp_storage+12];
	max.s32 	%r311, %r686, %r310;
	selp.b32 	%r312, %r311, %r686, %p35;
	setp.gt.s32 	%p36, %r124, 64;
	ld.shared.u32 	%r313, [_ZZN3cub18CUB_300001_SM_10006detail6reduce28DeviceReduceSingleTileKernelINS2_10policy_hubIiyN4cuda3__47maximumIiEEE10Policy1000EPiPfiS8_fiNS5_3std3__410__identityEEEvT0_T1_T2_T3_T4_T6_E12temp_storage+16];
	max.s32 	%r314, %r312, %r313;
	selp.b32 	%r315, %r314, %r312, %p36;
	setp.gt.s32 	%p37, %r124, 96;
	ld.shared.u32 	%r316, [_ZZN3cub18CUB_300001_SM_10006detail6reduce28DeviceReduceSingleTileKernelINS2_10policy_hubIiyN4cuda3__47maximumIiEEE10Policy1000EPiPfiS8_fiNS5_3std3__410__identityEEEvT0_T1_T2_T3_T4_T6_E12temp_storage+20];
	max.s32 	%r317, %r315, %r316;
	selp.b32 	%r318, %r317, %r315, %p37;
	setp.gt.s32 	%p38, %r124, 128;
	ld.shared.u32 	%r319, [_ZZN3cub18CUB_300001_SM_10006detail6reduce28DeviceReduceSingleTileKernelINS2_10policy_hubIiyN4cuda3__47maximumIiEEE10Policy1000EPiPfiS8_fiNS5_3std3__410__identityEEEvT0_T1_T2_T3_T4_T6_E12temp_storage+24];
	max.s32 	%r320, %r318, %r319;
	selp.b32 	%r321, %r320, %r318, %p38;
	setp.gt.s32 	%p39, %r124, 160;
	ld.shared.u32 	%r322, [_ZZN3cub18CUB_300001_SM_10006detail6reduce28DeviceReduceSingleTileKernelINS2_10policy_hubIiyN4cuda3__47maximumIiEEE10Policy1000EPiPfiS8_fiNS5_3std3__410__identityEEEvT0_T1_T2_T3_T4_T6_E12temp_storage+28];
	max.s32 	%r323, %r321, %r322;
	selp.b32 	%r324, %r323, %r321, %p39;
	setp.gt.s32 	%p40, %r124, 192;
	ld.shared.u32 	%r325, [_ZZN3cub18CUB_300001_SM_10006detail6reduce28DeviceReduceSingleTileKernelINS2_10policy_hubIiyN4cuda3__47maximumIiEEE10Policy1000EPiPfiS8_fiNS5_3std3__410__identityEEEvT0_T1_T2_T3_T4_T6_E12temp_storage+32];
	max.s32 	%r326, %r324, %r325;
	selp.b32 	%r327, %r326, %r324, %p40;
	setp.gt.s32 	%p41, %r124, 224;
	ld.shared.u32 	%r328, [_ZZN3cub18CUB_300001_SM_10006detail6reduce28DeviceReduceSingleTileKernelINS2_10policy_hubIiyN4cuda3__47maximumIiEEE10Policy1000EPiPfiS8_fiNS5_3std3__410__identityEEEvT0_T1_T2_T3_T4_T6_E12temp_storage+36];
	max.s32 	%r329, %r327, %r328;
	selp.b32 	%r686, %r329, %r327, %p41;
	bra.uni 	$L__BB8_72;
$L__BB8_56:
	mov.u32 	%r88, %tid.x;
	mul.wide.u32 	%rd35, %r88, 4;
	add.s64 	%rd19, %rd16, %rd35;
	// begin inline asm
	ld.global.nc.u32 %r125, [%rd19];
	// end inline asm
	add.s64 	%rd20, %rd19, 1024;
	// begin inline asm
	ld.global.nc.u32 %r126, [%rd20];
	// end inline asm
	add.s64 	%rd21, %rd19, 2048;
	// begin inline asm
	ld.global.nc.u32 %r127, [%rd21];
	// end inline asm
	add.s64 	%rd22, %rd19, 3072;
	// begin inline asm
	ld.global.nc.u32 %r128, [%rd22];
	// end inline asm
	add.s64 	%rd23, %rd19, 4096;
	// begin inline asm
	ld.global.nc.u32 %r129, [%rd23];
	// end inline asm
	add.s64 	%rd24, %rd19, 5120;
	// begin inline asm
	ld.global.nc.u32 %r130, [%rd24];
	// end inline asm
	add.s64 	%rd25, %rd19, 6144;
	// begin inline asm
	ld.global.nc.u32 %r131, [%rd25];
	// end inline asm
	add.s64 	%rd26, %rd19, 7168;
	// begin inline asm
	ld.global.nc.u32 %r132, [%rd26];
	// end inline asm
	add.s64 	%rd27, %rd19, 8192;
	// begin inline asm
	ld.global.nc.u32 %r133, [%rd27];
	// end inline asm
	add.s64 	%rd28, %rd19, 9216;
	// begin inline asm
	ld.global.nc.u32 %r134, [%rd28];
	// end inline asm
	add.s64 	%rd29, %rd19, 10240;
	// begin inline asm
	ld.global.nc.u32 %r135, [%rd29];
	// end inline asm
	add.s64 	%rd30, %rd19, 11264;
	// begin inline asm
	ld.global.nc.u32 %r136, [%rd30];
	// end inline asm
	add.s64 	%rd31, %rd19, 12288;
	// begin inline asm
	ld.global.nc.u32 %r137, [%rd31];
	// end inline asm
	add.s64 	%rd32, %rd19, 13312;
	// begin inline asm
	ld.global.nc.u32 %r138, [%rd32];
	// end inline asm
	add.s64 	%rd33, %rd19, 14336;
	// begin inline asm
	ld.global.nc.u32 %r139, [%rd33];
	// end inline asm
	add.s64 	%rd34, %rd19, 15360;
	// begin inline asm
	ld.global.nc.u32 %r140, [%rd34];
	// end inline asm
	max.s32 	%r142, %r125, %r126;
	max.s32 	%r143, %r142, %r127;
	max.s32 	%r144, %r128, %r129;
	max.s32 	%r145, %r144, %r130;
	max.s32 	%r146, %r131, %r132;
	max.s32 	%r147, %r146, %r133;
	max.s32 	%r148, %r134, %r135;
	max.s32 	%r149, %r148, %r136;
	max.s32 	%r150, %r137, %r138;
	max.s32 	%r151, %r150, %r139;
	max.s32 	%r152, %r143, %r145;
	max.s32 	%r153, %r152, %r147;
	max.s32 	%r154, %r149, %r151;
	max.s32 	%r155, %r154, %r140;
	max.s32 	%r685, %r153, %r155;
	setp.lt.u32 	%p4, %r124, 8192;
	mov.b32 	%r674, 4096;
	@%p4 bra 	$L__BB8_60;
	add.s32 	%r90, %r124, -4096;
	mov.b32 	%r674, 4096;
$L__BB8_58:
	mul.wide.s32 	%rd52, %r674, 4;
	add.s64 	%rd36, %rd19, %rd52;
	// begin inline asm
	ld.global.nc.u32 %r157, [%rd36];
	// end inline asm
	add.s64 	%rd37, %rd36, 1024;
	// begin inline asm
	ld.global.nc.u32 %r158, [%rd37];
	// end inline asm
	add.s64 	%rd38, %rd36, 2048;
	// begin inline asm
	ld.global.nc.u32 %r159, [%rd38];
	// end inline asm
	add.s64 	%rd39, %rd36, 3072;
	// begin inline asm
	ld.global.nc.u32 %r160, [%rd39];
	// end inline asm
	add.s64 	%rd40, %rd36, 4096;
	// begin inline asm
	ld.global.nc.u32 %r161, [%rd40];
	// end inline asm
	add.s64 	%rd41, %rd36, 5120;
	// begin inline asm
	ld.global.nc.u32 %r162, [%rd41];
	// end inline asm
	add.s64 	%rd42, %rd36, 6144;
	// begin inline asm
	ld.global.nc.u32 %r163, [%rd42];
	// end inline asm
	add.s64 	%rd43, %rd36, 7168;
	// begin inline asm
	ld.global.nc.u32 %r164, [%rd43];
	// end inline asm
	add.s64 	%rd44, %rd36, 8192;
	// begin inline asm
	ld.global.nc.u32 %r165, [%rd44];
	// end inline asm
	add.s64 	%rd45, %rd36, 9216;
	// begin inline asm
	ld.global.nc.u32 %r166, [%rd45];
	// end inline asm
	add.s64 	%rd46, %rd36, 10240;
	// begin inline asm
	ld.global.nc.u32 %r167, [%rd46];
	// end inline asm
	add.s64 	%rd47, %rd36, 11264;
	// begin inline asm
	ld.global.nc.u32 %r168, [%rd47];
	// end inline asm
	add.s64 	%rd48, %rd36, 12288;
	// begin inline asm
	ld.global.nc.u32 %r169, [%rd48];
	// end inline asm
	add.s64 	%rd49, %rd36, 13312;
	// begin inline asm
	ld.global.nc.u32 %r170, [%rd49];
	// end inline asm
	add.s64 	%rd50, %rd36, 14336;
	// begin inline asm
	ld.global.nc.u32 %r171, [%rd50];
	// end inline asm
	add.s64 	%rd51, %rd36, 15360;
	// begin inline asm
	ld.global.nc.u32 %r172, [%rd51];
	// end inline asm
	max.s32 	%r173, %r685, %r157;
	max.s32 	%r174, %r173, %r158;
	max.s32 	%r175, %r159, %r160;
	max.s32 	%r176, %r175, %r161;
	max.s32 	%r177, %r162, %r163;
	max.s32 	%r178, %r177, %r164;
	max.s32 	%r179, %r165, %r166;
	max.s32 	%r180, %r179, %r167;
	max.s32 	%r181, %r168, %r169;
	max.s32 	%r182, %r181, %r170;
	max.s32 	%r183, %r171, %r172;
	max.s32 	%r184, %r174, %r176;
	max.s32 	%r185, %r184, %r178;
	max.s32 	%r186, %r180, %r182;
	max.s32 	%r187, %r186, %r183;
	max.s32 	%r685, %r185, %r187;
	sub.s32 	%r188, %r124, %r674;
	setp.lt.s32 	%p5, %r188, 4096;
	@%p5 bra 	$L__BB8_68;
	add.s32 	%r674, %r674, 4096;
	setp.le.s32 	%p6, %r674, %r90;
	@%p6 bra 	$L__BB8_58;
$L__BB8_60:
	setp.le.s32 	%p7, %r124, %r674;
	@%p7 bra 	$L__BB8_68;
	sub.s32 	%r97, %r124, %r674;
	setp.ge.s32 	%p8, %r88, %r97;
	@%p8 bra 	$L__BB8_68;
	not.b32 	%r190, %r88;
	add.s32 	%r191, %r124, %r190;
	sub.s32 	%r98, %r191, %r674;
	and.b32  	%r192, %r98, 768;
	setp.eq.s32 	%p9, %r192, 768;
	mov.u32 	%r679, %r88;
	@%p9 bra 	$L__BB8_65;
	add.s32 	%r676, %r88, %r674;
	shr.u32 	%r193, %r98, 8;
	add.s32 	%r194, %r193, 1;
	and.b32  	%r195, %r194, 3;
	neg.s32 	%r675, %r195;
	mov.u32 	%r679, %r88;
$L__BB8_64:
	.pragma "nounroll";
	mul.wide.u32 	%rd54, %r676, 4;
	add.s64 	%rd53, %rd16, %rd54;
	// begin inline asm
	ld.global.nc.u32 %r196, [%rd53];
	// end inline asm
	max.s32 	%r685, %r685, %r196;
	add.s32 	%r679, %r679, 256;
	add.s32 	%r676, %r676, 256;
	add.s32 	%r675, %r675, 1;
	setp.ne.s32 	%p10, %r675, 0;
	@%p10 bra 	$L__BB8_64;
$L__BB8_65:
	setp.lt.u32 	%p11, %r98, 768;
	@%p11 bra 	$L__BB8_68;
	cvt.u64.u32 	%rd55, %r679;
	cvt.u64.u32 	%rd56, %r674;
	add.s64 	%rd57, %rd55, %rd56;
	shl.b64 	%rd58, %rd57, 2;
	add.s64 	%rd59, %rd58, %rd16;
	add.s64 	%rd124, %rd59, 2048;
	add.s32 	%r682, %r679, %r674;
$L__BB8_67:
	mul.wide.u32 	%rd64, %r682, 4;
	add.s64 	%rd60, %rd16, %rd64;
	// begin inline asm
	ld.global.nc.u32 %r197, [%rd60];
	// end inline asm
	max.s32 	%r201, %r685, %r197;
	add.s64 	%rd61, %rd124, -1024;
	// begin inline asm
	ld.global.nc.u32 %r198, [%rd61];
	// end inline asm
	max.s32 	%r202, %r201, %r198;
	// begin inline asm
	ld.global.nc.u32 %r199, [%rd124];
	// end inline asm
	max.s32 	%r203, %r202, %r199;
	add.s64 	%rd63, %rd124, 1024;
	// begin inline asm
	ld.global.nc.u32 %r200, [%rd63];
	// end inline asm
	max.s32 	%r685, %r203, %r200;
	add.s32 	%r679, %r679, 1024;
	add.s64 	%rd124, %rd124, 4096;
	add.s32 	%r682, %r682, 1024;
	setp.lt.s32 	%p12, %r679, %r97;
	@%p12 bra 	$L__BB8_67;
$L__BB8_68:
	// begin inline asm
	mov.u32 %r204, %laneid;
	// end inline asm
	mov.b32 	%r207, 1;
	mov.b32 	%r228, 31;
	mov.b32 	%r229, -1;
	// begin inline asm
	shfl.sync.down.b32 %r205, %r685, %r207, %r228, %r229;
	// end inline asm
	setp.gt.s32 	%p13, %r204, 30;
	max.s32 	%r230, %r685, %r205;
	selp.b32 	%r211, %r685, %r230, %p13;
	mov.b32 	%r212, 2;
	// begin inline asm
	shfl.sync.down.b32 %r210, %r211, %r212, %r228, %r229;
	// end inline asm
	setp.gt.s32 	%p14, %r204, 29;
	max.s32 	%r231, %r211, %r210;
	selp.b32 	%r216, %r211, %r231, %p14;
	mov.b32 	%r217, 4;
	// begin inline asm
	shfl.sync.down.b32 %r215, %r216, %r217, %r228, %r229;
	// end inline asm
	setp.gt.s32 	%p15, %r204, 27;
	max.s32 	%r232, %r216, %r215;
	selp.b32 	%r221, %r216, %r232, %p15;
	mov.b32 	%r222, 8;
	// begin inline asm
	shfl.sync.down.b32 %r220, %r221, %r222, %r228, %r229;
	// end inline asm
	setp.gt.s32 	%p16, %r204, 23;
	max.s32 	%r233, %r221, %r220;
	selp.b32 	%r226, %r221, %r233, %p16;
	mov.b32 	%r227, 16;
	// begin inline asm
	shfl.sync.down.b32 %r225, %r226, %r227, %r228, %r229;
	// end inline asm
	setp.gt.s32 	%p17, %r204, 15;
	max.s32 	%r120, %r226, %r225;
	selp.b32 	%r686, %r226, %r120, %p17;
	setp.ne.s32 	%p18, %r204, 0;
	@%p18 bra 	$L__BB8_70;
	shr.u32 	%r234, %r88, 3;
	and.b32  	%r235, %r234, 124;
	mov.u32 	%r236, _ZZN3cub18CUB_300001_SM_10006detail6reduce28DeviceReduceSingleTileKernelINS2_10policy_hubIiyN4cuda3__47maximumIiEEE10Policy1000EPiPfiS8_fiNS5_3std3__410__identityEEEvT0_T1_T2_T3_T4_T6_E12temp_storage;
	add.s32 	%r237, %r236, %r235;
	st.shared.u32 	[%r237+8], %r120;
$L__BB8_70:
	bar.sync 	0;
	setp.ne.s32 	%p19, %r88, 0;
	@%p19 bra 	$L__BB8_72;
	ld.shared.u32 	%r238, [_ZZN3cub18CUB_300001_SM_10006detail6reduce28DeviceReduceSingleTileKernelINS2_10policy_hubIiyN4cuda3__47maximumIiEEE10Policy1000EPiPfiS8_fiNS5_3std3__410__identityEEEvT0_T1_T2_T3_T4_T6_E12temp_storage+12];
	max.s32 	%r239, %r686, %r238;
	ld.shared.u32 	%r240, [_ZZN3cub18CUB_300001_SM_10006detail6reduce28DeviceReduceSingleTileKernelINS2_10policy_hubIiyN4cuda3__47maximumIiEEE10Policy1000EPiPfiS8_fiNS5_3std3__410__identityEEEvT0_T1_T2_T3_T4_T6_E12temp_storage+16];
	max.s32 	%r241, %r239, %r240;
	ld.shared.u32 	%r242, [_ZZN3cub18CUB_300001_SM_10006detail6reduce28DeviceReduceSingleTileKernelINS2_10policy_hubIiyN4cuda3__47maximumIiEEE10Policy1000EPiPfiS8_fiNS5_3std3__410__identityEEEvT0_T1_T2_T3_T4_T6_E12temp_storage+20];
	max.s32 	%r243, %r241, %r242;
	ld.shared.u32 	%r244, [_ZZN3cub18CUB_300001_SM_10006detail6reduce28DeviceReduceSingleTileKernelINS2_10policy_hubIiyN4cuda3__47maximumIiEEE10Policy1000EPiPfiS8_fiNS5_3std3__410__identityEEEvT0_T1_T2_T3_T4_T6_E12temp_storage+24];
	max.s32 	%r245, %r243, %r244;
	ld.shared.u32 	%r246, [_ZZN3cub18CUB_300001_SM_10006detail6reduce28DeviceReduceSingleTileKernelINS2_10policy_hubIiyN4cuda3__47maximumIiEEE10Policy1000EPiPfiS8_fiNS5_3std3__410__identityEEEvT0_T1_T2_T3_T4_T6_E12temp_storage+28];
	max.s32 	%r247, %r245, %r246;
	ld.shared.u32 	%r248, [_ZZN3cub18CUB_300001_SM_10006detail6reduce28DeviceReduceSingleTileKernelINS2_10policy_hubIiyN4cuda3__47maximumIiEEE10Policy1000EPiPfiS8_fiNS5_3std3__410__identityEEEvT0_T1_T2_T3_T4_T6_E12temp_storage+32];
	max.s32 	%r249, %r247, %r248;
	ld.shared.u32 	%r250, [_ZZN3cub18CUB_300001_SM_10006detail6reduce28DeviceReduceSingleTileKernelINS2_10policy_hubIiyN4cuda3__47maximumIiEEE10Policy1000EPiPfiS8_fiNS5_3std3__410__identityEEEvT0_T1_T2_T3_T4_T6_E12temp_storage+36];
	max.s32 	%r686, %r249, %r250;
$L__BB8_72:
	mov.u32 	%r630, %tid.x;
	setp.ne.s32 	%p95, %r630, 0;
	@%p95 bra 	$L__BB8_74;
	cvt.rzi.s32.f32 	%r631, %f1;
	max.s32 	%r632, %r631, %r686;
	cvt.rn.f32.s32 	%f2, %r632;
	st.global.f32 	[%rd1], %f2;
$L__BB8_74:
	ret;

}


// ===== COMPILED SASS (sm_100) =====

	.target	sm_100

	.elftype	@"ET_EXEC"


//--------------------- .note.nv.tkinfo           --------------------------
	.section	.note.nv.tkinfo,"",@"SHT_NOTE"
	.sectionflags	@"SHF_NOTE_NV_TKINFO"
	.tkinfo
        /*0018*/ 	.word	0x00000002
        /*0030*/ 	.string	""
        /*0030*/ 	.string	"ptxas"
        /*0030*/ 	.string	"Cuda compilation tools, release 13.0, V13.0.88"
        /*0030*/ 	.string	"Build cuda_13.0.r13.0/compiler.36424714_0"
        /*0030*/ 	.string	"-arch sm_100 -m 64 "



//--------------------- .note.nv.cuinfo           --------------------------
	.section	.note.nv.cuinfo,"",@"SHT_NOTE"
	.sectionflags	@"SHF_NOTE_NV_CUINFO"
        /*0018*/ 	.short	0x0002
        /*001a*/ 	.short	0x0064
        /*001c*/ 	.short	0x0082
	.zero		2


//--------------------- .nv.info                  --------------------------
	.section	.nv.info,"",@"SHT_CUDA_INFO"
	.align	4


	//----- nvinfo : EIATTR_REGCOUNT
	.align		4
        /*0000*/ 	.byte	0x04, 0x2f
        /*0002*/ 	.short	(.L_44 - .L_43)
	.align		4
.L_43:
        /*0004*/ 	.word	index@(_Z23normalizeAndRoundtoInt8PiPafi)
        /*0008*/ 	.word	0x00000010


	//----- nvinfo : EIATTR_FRAME_SIZE
	.align		4
.L_44:
        /*000c*/ 	.byte	0x04, 0x11
        /*000e*/ 	.short	(.L_46 - .L_45)
	.align		4
.L_45:
        /*0010*/ 	.word	index@($__internal_0_$__cuda_sm3x_div_rn_noftz_f32_slowpath)
        /*0014*/ 	.word	0x00000000


	//----- nvinfo : EIATTR_FRAME_SIZE
	.align		4
.L_46:
        /*0018*/ 	.byte	0x04, 0x11
        /*001a*/ 	.short	(.L_48 - .L_47)
	.align		4
.L_47:
        /*001c*/ 	.word	index@(_Z23normalizeAndRoundtoInt8PiPafi)
        /*0020*/ 	.word	0x00000000


	//----- nvinfo : EIATTR_REGCOUNT
	.align		4
.L_48:
        /*0024*/ 	.byte	0x04, 0x2f
        /*0026*/ 	.short	(.L_50 - .L_49)
	.align		4
.L_49:
        /*0028*/ 	.word	index@(_Z20decmpressAndMultiplyPiPajjfPjahPhS2_Ptj)
        /*002c*/ 	.word	0x00000016


	//----- nvinfo : EIATTR_FRAME_SIZE
	.align		4
.L_50:
        /*0030*/ 	.byte	0x04, 0x11
        /*0032*/ 	.short	(.L_52 - .L_51)
	.align		4
.L_51:
        /*0034*/ 	.word	index@(_Z20decmpressAndMultiplyPiPajjfPjahPhS2_Ptj)
        /*0038*/ 	.word	0x00000000


	//----- nvinfo : EIATTR_REGCOUNT
	.align		4
.L_52:
        /*003c*/ 	.byte	0x04, 0x2f
        /*003e*/ 	.short	(.L_54 - .L_53)
	.align		4
.L_53:
        /*0040*/ 	.word	index@(_ZN3cub18CUB_300001_SM_10006detail11EmptyKernelIvEEvv)
        /*0044*/ 	.word	0x00000004


	//----- nvinfo : EIATTR_FRAME_SIZE
	.align		4
.L_54:
        /*0048*/ 	.byte	0x04, 0x11
        /*004a*/ 	.short	(.L_56 - .L_55)
	.align		4
.L_55:
        /*004c*/ 	.word	index@(_ZN3cub18CUB_300001_SM_10006detail11EmptyKernelIvEEvv)
        /*0050*/ 	.word	0x00000000


	//----- nvinfo : EIATTR_REGCOUNT
	.align		4
.L_56:
        /*0054*/ 	.byte	0x04, 0x2f
        /*0056*/ 	.short	(.L_58 - .L_57)
	.align		4
.L_57:
        /*0058*/ 	.word	index@(_ZN3cub18CUB_300001_SM_10006detail6reduce28DeviceReduceSingleTileKernelINS2_10policy_hubIijN4cuda3__47maximumIiEEE10Policy1000EN6thrust24THRUST_300001_SM_1000_NS10device_ptrIiEEPfjS8_fi8AbsValueEEvT0_T1_T2_T3_T4_T6_)
        /*005c*/ 	.word	0x00000020


	//----- nvinfo : EIATTR_FRAME_SIZE
	.align		4
.L_58:
        /*0060*/ 	.byte	0x04, 0x11
        /*0062*/ 	.short	(.L_60 - .L_59)
	.align		4
.L_59:
        /*0064*/ 	.word	index@(_ZN3cub18CUB_300001_SM_10006detail6reduce28DeviceReduceSingleTileKernelINS2_10policy_hubIijN4cuda3__47maximumIiEEE10Policy1000EN6thrust24THRUST_300001_SM_1000_NS10device_ptrIiEEPfjS8_fi8AbsValueEEvT0_T1_T2_T3_T4_T6_)
        /*0068*/ 	.word	0x00000000


	//----- nvinfo : EIATTR_REGCOUNT
	.align		4
.L_60:
        /*006c*/ 	.byte	0x04, 0x2f
        /*006e*/ 	.short	(.L_62 - .L_61)
	.align		4
.L_61:
        /*0070*/ 	.word	index@(_ZN3cub18CUB_300001_SM_10006detail6reduce18DeviceReduceKernelINS2_10policy_hubIijN4cuda3__47maximumIiEEE10Policy1000EN6thrust24THRUST_300001_SM_1000_NS10device_ptrIiEEjS8_i8AbsValueEEvT0_PT3_T1_NS0_13GridEvenShareISJ_EET2_T4_)
        /*0074*/ 	.word	0x00000020


	//----- nvinfo : EIATTR_FRAME_SIZE
	.align		4
.L_62:
        /*0078*/ 	.byte	0x04, 0x11
        /*007a*/ 	.short	(.L_64 - .L_63)
	.align		4
.L_63:
        /*007c*/ 	.word	index@(_ZN3cub18CUB_300001_SM_10006detail6reduce18DeviceReduceKernelINS2_10policy_hubIijN4cuda3__47maximumIiEEE10Policy1000EN6thrust24THRUST_300001_SM_1000_NS10device_ptrIiEEjS8_i8AbsValueEEvT0_PT3_T1_NS0_13GridEvenShareISJ_EET2_T4_)
        /*0080*/ 	.word	0x00000000


	//----- nvinfo : EIATTR_REGCOUNT
	.align		4
.L_64:
        /*0084*/ 	.byte	0x04, 0x2f
        /*0086*/ 	.short	(.L_66 - .L_65)
	.align		4
.L_65:
        /*0088*/ 	.word	index@(_ZN3cub18CUB_300001_SM_10006detail6reduce28DeviceReduceSingleTileKernelINS2_10policy_hubIijN4cuda3__47maximumIiEEE10Policy1000EPiPfiS8_fiNS5_3std3__410__identityEEEvT0_T1_T2_T3_T4_T6_)
        /*008c*/ 	.word	0x0000001e


	//----- nvinfo : EIATTR_FRAME_SIZE
	.align		4
.L_66:
        /*0090*/ 	.byte	0x04, 0x11
        /*0092*/ 	.short	(.L_68 - .L_67)
	.align		4
.L_67:
        /*0094*/ 	.word	index@(_ZN3cub18CUB_300001_SM_10006detail6reduce28DeviceReduceSingleTileKernelINS2_10policy_hubIijN4cuda3__47maximumIiEEE10Policy1000EPiPfiS8_fiNS5_3std3__410__identityEEEvT0_T1_T2_T3_T4_T6_)
        /*0098*/ 	.word	0x00000000


	//----- nvinfo : EIATTR_REGCOUNT
	.align		4
.L_68:
        /*009c*/ 	.byte	0x04, 0x2f
        /*009e*/ 	.short	(.L_70 - .L_69)
	.align		4
.L_69:
        /*00a0*/ 	.word	index@(_ZN3cub18CUB_300001_SM_10006detail6reduce28DeviceReduceSingleTileKernelINS2_10policy_hubIiyN4cuda3__47maximumIiEEE10Policy1000EN6thrust24THRUST_300001_SM_1000_NS10device_ptrIiEEPfyS8_fi8AbsValueEEvT0_T1_T2_T3_T4_T6_)
        /*00a4*/ 	.word	0x00000020


	//----- nvinfo : EIATTR_FRAME_SIZE
	.align		4
.L_70:
        /*00a8*/ 	.byte	0x04, 0x11
        /*00aa*/ 	.short	(.L_72 - .L_71)
	.align		4
.L_71:
        /*00ac*/ 	.word	index@(_ZN3cub18CUB_300001_SM_10006detail6reduce28DeviceReduceSingleTileKernelINS2_10policy_hubIiyN4cuda3__47maximumIiEEE10Policy1000EN6thrust24THRUST_300001_SM_1000_NS10device_ptrIiEEPfyS8_fi8AbsValueEEvT0_T1_T2_T3_T4_T6_)
        /*00b0*/ 	.word	0x00000000


	//----- nvinfo : EIATTR_REGCOUNT
	.align		4
.L_72:
        /*00b4*/ 	.byte	0x04, 0x2f
        /*00b6*/ 	.short	(.L_74 - .L_73)
	.align		4
.L_73:
        /*00b8*/ 	.word	index@(_ZN3cub18CUB_300001_SM_10006detail6reduce18DeviceReduceKernelINS2_10policy_hubIiyN4cuda3__47maximumIiEEE10Policy1000EN6thrust24THRUST_300001_SM_1000_NS10device_ptrIiEEyS8_i8AbsValueEEvT0_PT3_T1_NS0_13GridEvenShareISJ_EET2_T4_)
        /*00bc*/ 	.word	0x0000001e


	//----- nvinfo : EIATTR_FRAME_SIZE
	.align		4
.L_74:
        /*00c0*/ 	.byte	0x04, 0x11
        /*00c2*/ 	.short	(.L_76 - .L_75)
	.align		4
.L_75:
        /*00c4*/ 	.word	index@(_ZN3cub18CUB_300001_SM_10006detail6reduce18DeviceReduceKernelINS2_10policy_hubIiyN4cuda3__47maximumIiEEE10Policy1000EN6thrust24THRUST_300001_SM_1000_NS10device_ptrIiEEyS8_i8AbsValueEEvT0_PT3_T1_NS0_13GridEvenShareISJ_EET2_T4_)
        /*00c8*/ 	.word	0x00000000


	//----- nvinfo : EIATTR_REGCOUNT
	.align		4
.L_76:
        /*00cc*/ 	.byte	0x04, 0x2f
        /*00ce*/ 	.short	(.L_78 - .L_77)
	.align		4
.L_77:
        /*00d0*/ 	.word	index@(_ZN3cub18CUB_300001_SM_10006detail6reduce28DeviceReduceSingleTileKernelINS2_10policy_hubIiyN4cuda3__47maximumIiEEE10Policy1000EPiPfiS8_fiNS5_3std3__410__identityEEEvT0_T1_T2_T3_T4_T6_)
        /*00d4*/ 	.word	0x0000001e


	//----- nvinfo : EIATTR_FRAME_SIZE
	.align		4
.L_78:
        /*00d8*/ 	.byte	0x04, 0x11
        /*00da*/ 	.short	(.L_80 - .L_79)
	.align		4
.L_79:
        /*00dc*/ 	.word	index@(_ZN3cub18CUB_300001_SM_10006detail6reduce28DeviceReduceSingleTileKernelINS2_10policy_hubIiyN4cuda3__47maximumIiEEE10Policy1000EPiPfiS8_fiNS5_3std3__410__identityEEEvT0_T1_T2_T3_T4_T6_)
        /*00e0*/ 	.word	0x00000000


	//----- nvinfo : EIATTR_MIN_STACK_SIZE
	.align		4
.L_80:
        /*00e4*/ 	.byte	0x04, 0x12
        /*00e6*/ 	.short	(.L_82 - .L_81)
	.align		4
.L_81:
        /*00e8*/ 	.word	index@(_ZN3cub18CUB_300001_SM_10006detail6reduce28DeviceReduceSingleTileKernelINS2_10policy_hubIiyN4cuda3__47maximumIiEEE10Policy1000EPiPfiS8_fiNS5_3std3__410__identityEEEvT0_T1_T2_T3_T4_T6_)
        /*00ec*/ 	.word	0x00000000


	//----- nvinfo : EIATTR_MIN_STACK_SIZE
	.align		4
.L_82:
        /*00f0*/ 	.byte	0x04, 0x12
        /*00f2*/ 	.short	(.L_84 - .L_83)
	.align		4
.L_83:
        /*00f4*/ 	.word	index@(_ZN3cub18CUB_300001_SM_10006detail6reduce18DeviceReduceKernelINS2_10policy_hubIiyN4cuda3__47maximumIiEEE10Policy1000EN6thrust24THRUST_300001_SM_1000_NS10device_ptrIiEEyS8_i8AbsValueEEvT0_PT3_T1_NS0_13GridEvenShareISJ_EET2_T4_)
        /*00f8*/ 	.word	0x00000000


	//----- nvinfo : EIATTR_MIN_STACK_SIZE
	.align		4
.L_84:
        /*00fc*/ 	.byte	0x04, 0x12
        /*00fe*/ 	.short	(.L_86 - .L_85)
	.align		4
.L_85:
        /*0100*/ 	.word	index@(_ZN3cub18CUB_300001_SM_10006detail6reduce28DeviceReduceSingleTileKernelINS2_10policy_hubIiyN4cuda3__47maximumIiEEE10Policy1000EN6thrust24THRUST_300001_SM_1000_NS10device_ptrIiEEPfyS8_fi8AbsValueEEvT0_T1_T2_T3_T4_T6_)
        /*0104*/ 	.word	0x00000000


	//----- nvinfo : EIATTR_MIN_STACK_SIZE
	.align		4
.L_86:
        /*0108*/ 	.byte	0x04, 0x12
        /*010a*/ 	.short	(.L_88 - .L_87)
	.align		4
.L_87:
        /*010c*/ 	.word	index@(_ZN3cub18CUB_300001_SM_10006detail6reduce28DeviceReduceSingleTileKernelINS2_10policy_hubIijN4cuda3__47maximumIiEEE10Policy1000EPiPfiS8_fiNS5_3std3__410__identityEEEvT0_T1_T2_T3_T4_T6_)
        /*0110*/ 	.word	0x00000000


	//----- nvinfo : EIATTR_MIN_STACK_SIZE
	.align		4
.L_88:
        /*0114*/ 	.byte	0x04, 0x12
        /*0116*/ 	.short	(.L_90 - .L_89)
	.align		4
.L_89:
        /*0118*/ 	.word	index@(_ZN3cub18CUB_300001_SM_10006detail6reduce18DeviceReduceKernelINS2_10policy_hubIijN4cuda3__47maximumIiEEE10Policy1000EN6thrust24THRUST_300001_SM_1000_NS10device_ptrIiEEjS8_i8AbsValueEEvT0_PT3_T1_NS0_13GridEvenShareISJ_EET2_T4_)
        /*011c*/ 	.word	0x00000000


	//----- nvinfo : EIATTR_MIN_STACK_SIZE
	.align		4
.L_90:
        /*0120*/ 	.byte	0x04, 0x12
        /*0122*/ 	.short	(.L_92 - .L_91)
	.align		4
.L_91:
        /*0124*/ 	.word	index@(_ZN3cub18CUB_300001_SM_10006detail6reduce28DeviceReduceSingleTileKernelINS2_10policy_hubIijN4cuda3__47maximumIiEEE10Policy1000EN6thrust24THRUST_300001_SM_1000_NS10device_ptrIiEEPfjS8_fi8AbsValueEEvT0_T1_T2_T3_T4_T6_)
        /*0128*/ 	.word	0x00000000


	//----- nvinfo : EIATTR_MIN_STACK_SIZE
	.align		4
.L_92:
        /*012c*/ 	.byte	0x04, 0x12
        /*012e*/ 	.short	(.L_94 - .L_93)
	.align		4
.L_93:
        /*0130*/ 	.word	index@(_ZN3cub18CUB_300001_SM_10006detail11EmptyKernelIvEEvv)
        /*0134*/ 	.word	0x00000000


	//----- nvinfo : EIATTR_MIN_STACK_SIZE
	.align		4
.L_94:
        /*0138*/ 	.byte	0x04, 0x12
        /*013a*/ 	.short	(.L_96 - .L_95)
	.align		4
.L_95:
        /*013c*/ 	.word	index@(_Z20decmpressAndMultiplyPiPajjfPjahPhS2_Ptj)
        /*0140*/ 	.word	0x00000000


	//----- nvinfo : EIATTR_MIN_STACK_SIZE
	.align		4
.L_96:
        /*0144*/ 	.byte	0x04, 0x12
        /*0146*/ 	.short	(.L_98 - .L_97)
	.align		4
.L_97:
        /*0148*/ 	.word	index@(_Z23normalizeAndRoundtoInt8PiPafi)
        /*014c*/ 	.word	0x00000000
.L_98:


//--------------------- .nv.compat                --------------------------
	.section	.nv.compat,"",@"SHT_CUDA_COMPAT_INFO"
	.align	4
        /*0000*/ 	.byte	0x02, 0x09, 0x00, 0x00, 0x02, 0x02, 0x01, 0x00, 0x02, 0x05, 0x05, 0x00, 0x03, 0x07, 0x01, 0x01
        /*0010*/ 	.byte	0x02, 0x03, 0x00, 0x00, 0x02, 0x06, 0x01, 0x00, 0x04, 0x0b, 0x08, 0x00, 0x01, 0x00, 0x00, 0x00
        /*0020*/ 	.byte	0x00, 0x00, 0x00, 0x00


//--------------------- .nv.info._ZN3cub18CUB_300001_SM_10006detail6reduce28DeviceReduceSingleTileKernelINS2_10policy_hubIiyN4cuda3__47maximumIiEEE10Policy1000EPiPfiS8_fiNS5_3std3__410__identityEEEvT0_T1_T2_T3_T4_T6_ --------------------------
	.section	.nv.info._ZN3cub18CUB_300001_SM_10006detail6reduce28DeviceReduceSingleTileKernelINS2_10policy_hubIiyN4cuda3__47maximumIiEEE10Policy1000EPiPfiS8_fiNS5_3std3__410__identityEEEvT0_T1_T2_T3_T4_T6_,"",@"SHT_CUDA_INFO"
	.sectionflags	@""
	.align	4


	//----- nvinfo : EIATTR_CUDA_API_VERSION
	.align		4
        /*0000*/ 	.byte	0x04, 0x37
        /*0002*/ 	.short	(.L_100 - .L_99)
.L_99:
        /*0004*/ 	.word	0x00000082


	//----- nvinfo : EIATTR_KPARAM_INFO
	.align		4
.L_100:
        /*0008*/ 	.byte	0x04, 0x17
        /*000a*/ 	.short	(.L_102 - .L_101)
.L_101:
        /*000c*/ 	.word	0x00000000
        /*0010*/ 	.short	0x0005
        /*0012*/ 	.short	0x001c
        /*0014*/ 	.byte	0x00, 0xf0, 0x05, 0x00


	//----- nvinfo : EIATTR_KPARAM_INFO
	.align		4
.L_102:
        /*0018*/ 	.byte	0x04, 0x17
        /*001a*/ 	.short	(.L_104 - .L_103)
.L_103:
        /*001c*/ 	.word	0x00000000
        /*0020*/ 	.short	0x0004
        /*0022*/ 	.short	0x0018
        /*0024*/ 	.byte	0x00, 0xf0, 0x11, 0x00


	//----- nvinfo : EIATTR_KPARAM_INFO
	.align		4
.L_104:
        /*0028*/ 	.byte	0x04, 0x17
        /*002a*/ 	.short	(.L_106 - .L_105)
.L_105:
        /*002c*/ 	.word	0x00000000
        /*0030*/ 	.short	0x0003
        /*0032*/ 	.short	0x0014
        /*0034*/ 	.byte	0x00, 0xf0, 0x05, 0x00


	//----- nvinfo : EIATTR_KPARAM_INFO
	.align		4
.L_106:
        /*0038*/ 	.byte	0x04, 0x17
        /*003a*/ 	.short	(.L_108 - .L_107)
.L_107:
        /*003c*/ 	.word	0x00000000
        /*0040*/ 	.short	0x0002
        /*0042*/ 	.short	0x0010
        /*0044*/ 	.byte	0x00, 0xf0, 0x11, 0x00


	//----- nvinfo : EIATTR_KPARAM_INFO
	.align		4
.L_108:
        /*0048*/ 	.byte	0x04, 0x17
        /*004a*/ 	.short	(.L_110 - .L_109)
.L_109:
        /*004c*/ 	.word	0x00000000
        /*0050*/ 	.short	0x0001
        /*0052*/ 	.short	0x0008
        /*0054*/ 	.byte	0x00, 0xf5, 0x21, 0x00


	//----- nvinfo : EIATTR_KPARAM_INFO
	.align		4
.L_110:
        /*0058*/ 	.byte	0x04, 0x17
        /*005a*/ 	.short	(.L_112 - .L_111)
.L_111:
        /*005c*/ 	.word	0x00000000
        /*0060*/ 	.short	0x0000
        /*0062*/ 	.short	0x0000
        /*0064*/ 	.byte	0x00, 0xf5, 0x21, 0x00


	//----- nvinfo : EIATTR_SPARSE_MMA_MASK
	.align		4
.L_112:
        /*0068*/ 	.byte	0x03, 0x50
        /*006a*/ 	.short	0x0000


	//----- nvinfo : EIATTR_MAXREG_COUNT
	.align		4
        /*006c*/ 	.byte	0x03, 0x1b
        /*006e*/ 	.short	0x00ff


	//----- nvinfo : EIATTR_NUM_BARRIERS
	.align		4
        /*0070*/ 	.byte	0x02, 0x4c
        /*0072*/ 	.byte	0x01
	.zero		1


	//----- nvinfo : EIATTR_MERCURY_ISA_VERSION
	.align		4
        /*0074*/ 	.byte	0x03, 0x5f
        /*0076*/ 	.short	0x0101


	//----- nvinfo : EIATTR_COOP_GROUP_MASK_REGIDS
	.align		4
        /*0078*/ 	.byte	0x04, 0x29
        /*007a*/ 	.short	(.L_114 - .L_113)


	//   ....[0]....
.L_113:
        /*007c*/ 	.word	0xffffffff


	//   ....[1]....
        /*0080*/ 	.word	0xffffffff


	//   ....[2]....
        /*0084*/ 	.word	0xffffffff


	//   ....[3]....
        /*0088*/ 	.word	0xffffffff


	//   ....[4]....
        /*008c*/ 	.word	0xffffffff


	//   ....[5]....
        /*0090*/ 	.word	0xffffffff


	//   ....[6]....
        /*0094*/ 	.word	0xffffffff


	//   ....[7]....
        /*0098*/ 	.word	0xffffffff


	//   ....[8]....
        /*009c*/ 	.word	0xffffffff


	//   ....[9]....
        /*00a0*/ 	.word	0xffffffff


	//   ....[10]....
        /*00a4*/ 	.word	0xffffffff


	//   ....[11]....
        /*00a8*/ 	.word	0xffffffff


	//   ....[12]....
        /*00ac*/ 	.word	0xffffffff


	//   ....[13]....
        /*00b0*/ 	.word	0xffffffff


	//   ....[14]....
        /*00b4*/ 	.word	0xffffffff


	//   ....[15]....
        /*00b8*/ 	.word	0xffffffff


	//   ....[16]....
        /*00bc*/ 	.word	0xffffffff


	//   ....[17]....
        /*00c0*/ 	.word	0xffffffff


	//   ....[18]....
        /*00c4*/ 	.word	0xffffffff


	//   ....[19]....
        /*00c8*/ 	.word	0xffffffff


	//   ....[20]....
        /*00cc*/ 	.word	0xffffffff


	//   ....[21]....
        /*00d0*/ 	.word	0xffffffff


	//   ....[22]....
        /*00d4*/ 	.word	0xffffffff


	//   ....[23]....
        /*00d8*/ 	.word	0xffffffff


	//   ....[24]....
        /*00dc*/ 	.word	0xffffffff


	//   ....[25]....
        /*00e0*/ 	.word	0xffffffff


	//   ....[26]....
        /*00e4*/ 	.word	0xffffffff


	//   ....[27]....
        /*00e8*/ 	.word	0xffffffff


	//   ....[28]....
        /*00ec*/ 	.word	0xffffffff


	//   ....[29]....
        /*00f0*/ 	.word	0xffffffff


	//----- nvinfo : EIATTR_COOP_GROUP_INSTR_OFFSETS
	.align		4
.L_114:
        /*00f4*/ 	.byte	0x04, 0x28
        /*00f6*/ 	.short	(.L_116 - .L_115)


	//   ....[0]....
.L_115:
        /*00f8*/ 	.word	0x000008a0


	//   ....[1]....
        /*00fc*/ 	.word	0x00000900


	//   ....[2]....
        /*0100*/ 	.word	0x00000970


	//   ....[3]....
        /*0104*/ 	.word	0x000009c0


	//   ....[4]....
        /*0108*/ 	.word	0x000009f0


	//   ....[5]....
        /*010c*/ 	.word	0x00000b80


	//   ....[6]....
        /*0110*/ 	.word	0x00000c10


	//   ....[7]....
        /*0114*/ 	.word	0x00000c60


	//   ....[8]....
        /*0118*/ 	.word	0x00000ca0


	//   ....[9]....
        /*011c*/ 	.word	0x00000ce0


	//   ....[10]....
        /*0120*/ 	.word	0x00001940


	//   ....[11]....
        /*0124*/ 	.word	0x000019c0


	//   ....[12]....
        /*0128*/ 	.word	0x00001a10


	//   ....[13]....
        /*012c*/ 	.word	0x00001a50


	//   ....[14]....
        /*0130*/ 	.word	0x00001a80


	//   ....[15]....
        /*0134*/ 	.word	0x00002330


	//   ....[16]....
        /*0138*/ 	.word	0x00002390


	//   ....[17]....
        /*013c*/ 	.word	0x00002400


	//   ....[18]....
        /*0140*/ 	.word	0x00002450


	//   ....[19]....
        /*0144*/ 	.word	0x00002480


	//   ....[20]....
        /*0148*/ 	.word	0x00002610


	//   ....[21]....
        /*014c*/ 	.word	0x00002690


	//   ....[22]....
        /*0150*/ 	.word	0x000026d0


	//   ....[23]....
        /*0154*/ 	.word	0x00002720


	//   ....[24]....
        /*0158*/ 	.word	0x00002770


	//   ....[25]....
        /*015c*/ 	.word	0x00003550


	//   ....[26]....
        /*0160*/ 	.word	0x000035d0


	//   ....[27]....
        /*0164*/ 	.word	0x00003620


	//   ....[28]....
        /*0168*/ 	.word	0x00003660


	//   ....[29]....
        /*016c*/ 	.word	0x00003690


	//----- nvinfo : EIATTR_VRC_CTA_INIT_COUNT
	.align		4
.L_116:
        /*0170*/ 	.byte	0x02, 0x4a
	.zero		1
	.zero		1


	//----- nvinfo : EIATTR_EXIT_INSTR_OFFSETS
	.align		4
        /*0174*/ 	.byte	0x04, 0x1c
        /*0176*/ 	.short	(.L_118 - .L_117)


	//   ....[0]....
.L_117:
        /*0178*/ 	.word	0x00000080


	//   ....[1]....
        /*017c*/ 	.word	0x000000c0


	//   ....[2]....
        /*0180*/ 	.word	0x000037b0


	//   ....[3]....
        /*0184*/ 	.word	0x00003820


	//----- nvinfo : EIATTR_MAX_THREADS
	.align		4
.L_118:
        /*0188*/ 	.byte	0x04, 0x05
        /*018a*/ 	.short	(.L_120 - .L_119)
.L_119:
        /*018c*/ 	.word	0x00000100
        /*0190*/ 	.word	0x00000001
        /*0194*/ 	.word	0x00000001


	//----- nvinfo : EIATTR_CRS_STACK_SIZE
	.align		4
.L_120:
        /*0198*/ 	.byte	0x04, 0x1e
        /*019a*/ 	.short	(.L_122 - .L_121)
.L_121:
        /*019c*/ 	.word	0x00000000


	//----- nvinfo : EIATTR_CBANK_PARAM_SIZE
	.align		4
.L_122:
        /*01a0*/ 	.byte	0x03, 0x19
        /*01a2*/ 	.short	0x001d


	//----- nvinfo : EIATTR_PARAM_CBANK
	.align		4
        /*01a4*/ 	.byte	0x04, 0x0a
        /*01a6*/ 	.short	(.L_124 - .L_123)
	.align		4
.L_123:
        /*01a8*/ 	.word	index@(.nv.constant0._ZN3cub18CUB_300001_SM_10006detail6reduce28DeviceReduceSingleTileKernelINS2_10policy_hubIiyN4cuda3__47maximumIiEEE10Policy1000EPiPfiS8_fiNS5_3std3__410__identityEEEvT0_T1_T2_T3_T4_T6_)
        /*01ac*/ 	.short	0x0380
        /*01ae*/ 	.short	0x001d


	//----- nvinfo : EIATTR_SW_WAR
	.align		4
.L_124:
        /*01b0*/ 	.byte	0x04, 0x36
        /*01b2*/ 	.short	(.L_126 - .L_125)
.L_125:
        /*01b4*/ 	.word	0x00000008
.L_126:


//--------------------- .nv.info._ZN3cub18CUB_300001_SM_10006detail6reduce18DeviceReduceKernelINS2_10policy_hubIiyN4cuda3__47maximumIiEEE10Policy1000EN6thrust24THRUST_300001_SM_1000_NS10device_ptrIiEEyS8_i8AbsValueEEvT0_PT3_T1_NS0_13GridEvenShareISJ_EET2_T4_ --------------------------
	.section	.nv.info._ZN3cub18CUB_300001_SM_10006detail6reduce18DeviceReduceKernelINS2_10policy_hubIiyN4cuda3__47maximumIiEEE10Policy1000EN6thrust24THRUST_300001_SM_1000_NS10device_ptrIiEEyS8_i8AbsValueEEvT0_PT3_T1_NS0_13GridEvenShareISJ_EET2_T4_,"",@"SHT_CUDA_INFO"
	.sectionflags	@""
	.align	4


	//----- nvinfo : EIATTR_CUDA_API_VERSION
	.align		4
        /*0000*/ 	.byte	0x04, 0x37
        /*0002*/ 	.short	(.L_128 - .L_127)
.L_127:
        /*0004*/ 	.word	0x00000082


	//----- nvinfo : EIATTR_KPARAM_INFO
	.align		4
.L_128:
        /*0008*/ 	.byte	0x04, 0x17
        /*000a*/ 	.short	(.L_130 - .L_129)
.L_129:
        /*000c*/ 	.word	0x00000000
        /*0010*/ 	.short	0x0005
        /*0012*/ 	.short	0x0061
        /*0014*/ 	.byte	0x00, 0xf0, 0x05, 0x00


	//----- nvinfo : EIATTR_KPARAM_INFO
	.align		4
.L_130:
        /*0018*/ 	.byte	0x04, 0x17
        /*001a*/ 	.short	(.L_132 - .L_131)
.L_131:
        /*001c*/ 	.word	0x00000000
        /*0020*/ 	.short	0x0004
        /*0022*/ 	.short	0x0060
        /*0024*/ 	.byte	0x00, 0xf0, 0x05, 0x00


	//----- nvinfo : EIATTR_KPARAM_INFO
	.align		4
.L_132:
        /*0028*/ 	.byte	0x04, 0x17
        /*002a*/ 	.short	(.L_134 - .L_133)
.L_133:
        /*002c*/ 	.word	0x00000000
        /*0030*/ 	.short	0x0003
        /*0032*/ 	.short	0x0018
        /*0034*/ 	.byte	0x00, 0xf0, 0x21, 0x01


	//----- nvinfo : EIATTR_KPARAM_INFO
	.align		4
.L_134:
        /*0038*/ 	.byte	0x04, 0x17
        /*003a*/ 	.short	(.L_136 - .L_135)
.L_135:
        /*003c*/ 	.word	0x00000000
        /*0040*/ 	.short	0x0002
        /*0042*/ 	.short	0x0010
        /*0044*/ 	.byte	0x00, 0xf0, 0x21, 0x00


	//----- nvinfo : EIATTR_KPARAM_INFO
	.align		4
.L_136:
        /*0048*/ 	.byte	0x04, 0x17
        /*004a*/ 	.short	(.L_138 - .L_137)
.L_137:
        /*004c*/ 	.word	0x00000000
        /*0050*/ 	.short	0x0001
        /*0052*/ 	.short	0x0008
        /*0054*/ 	.byte	0x00, 0xf5, 0x21, 0x00


	//----- nvinfo : EIATTR_KPARAM_INFO
	.align		4
.L_138:
        /*0058*/ 	.byte	0x04, 0x17
        /*005a*/ 	.short	(.L_140 - .L_139)
.L_139:
        /*005c*/ 	.word	0x00000000
        /*0060*/ 	.short	0x0000
        /*0062*/ 	.short	0x0000
        /*0064*/ 	.byte	0x00, 0xf0, 0x21, 0x00


	//----- nvinfo : EIATTR_SPARSE_MMA_MASK
	.align		4
.L_140:
        /*0068*/ 	.byte	0x03, 0x50
        /*006a*/ 	.short	0x0000


	//----- nvinfo : EIATTR_MAXREG_COUNT
	.align		4
        /*006c*/ 	.byte	0x03, 0x1b
        /*006e*/ 	.short	0x00ff


	//----- nvinfo : EIATTR_NUM_BARRIERS
	.align		4
        /*0070*/ 	.byte	0x02, 0x4c
        /*0072*/ 	.byte	0x01
	.zero		1


	//----- nvinfo : EIATTR_MERCURY_ISA_VERSION
	.align		4
        /*0074*/ 	.byte	0x03, 0x5f
        /*0076*/ 	.short	0x0101


	//----- nvinfo : EIATTR_COOP_GROUP_MASK_REGIDS
	.align		4
        /*0078*/ 	.byte	0x04, 0x29
        /*007a*/ 	.short	(.L_142 - .L_141)


	//   ....[0]....
.L_141:
        /*007c*/ 	.word	0xffffffff


	//   ....[1]....
        /*0080*/ 	.word	0xffffffff


	//   ....[2]....
        /*0084*/ 	.word	0xffffffff


	//   ....[3]....
        /*0088*/ 	.word	0xffffffff


	//   ....[4]....
        /*008c*/ 	.word	0xffffffff


	//   ....[5]....
        /*0090*/ 	.word	0xffffffff


	//   ....[6]....
        /*0094*/ 	.word	0xffffffff


	//   ....[7]....
        /*0098*/ 	.word	0xffffffff


	//   ....[8]....
        /*009c*/ 	.word	0xffffffff


	//   ....[9]....
        /*00a0*/ 	.word	0xffffffff


	//   ....[10]....
        /*00a4*/ 	.word	0xffffffff


	//   ....[11]....
        /*00a8*/ 	.word	0xffffffff


	//   ....[12]....
        /*00ac*/ 	.word	0xffffffff


	//   ....[13]....
        /*00b0*/ 	.word	0xffffffff


	//   ....[14]....
        /*00b4*/ 	.word	0xffffffff


	//----- nvinfo : EIATTR_COOP_GROUP_INSTR_OFFSETS
	.align		4
.L_142:
        /*00b8*/ 	.byte	0x04, 0x28
        /*00ba*/ 	.short	(.L_144 - .L_143)


	//   ....[0]....
.L_143:
        /*00bc*/ 	.word	0x00000f30


	//   ....[1]....
        /*00c0*/ 	.word	0x00000f90


	//   ....[2]....
        /*00c4*/ 	.word	0x00001000


	//   ....[3]....
        /*00c8*/ 	.word	0x00001050


	//   ....[4]....
        /*00cc*/ 	.word	0x00001080


	//   ....[5]....
        /*00d0*/ 	.word	0x00001210


	//   ....[6]....
        /*00d4*/ 	.word	0x000012a0


	//   ....[7]....
        /*00d8*/ 	.word	0x000012f0


	//   ....[8]....
        /*00dc*/ 	.word	0x00001330


	//   ....[9]....
        /*00e0*/ 	.word	0x00001370


	//   ....[10]....
        /*00e4*/ 	.word	0x00003170


	//   ....[11]....
        /*00e8*/ 	.word	0x000031f0


	//   ....[12]....
        /*00ec*/ 	.word	0x00003240


	//   ....[13]....
        /*00f0*/ 	.word	0x00003280


	//   ....[14]....
        /*00f4*/ 	.word	0x000032b0


	//----- nvinfo : EIATTR_VRC_CTA_INIT_COUNT
	.align		4
.L_144:
        /*00f8*/ 	.byte	0x02, 0x4a
	.zero		1
	.zero		1


	//----- nvinfo : EIATTR_EXIT_INSTR_OFFSETS
	.align		4
        /*00fc*/ 	.byte	0x04, 0x1c
        /*00fe*/ 	.short	(.L_146 - .L_145)


	//   ....[0]....
.L_145:
        /*0100*/ 	.word	0x000033d0


	//   ....[1]....
        /*0104*/ 	.word	0x00003430


	//----- nvinfo : EIATTR_MAX_THREADS
	.align		4
.L_146:
        /*0108*/ 	.byte	0x04, 0x05
        /*010a*/ 	.short	(.L_148 - .L_147)
.L_147:
        /*010c*/ 	.word	0x00000100
        /*0110*/ 	.word	0x00000001
        /*0114*/ 	.word	0x00000001


	//----- nvinfo : EIATTR_CRS_STACK_SIZE
	.align		4
.L_148:
        /*0118*/ 	.byte	0x04, 0x1e
        /*011a*/ 	.short	(.L_150 - .L_149)
.L_149:
        /*011c*/ 	.word	0x00000000


	//----- nvinfo : EIATTR_CBANK_PARAM_SIZE
	.align		4
.L_150:
        /*0120*/ 	.byte	0x03, 0x19
        /*0122*/ 	.short	0x0062


	//----- nvinfo : EIATTR_PARAM_CBANK
	.align		4
        /*0124*/ 	.byte	0x04, 0x0a
        /*0126*/ 	.short	(.L_152 - .L_151)
	.align		4
.L_151:
        /*0128*/ 	.word	index@(.nv.constant0._ZN3cub18CUB_300001_SM_10006detail6reduce18DeviceReduceKernelINS2_10policy_hubIiyN4cuda3__47maximumIiEEE10Policy1000EN6thrust24THRUST_300001_SM_1000_NS10device_ptrIiEEyS8_i8AbsValueEEvT0_PT3_T1_NS0_13GridEvenShareISJ_EET2_T4_)
        /*012c*/ 	.short	0x0380
        /*012e*/ 	.short	0x0062


	//----- nvinfo : EIATTR_SW_WAR
	.align		4
.L_152:
        /*0130*/ 	.byte	0x04, 0x36
        /*0132*/ 	.short	(.L_154 - .L_153)
.L_153:
        /*0134*/ 	.word	0x00000008
.L_154:


//--------------------- .nv.info._ZN3cub18CUB_300001_SM_10006detail6reduce28DeviceReduceSingleTileKernelINS2_10policy_hubIiyN4cuda3__47maximumIiEEE10Policy1000EN6thrust24THRUST_300001_SM_1000_NS10device_ptrIiEEPfyS8_fi8AbsValueEEvT0_T1_T2_T3_T4_T6_ --------------------------
	.section	.nv.info._ZN3cub18CUB_300001_SM_10006detail6reduce28DeviceReduceSingleTileKernelINS2_10policy_hubIiyN4cuda3__47maximumIiEEE10Policy1000EN6thrust24THRUST_300001_SM_1000_NS10device_ptrIiEEPfyS8_fi8AbsValueEEvT0_T1_T2_T3_T4_T6_,"",@"SHT_CUDA_INFO"
	.sectionflags	@""
	.align	4


	//----- nvinfo : EIATTR_CUDA_API_VERSION
	.align		4
        /*0000*/ 	.byte	0x04, 0x37
        /*0002*/ 	.short	(.L_156 - .L_155)
.L_155:
        /*0004*/ 	.word	0x00000082


	//----- nvinfo : EIATTR_KPARAM_INFO
	.align		4
.L_156:
        /*0008*/ 	.byte	0x04, 0x17
        /*000a*/ 	.short	(.L_158 - .L_157)
.L_157:
        /*000c*/ 	.word	0x00000000
        /*0010*/ 	.short	0x0005
        /*0012*/ 	.short	0x0020
        /*0014*/ 	.byte	0x00, 0xf0, 0x05, 0x00


	//----- nvinfo : EIATTR_KPARAM_INFO
	.align		4
.L_158:
        /*0018*/ 	.byte	0x04, 0x17
        /*001a*/ 	.short	(.L_160 - .L_159)
.L_159:
        /*001c*/ 	.word	0x00000000
        /*0020*/ 	.short	0x0004
        /*0022*/ 	.short	0x001c
        /*0024*/ 	.byte	0x00, 0xf0, 0x11, 0x00


	//----- nvinfo : EIATTR_KPARAM_INFO
	.align		4
.L_160:
        /*0028*/ 	.byte	0x04, 0x17
        /*002a*/ 	.short	(.L_162 - .L_161)
.L_161:
        /*002c*/ 	.word	0x00000000
        /*0030*/ 	.short	0x0003
        /*0032*/ 	.short	0x0018
        /*0034*/ 	.byte	0x00, 0xf0, 0x05, 0x00


	//----- nvinfo : EIATTR_KPARAM_INFO
	.align		4
.L_162:
        /*0038*/ 	.byte	0x04, 0x17
        /*003a*/ 	.short	(.L_164 - .L_163)
.L_163:
        /*003c*/ 	.word	0x00000000
        /*0040*/ 	.short	0x0002
        /*0042*/ 	.short	0x0010
        /*0044*/ 	.byte	0x00, 0xf0, 0x21, 0x00


	//----- nvinfo : EIATTR_KPARAM_INFO
	.align		4
.L_164:
        /*0048*/ 	.byte	0x04, 0x17
        /*004a*/ 	.short	(.L_166 - .L_165)
.L_165:
        /*004c*/ 	.word	0x00000000
        /*0050*/ 	.short	0x0001
        /*0052*/ 	.short	0x0008
        /*0054*/ 	.byte	0x00, 0xf5, 0x21, 0x00


	//----- nvinfo : EIATTR_KPARAM_INFO
	.align		4
.L_166:
        /*0058*/ 	.byte	0x04, 0x17
        /*005a*/ 	.short	(.L_168 - .L_167)
.L_167:
        /*005c*/ 	.word	0x00000000
        /*0060*/ 	.short	0x0000
        /*0062*/ 	.short	0x0000
        /*0064*/ 	.byte	0x00, 0xf0, 0x21, 0x00


	//----- nvinfo : EIATTR_SPARSE_MMA_MASK
	.align		4
.L_168:
        /*0068*/ 	.byte	0x03, 0x50
        /*006a*/ 	.short	0x0000


	//----- nvinfo : EIATTR_MAXREG_COUNT
	.align		4
        /*006c*/ 	.byte	0x03, 0x1b
        /*006e*/ 	.short	0x00ff


	//----- nvinfo : EIATTR_NUM_BARRIERS
	.align		4
        /*0070*/ 	.byte	0x02, 0x4c
        /*0072*/ 	.byte	0x01
	.zero		1


	//----- nvinfo : EIATTR_MERCURY_ISA_VERSION
	.align		4
        /*0074*/ 	.byte	0x03, 0x5f
        /*0076*/ 	.short	0x0101


	//----- nvinfo : EIATTR_COOP_GROUP_MASK_REGIDS
	.align		4
        /*0078*/ 	.byte	0x04, 0x29
        /*007a*/ 	.short	(.L_170 - .L_169)


	//   ....[0]....
.L_169:
        /*007c*/ 	.word	0xffffffff


	//   ....[1]....
        /*0080*/ 	.word	0xffffffff


	//   ....[2]....
        /*0084*/ 	.word	0xffffffff


	//   ....[3]....
        /*0088*/ 	.word	0xffffffff


	//   ....[4]....
        /*008c*/ 	.word	0xffffffff


	//   ....[5]....
        /*0090*/ 	.word	0xffffffff


	//   ....[6]....
        /*0094*/ 	.word	0xffffffff


	//   ....[7]....
        /*0098*/ 	.word	0xffffffff


	//   ....[8]....
        /*009c*/ 	.word	0xffffffff


	//   ....[9]....
        /*00a0*/ 	.word	0xffffffff


	//   ....[10]....
        /*00a4*/ 	.word	0xffffffff


	//   ....[11]....
        /*00a8*/ 	.word	0xffffffff


	//   ....[12]....
        /*00ac*/ 	.word	0xffffffff


	//   ....[13]....
        /*00b0*/ 	.word	0xffffffff


	//   ....[14]....
        /*00b4*/ 	.word	0xffffffff


	//----- nvinfo : EIATTR_COOP_GROUP_INSTR_OFFSETS
	.align		4
.L_170:
        /*00b8*/ 	.byte	0x04, 0x28
        /*00ba*/ 	.short	(.L_172 - .L_171)


	//   ....[0]....
.L_171:
        /*00bc*/ 	.word	0x00000ef0


	//   ....[1]....
        /*00c0*/ 	.word	0x00000f50


	//   ....[2]....
        /*00c4*/ 	.word	0x00000fc0


	//   ....[3]....
        /*00c8*/ 	.word	0x00001010


	//   ....[4]....
        /*00cc*/ 	.word	0x00001040


	//   ....[5]....
        /*00d0*/ 	.word	0x000011d0


	//   ....[6]....
        /*00d4*/ 	.word	0x00001260


	//   ....[7]....
        /*00d8*/ 	.word	0x000012b0


	//   ....[8]....
        /*00dc*/ 	.word	0x000012f0


	//   ....[9]....
        /*00e0*/ 	.word	0x00001330


	//   ....[10]....
        /*00e4*/ 	.word	0x00002f50


	//   ....[11]....
        /*00e8*/ 	.word	0x00002fd0


	//   ....[12]....
        /*00ec*/ 	.word	0x00003020


	//   ....[13]....
        /*00f0*/ 	.word	0x00003060


	//   ....[14]....
        /*00f4*/ 	.word	0x00003090


	//----- nvinfo : EIATTR_VRC_CTA_INIT_COUNT
	.align		4
.L_172:
        /*00f8*/ 	.byte	0x02, 0x4a
	.zero		1
	.zero		1


	//----- nvinfo : EIATTR_EXIT_INSTR_OFFSETS
	.align		4
        /*00fc*/ 	.byte	0x04, 0x1c
        /*00fe*/ 	.short	(.L_174 - .L_173)


	//   ....[0]....
.L_173:
        /*0100*/ 	.word	0x000000a0


	//   ....[1]....
        /*0104*/ 	.word	0x000000e0


	//   ....[2]....
        /*0108*/ 	.word	0x000031a0


	//   ....[3]....
        /*010c*/ 	.word	0x00003210


	//----- nvinfo : EIATTR_MAX_THREADS
	.align		4
.L_174:
        /*0110*/ 	.byte	0x04, 0x05
        /*0112*/ 	.short	(.L_176 - .L_175)
.L_175:
        /*0114*/ 	.word	0x00000100
        /*0118*/ 	.word	0x00000001
        /*011c*/ 	.word	0x00000001


	//----- nvinfo : EIATTR_CRS_STACK_SIZE
	.align		4
.L_176:
        /*0120*/ 	.byte	0x04, 0x1e
        /*0122*/ 	.short	(.L_178 - .L_177)
.L_177:
        /*0124*/ 	.word	0x00000000


	//----- nvinfo : EIATTR_CBANK_PARAM_SIZE
	.align		4
.L_178:
        /*0128*/ 	.byte	0x03, 0x19
        /*012a*/ 	.short	0x0021


	//----- nvinfo : EIATTR_PARAM_CBANK
	.align		4
        /*012c*/ 	.byte	0x04, 0x0a
        /*012e*/ 	.short	(.L_180 - .L_179)
	.align		4
.L_179:
        /*0130*/ 	.word	index@(.nv.constant0._ZN3cub18CUB_300001_SM_10006detail6reduce28DeviceReduceSingleTileKernelINS2_10policy_hubIiyN4cuda3__47maximumIiEEE10Policy1000EN6thrust24THRUST_300001_SM_1000_NS10device_ptrIiEEPfyS8_fi8AbsValueEEvT0_T1_T2_T3_T4_T6_)
        /*0134*/ 	.short	0x0380
        /*0136*/ 	.short	0x0021


	//----- nvinfo : EIATTR_SW_WAR
	.align		4
.L_180:
        /*0138*/ 	.byte	0x04, 0x36
        /*013a*/ 	.short	(.L_182 - .L_181)
.L_181:
        /*013c*/ 	.word	0x00000008
.L_182:


//--------------------- .nv.info._ZN3cub18CUB_300001_SM_10006detail6reduce28DeviceReduceSingleTileKernelINS2_10policy_hubIijN4cuda3__47maximumIiEEE10Policy1000EPiPfiS8_fiNS5_3std3__410__identityEEEvT0_T1_T2_T3_T4_T6_ --------------------------
	.section	.nv.info._ZN3cub18CUB_300001_SM_10006detail6reduce28DeviceReduceSingleTileKernelINS2_10policy_hubIijN4cuda3__47maximumIiEEE10Policy1000EPiPfiS8_fiNS5_3std3__410__identityEEEvT0_T1_T2_T3_T4_T6_,"",@"SHT_CUDA_INFO"
	.sectionflags	@""
	.align	4


	//----- nvinfo : EIATTR_CUDA_API_VERSION
	.align		4
        /*0000*/ 	.byte	0x04, 0x37
        /*0002*/ 	.short	(.L_184 - .L_183)
.L_183:
        /*0004*/ 	.word	0x00000082


	//----- nvinfo : EIATTR_KPARAM_INFO
	.align		4
.L_184:
        /*0008*/ 	.byte	0x04, 0x17
        /*000a*/ 	.short	(.L_186 - .L_185)
.L_185:
        /*000c*/ 	.word	0x00000000
        /*0010*/ 	.short	0x0005
        /*0012*/ 	.short	0x001c
        /*0014*/ 	.byte	0x00, 0xf0, 0x05, 0x00


	//----- nvinfo : EIATTR_KPARAM_INFO
	.align		4
.L_186:
        /*0018*/ 	.byte	0x04, 0x17
        /*001a*/ 	.short	(.L_188 - .L_187)
.L_187:
        /*001c*/ 	.word	0x00000000
        /*0020*/ 	.short	0x0004
        /*0022*/ 	.short	0x0018
        /*0024*/ 	.byte	0x00, 0xf0, 0x11, 0x00


	//----- nvinfo : EIATTR_KPARAM_INFO
	.align		4
.L_188:
        /*0028*/ 	.byte	0x04, 0x17
        /*002a*/ 	.short	(.L_190 - .L_189)
.L_189:
        /*002c*/ 	.word	0x00000000
        /*0030*/ 	.short	0x0003
        /*0032*/ 	.short	0x0014
        /*0034*/ 	.byte	0x00, 0xf0, 0x05, 0x00


	//----- nvinfo : EIATTR_KPARAM_INFO
	.align		4
.L_190:
        /*0038*/ 	.byte	0x04, 0x17
        /*003a*/ 	.short	(.L_192 - .L_191)
.L_191:
        /*003c*/ 	.word	0x00000000
        /*0040*/ 	.short	0x0002
        /*0042*/ 	.short	0x0010
        /*0044*/ 	.byte	0x00, 0xf0, 0x11, 0x00


	//----- nvinfo : EIATTR_KPARAM_INFO
	.align		4
.L_192:
        /*0048*/ 	.byte	0x04, 0x17
        /*004a*/ 	.short	(.L_194 - .L_193)
.L_193:
        /*004c*/ 	.word	0x00000000
        /*0050*/ 	.short	0x0001
        /*0052*/ 	.short	0x0008
        /*0054*/ 	.byte	0x00, 0xf5, 0x21, 0x00


	//----- nvinfo : EIATTR_KPARAM_INFO
	.align		4
.L_194:
        /*0058*/ 	.byte	0x04, 0x17
        /*005a*/ 	.short	(.L_196 - .L_195)
.L_195:
        /*005c*/ 	.word	0x00000000
        /*0060*/ 	.short	0x0000
        /*0062*/ 	.short	0x0000
        /*0064*/ 	.byte	0x00, 0xf5, 0x21, 0x00


	//----- nvinfo : EIATTR_SPARSE_MMA_MASK
	.align		4
.L_196:
        /*0068*/ 	.byte	0x03, 0x50
        /*006a*/ 	.short	0x0000


	//----- nvinfo : EIATTR_MAXREG_COUNT
	.align		4
        /*006c*/ 	.byte	0x03, 0x1b
        /*006e*/ 	.short	0x00ff


	//----- nvinfo : EIATTR_NUM_BARRIERS
	.align		4
        /*0070*/ 	.byte	0x02, 0x4c
        /*0072*/ 	.byte	0x01
	.zero		1


	//----- nvinfo : EIATTR_MERCURY_ISA_VERSION
	.align		4
        /*0074*/ 	.byte	0x03, 0x5f
        /*0076*/ 	.short	0x0101


	//----- nvinfo : EIATTR_COOP_GROUP_MASK_REGIDS
	.align		4
        /*0078*/ 	.byte	0x04, 0x29
        /*007a*/ 	.short	(.L_198 - .L_197)


	//   ....[0]....
.L_197:
        /*007c*/ 	.word	0xffffffff


	//   ....[1]....
        /*0080*/ 	.word	0xffffffff


	//   ....[2]....
        /*0084*/ 	.word	0xffffffff


	//   ....[3]....
        /*0088*/ 	.word	0xffffffff


	//   ....[4]....
        /*008c*/ 	.word	0xffffffff


	//   ....[5]....
        /*0090*/ 	.word	0xffffffff


	//   ....[6]....
        /*0094*/ 	.word	0xffffffff


	//   ....[7]....
        /*0098*/ 	.word	0xffffffff


	//   ....[8]....
        /*009c*/ 	.word	0xffffffff


	//   ....[9]....
        /*00a0*/ 	.word	0xffffffff


	//   ....[10]....
        /*00a4*/ 	.word	0xffffffff


	//   ....[11]....
        /*00a8*/ 	.word	0xffffffff


	//   ....[12]....
        /*00ac*/ 	.word	0xffffffff


	//   ....[13]....
        /*00b0*/ 	.word	0xffffffff


	//   ....[14]....
        /*00b4*/ 	.word	0xffffffff


	//   ....[15]....
        /*00b8*/ 	.word	0xffffffff


	//   ....[16]....
        /*00bc*/ 	.word	0xffffffff


	//   ....[17]....
        /*00c0*/ 	.word	0xffffffff


	//   ....[18]....
        /*00c4*/ 	.word	0xffffffff


	//   ....[19]....
        /*00c8*/ 	.word	0xffffffff


	//   ....[20]....
        /*00cc*/ 	.word	0xffffffff


	//   ....[21]....
        /*00d0*/ 	.word	0xffffffff


	//   ....[22]....
        /*00d4*/ 	.word	0xffffffff


	//   ....[23]....
        /*00d8*/ 	.word	0xffffffff


	//   ....[24]....
        /*00dc*/ 	.word	0xffffffff


	//   ....[25]....
        /*00e0*/ 	.word	0xffffffff


	//   ....[26]....
        /*00e4*/ 	.word	0xffffffff


	//   ....[27]....
        /*00e8*/ 	.word	0xffffffff


	//   ....[28]....
        /*00ec*/ 	.word	0xffffffff


	//   ....[29]....
        /*00f0*/ 	.word	0xffffffff


	//----- nvinfo : EIATTR_COOP_GROUP_INSTR_OFFSETS
	.align		4
.L_198:
        /*00f4*/ 	.byte	0x04, 0x28
        /*00f6*/ 	.short	(.L_200 - .L_199)


	//   ....[0]....
.L_199:
        /*00f8*/ 	.word	0x000008a0


	//   ....[1]....
        /*00fc*/ 	.word	0x00000900


	//   ....[2]....
        /*0100*/ 	.word	0x00000970


	//   ....[3]....
        /*0104*/ 	.word	0x000009c0


	//   ....[4]....
        /*0108*/ 	.word	0x000009f0


	//   ....[5]....
        /*010c*/ 	.word	0x00000b80


	//   ....[6]....
        /*0110*/ 	.word	0x00000c10


	//   ....[7]....
        /*0114*/ 	.word	0x00000c60


	//   ....[8]....
        /*0118*/ 	.word	0x00000ca0


	//   ....[9]....
        /*011c*/ 	.word	0x00000ce0


	//   ....[10]....
        /*0120*/ 	.word	0x00001940


	//   ....[11]....
        /*0124*/ 	.word	0x000019c0


	//   ....[12]....
        /*0128*/ 	.word	0x00001a10


	//   ....[13]....
        /*012c*/ 	.word	0x00001a50


	//   ....[14]....
        /*0130*/ 	.word	0x00001a80


	//   ....[15]....
        /*0134*/ 	.word	0x00002330


	//   ....[16]....
        /*0138*/ 	.word	0x00002390


	//   ....[17]....
        /*013c*/ 	.word	0x00002400


	//   ....[18]....
        /*0140*/ 	.word	0x00002450


	//   ....[19]....
        /*0144*/ 	.word	0x00002480


	//   ....[20]....
        /*0148*/ 	.word	0x00002610


	//   ....[21]....
        /*014c*/ 	.word	0x00002690


	//   ....[22]....
        /*0150*/ 	.word	0x000026d0


	//   ....[23]....
        /*0154*/ 	.word	0x00002720


	//   ....[24]....
        /*0158*/ 	.word	0x00002770


	//   ....[25]....
        /*015c*/ 	.word	0x00003550


	//   ....[26]....
        /*0160*/ 	.word	0x000035d0


	//   ....[27]....
        /*0164*/ 	.word	0x00003620


	//   ....[28]....
        /*0168*/ 	.word	0x00003660


	//   ....[29]....
        /*016c*/ 	.word	0x00003690


	//----- nvinfo : EIATTR_VRC_CTA_INIT_COUNT
	.align		4
.L_200:
        /*0170*/ 	.byte	0x02, 0x4a
	.zero		1
	.zero		1


	//----- nvinfo : EIATTR_EXIT_INSTR_OFFSETS
	.align		4
        /*0174*/ 	.byte	0x04, 0x1c
        /*0176*/ 	.short	(.L_202 - .L_201)


	//   ....[0]....
.L_201:
        /*0178*/ 	.word	0x00000080


	//   ....[1]....
        /*017c*/ 	.word	0x000000c0


	//   ....[2]....
        /*0180*/ 	.word	0x000037b0


	//   ....[3]....
        /*0184*/ 	.word	0x00003820


	//----- nvinfo : EIATTR_MAX_THREADS
	.align		4
.L_202:
        /*0188*/ 	.byte	0x04, 0x05
        /*018a*/ 	.short	(.L_204 - .L_203)
.L_203:
        /*018c*/ 	.word	0x00000100
        /*0190*/ 	.word	0x00000001
        /*0194*/ 	.word	0x00000001


	//----- nvinfo : EIATTR_CRS_STACK_SIZE
	.align		4
.L_204:
        /*0198*/ 	.byte	0x04, 0x1e
        /*019a*/ 	.short	(.L_206 - .L_205)
.L_205:
        /*019c*/ 	.word	0x00000000


	//----- nvinfo : EIATTR_CBANK_PARAM_SIZE
	.align		4
.L_206:
        /*01a0*/ 	.byte	0x03, 0x19
        /*01a2*/ 	.short	0x001d


	//----- nvinfo : EIATTR_PARAM_CBANK
	.align		4
        /*01a4*/ 	.byte	0x04, 0x0a
        /*01a6*/ 	.short	(.L_208 - .L_207)
	.align		4
.L_207:
        /*01a8*/ 	.word	index@(.nv.constant0._ZN3cub18CUB_300001_SM_10006detail6reduce28DeviceReduceSingleTileKernelINS2_10policy_hubIijN4cuda3__47maximumIiEEE10Policy1000EPiPfiS8_fiNS5_3std3__410__identityEEEvT0_T1_T2_T3_T4_T6_)
        /*01ac*/ 	.short	0x0380
        /*01ae*/ 	.short	0x001d


	//----- nvinfo : EIATTR_SW_WAR
	.align		4
.L_208:
        /*01b0*/ 	.byte	0x04, 0x36
        /*01b2*/ 	.short	(.L_210 - .L_209)
.L_209:
        /*01b4*/ 	.word	0x00000008
.L_210:


//--------------------- .nv.info._ZN3cub18CUB_300001_SM_10006detail6reduce18DeviceReduceKernelINS2_10policy_hubIijN4cuda3__47maximumIiEEE10Policy1000EN6thrust24THRUST_300001_SM_1000_NS10device_ptrIiEEjS8_i8AbsValueEEvT0_PT3_T1_NS0_13GridEvenShareISJ_EET2_T4_ --------------------------
	.section	.nv.info._ZN3cub18CUB_300001_SM_10006detail6reduce18DeviceReduceKernelINS2_10policy_hubIijN4cuda3__47maximumIiEEE10Policy1000EN6thrust24THRUST_300001_SM_1000_NS10device_ptrIiEEjS8_i8AbsValueEEvT0_PT3_T1_NS0_13GridEvenShareISJ_EET2_T4_,"",@"SHT_CUDA_INFO"
	.sectionflags	@""
	.align	4


	//----- nvinfo : EIATTR_CUDA_API_VERSION
	.align		4
        /*0000*/ 	.byte	0x04, 0x37
        /*0002*/ 	.short	(.L_212 - .L_211)
.L_211:
        /*0004*/ 	.word	0x00000082


	//----- nvinfo : EIATTR_KPARAM_INFO
	.align		4
.L_212:
        /*0008*/ 	.byte	0x04, 0x17
        /*000a*/ 	.short	(.L_214 - .L_213)
.L_213:
        /*000c*/ 	.word	0x00000000
        /*0010*/ 	.short	0x0005
        /*0012*/ 	.short	0x003d
        /*0014*/ 	.byte	0x00, 0xf0, 0x05, 0x00


	//----- nvinfo : EIATTR_KPARAM_INFO
	.align		4
.L_214:
        /*0018*/ 	.byte	0x04, 0x17
        /*001a*/ 	.short	(.L_216 - .L_215)
.L_215:
        /*001c*/ 	.word	0x00000000
        /*0020*/ 	.short	0x0004
        /*0022*/ 	.short	0x003c
        /*0024*/ 	.byte	0x00, 0xf0, 0x05, 0x00


	//----- nvinfo : EIATTR_KPARAM_INFO
	.align		4
.L_216:
        /*0028*/ 	.byte	0x04, 0x17
        /*002a*/ 	.short	(.L_218 - .L_217)
.L_217:
        /*002c*/ 	.word	0x00000000
        /*0030*/ 	.short	0x0003
        /*0032*/ 	.short	0x0014
        /*0034*/ 	.byte	0x00, 0xf0, 0xa1, 0x00


	//----- nvinfo : EIATTR_KPARAM_INFO
	.align		4
.L_218:
        /*0038*/ 	.byte	0x04, 0x17
        /*003a*/ 	.short	(.L_220 - .L_219)
.L_219:
        /*003c*/ 	.word	0x00000000
        /*0040*/ 	.short	0x0002
        /*0042*/ 	.short	0x0010
        /*0044*/ 	.byte	0x00, 0xf0, 0x11, 0x00


	//----- nvinfo : EIATTR_KPARAM_INFO
	.align		4
.L_220:
        /*0048*/ 	.byte	0x04, 0x17
        /*004a*/ 	.short	(.L_222 - .L_221)
.L_221:
        /*004c*/ 	.word	0x00000000
        /*0050*/ 	.short	0x0001
        /*0052*/ 	.short	0x0008
        /*0054*/ 	.byte	0x00, 0xf5, 0x21, 0x00


	//----- nvinfo : EIATTR_KPARAM_INFO
	.align		4
.L_222:
        /*0058*/ 	.byte	0x04, 0x17
        /*005a*/ 	.short	(.L_224 - .L_223)
.L_223:
        /*005c*/ 	.word	0x00000000
        /*0060*/ 	.short	0x0000
        /*0062*/ 	.short	0x0000
        /*0064*/ 	.byte	0x00, 0xf0, 0x21, 0x00


	//----- nvinfo : EIATTR_SPARSE_MMA_MASK
	.align		4
.L_224:
        /*0068*/ 	.byte	0x03, 0x50
        /*006a*/ 	.short	0x0000


	//----- nvinfo : EIATTR_MAXREG_COUNT
	.align		4
        /*006c*/ 	.byte	0x03, 0x1b
        /*006e*/ 	.short	0x00ff


	//----- nvinfo : EIATTR_NUM_BARRIERS
	.align		4
        /*0070*/ 	.byte	0x02, 0x4c
        /*0072*/ 	.byte	0x01
	.zero		1


	//----- nvinfo : EIATTR_MERCURY_ISA_VERSION
	.align		4
        /*0074*/ 	.byte	0x03, 0x5f
        /*0076*/ 	.short	0x0101


	//----- nvinfo : EIATTR_COOP_GROUP_MASK_REGIDS
	.align		4
        /*0078*/ 	.byte	0x04, 0x29
        /*007a*/ 	.short	(.L_226 - .L_225)


	//   ....[0]....
.L_225:
        /*007c*/ 	.word	0xffffffff


	//   ....[1]....
        /*0080*/ 	.word	0xffffffff


	//   ....[2]....
        /*0084*/ 	.word	0xffffffff


	//   ....[3]....
        /*0088*/ 	.word	0xffffffff


	//   ....[4]....
        /*008c*/ 	.word	0xffffffff


	//   ....[5]....
        /*0090*/ 	.word	0xffffffff


	//   ....[6]....
        /*0094*/ 	.word	0xffffffff


	//   ....[7]....
        /*0098*/ 	.word	0xffffffff


	//   ....[8]....
        /*009c*/ 	.word	0xffffffff


	//   ....[9]....
        /*00a0*/ 	.word	0xffffffff


	//   ....[10]....
        /*00a4*/ 	.word	0xffffffff


	//   ....[11]....
        /*00a8*/ 	.word	0xffffffff


	//   ....[12]....
        /*00ac*/ 	.word	0xffffffff


	//   ....[13]....
        /*00b0*/ 	.word	0xffffffff


	//   ....[14]....
        /*00b4*/ 	.word	0xffffffff


	//----- nvinfo : EIATTR_COOP_GROUP_INSTR_OFFSETS
	.align		4
.L_226:
        /*00b8*/ 	.byte	0x04, 0x28
        /*00ba*/ 	.short	(.L_228 - .L_227)


	//   ....[0]....
.L_227:
        /*00bc*/ 	.word	0x00001140


	//   ....[1]....
        /*00c0*/ 	.word	0x000011a0


	//   ....[2]....
        /*00c4*/ 	.word	0x00001210


	//   ....[3]....
        /*00c8*/ 	.word	0x00001260


	//   ....[4]....
        /*00cc*/ 	.word	0x00001290


	//   ....[5]....
        /*00d0*/ 	.word	0x00001420


	//   ....[6]....
        /*00d4*/ 	.word	0x000014b0


	//   ....[7]....
        /*00d8*/ 	.word	0x00001500


	//   ....[8]....
        /*00dc*/ 	.word	0x00001540


	//   ....[9]....
        /*00e0*/ 	.word	0x00001580


	//   ....[10]....
        /*00e4*/ 	.word	0x00003360


	//   ....[11]....
        /*00e8*/ 	.word	0x000033e0


	//   ....[12]....
        /*00ec*/ 	.word	0x00003430


	//   ....[13]....
        /*00f0*/ 	.word	0x00003470


	//   ....[14]....
        /*00f4*/ 	.word	0x000034a0


	//----- nvinfo : EIATTR_VRC_CTA_INIT_COUNT
	.align		4
.L_228:
        /*00f8*/ 	.byte	0x02, 0x4a
	.zero		1
	.zero		1


	//----- nvinfo : EIATTR_EXIT_INSTR_OFFSETS
	.align		4
        /*00fc*/ 	.byte	0x04, 0x1c
        /*00fe*/ 	.short	(.L_230 - .L_229)


	//   ....[0]....
.L_229:
        /*0100*/ 	.word	0x000035c0


	//   ....[1]....
        /*0104*/ 	.word	0x00003600


	//----- nvinfo : EIATTR_MAX_THREADS
	.align		4
.L_230:
        /*0108*/ 	.byte	0x04, 0x05
        /*010a*/ 	.short	(.L_232 - .L_231)
.L_231:
        /*010c*/ 	.word	0x00000100
        /*0110*/ 	.word	0x00000001
        /*0114*/ 	.word	0x00000001


	//----- nvinfo : EIATTR_CRS_STACK_SIZE
	.align		4
.L_232:
        /*0118*/ 	.byte	0x04, 0x1e
        /*011a*/ 	.short	(.L_234 - .L_233)
.L_233:
        /*011c*/ 	.word	0x00000000


	//----- nvinfo : EIATTR_CBANK_PARAM_SIZE
	.align		4
.L_234:
        /*0120*/ 	.byte	0x03, 0x19
        /*0122*/ 	.short	0x003e


	//----- nvinfo : EIATTR_PARAM_CBANK
	.align		4
        /*0124*/ 	.byte	0x04, 0x0a
        /*0126*/ 	.short	(.L_236 - .L_235)
	.align		4
.L_235:
        /*0128*/ 	.word	index@(.nv.constant0._ZN3cub18CUB_300001_SM_10006detail6reduce18DeviceReduceKernelINS2_10policy_hubIijN4cuda3__47maximumIiEEE10Policy1000EN6thrust24THRUST_300001_SM_1000_NS10device_ptrIiEEjS8_i8AbsValueEEvT0_PT3_T1_NS0_13GridEvenShareISJ_EET2_T4_)
        /*012c*/ 	.short	0x0380
        /*012e*/ 	.short	0x003e


	//----- nvinfo : EIATTR_SW_WAR
	.align		4
.L_236:
        /*0130*/ 	.byte	0x04, 0x36
        /*0132*/ 	.short	(.L_238 - .L_237)
.L_237:
        /*0134*/ 	.word	0x00000008
.L_238:


//--------------------- .nv.info._ZN3cub18CUB_300001_SM_10006detail6reduce28DeviceReduceSingleTileKernelINS2_10policy_hubIijN4cuda3__47maximumIiEEE10Policy1000EN6thrust24THRUST_300001_SM_1000_NS10device_ptrIiEEPfjS8_fi8AbsValueEEvT0_T1_T2_T3_T4_T6_ --------------------------
	.section	.nv.info._ZN3cub18CUB_300001_SM_10006detail6reduce28DeviceReduceSingleTileKernelINS2_10policy_hubIijN4cuda3__47maximumIiEEE10Policy1000EN6thrust24THRUST_300001_SM_1000_NS10device_ptrIiEEPfjS8_fi8AbsValueEEvT0_T1_T2_T3_T4_T6_,"",@"SHT_CUDA_INFO"
	.sectionflags	@""
	.align	4


	//----- nvinfo : EIATTR_CUDA_API_VERSION
	.align		4
        /*0000*/ 	.byte	0x04, 0x37
        /*0002*/ 	.short	(.L_240 - .L_239)
.L_239:
        /*0004*/ 	.word	0x00000082


	//----- nvinfo : EIATTR_KPARAM_INFO
	.align		4
.L_240:
        /*0008*/ 	.byte	0x04, 0x17
        /*000a*/ 	.short	(.L_242 - .L_241)
.L_241:
        /*000c*/ 	.word	0x00000000
        /*0010*/ 	.short	0x0005
        /*0012*/ 	.short	0x001c
        /*0014*/ 	.byte	0x00, 0xf0, 0x05, 0x00


	//----- nvinfo : EIATTR_KPARAM_INFO
	.align		4
.L_242:
        /*0018*/ 	.byte	0x04, 0x17
        /*001a*/ 	.short	(.L_244 - .L_243)
.L_243:
        /*001c*/ 	.word	0x00000000
        /*0020*/ 	.short	0x0004
        /*0022*/ 	.short	0x0018
        /*0024*/ 	.byte	0x00, 0xf0, 0x11, 0x00


	//----- nvinfo : EIATTR_KPARAM_INFO
	.align		4
.L_244:
        /*0028*/ 	.byte	0x04, 0x17
        /*002a*/ 	.short	(.L_246 - .L_245)
.L_245:
        /*002c*/ 	.word	0x00000000
        /*0030*/ 	.short	0x0003
        /*0032*/ 	.short	0x0014
        /*0034*/ 	.byte	0x00, 0xf0, 0x05, 0x00


	//----- nvinfo : EIATTR_KPARAM_INFO
	.align		4
.L_246:
        /*0038*/ 	.byte	0x04, 0x17
        /*003a*/ 	.short	(.L_248 - .L_247)
.L_247:
        /*003c*/ 	.word	0x00000000
        /*0040*/ 	.short	0x0002
        /*0042*/ 	.short	0x0010
        /*0044*/ 	.byte	0x00, 0xf0, 0x11, 0x00


	//----- nvinfo : EIATTR_KPARAM_INFO
	.align		4
.L_248:
        /*0048*/ 	.byte	0x04, 0x17
        /*004a*/ 	.short	(.L_250 - .L_249)
.L_249:
        /*004c*/ 	.word	0x00000000
        /*0050*/ 	.short	0x0001
        /*0052*/ 	.short	0x0008
        /*0054*/ 	.byte	0x00, 0xf5, 0x21, 0x00


	//----- nvinfo : EIATTR_KPARAM_INFO
	.align		4
.L_250:
        /*0058*/ 	.byte	0x04, 0x17
        /*005a*/ 	.short	(.L_252 - .L_251)
.L_251:
        /*005c*/ 	.word	0x00000000
        /*0060*/ 	.short	0x0000
        /*0062*/ 	.short	0x0000
        /*0064*/ 	.byte	0x00, 0xf0, 0x21, 0x00


	//----- nvinfo : EIATTR_SPARSE_MMA_MASK
	.align		4
.L_252:
        /*0068*/ 	.byte	0x03, 0x50
        /*006a*/ 	.short	0x0000


	//----- nvinfo : EIATTR_MAXREG_COUNT
	.align		4
        /*006c*/ 	.byte	0x03, 0x1b
        /*006e*/ 	.short	0x00ff


	//----- nvinfo : EIATTR_NUM_BARRIERS
	.align		4
        /*0070*/ 	.byte	0x02, 0x4c
        /*0072*/ 	.byte	0x01
	.zero		1


	//----- nvinfo : EIATTR_MERCURY_ISA_VERSION
	.align		4
        /*0074*/ 	.byte	0x03, 0x5f
        /*0076*/ 	.short	0x0101


	//----- nvinfo : EIATTR_COOP_GROUP_MASK_REGIDS
	.align		4
        /*0078*/ 	.byte	0x04, 0x29
        /*007a*/ 	.short	(.L_254 - .L_253)


	//   ....[0]....
.L_253:
        /*007c*/ 	.word	0xffffffff


	//   ....[1]....
        /*0080*/ 	.word	0xffffffff


	//   ....[2]....
        /*0084*/ 	.word	0xffffffff


	//   ....[3]....
        /*0088*/ 	.word	0xffffffff


	//   ....[4]....
        /*008c*/ 	.word	0xffffffff


	//   ....[5]....
        /*0090*/ 	.word	0xffffffff


	//   ....[6]....
        /*0094*/ 	.word	0xffffffff


	//   ....[7]....
        /*0098*/ 	.word	0xffffffff


	//   ....[8]....
        /*009c*/ 	.word	0xffffffff


	//   ....[9]....
        /*00a0*/ 	.word	0xffffffff


	//   ....[10]....
        /*00a4*/ 	.word	0xffffffff


	//   ....[11]....
        /*00a8*/ 	.word	0xffffffff


	//   ....[12]....
        /*00ac*/ 	.word	0xffffffff


	//   ....[13]....
        /*00b0*/ 	.word	0xffffffff


	//   ....[14]....
        /*00b4*/ 	.word	0xffffffff


	//----- nvinfo : EIATTR_COOP_GROUP_INSTR_OFFSETS
	.align		4
.L_254:
        /*00b8*/ 	.byte	0x04, 0x28
        /*00ba*/ 	.short	(.L_256 - .L_255)


	//   ....[0]....
.L_255:
        /*00bc*/ 	.word	0x00000ea0


	//   ....[1]....
        /*00c0*/ 	.word	0x00000f00


	//   ....[2]....
        /*00c4*/ 	.word	0x00000f70


	//   ....[3]....
        /*00c8*/ 	.word	0x00000fc0


	//   ....[4]....
        /*00cc*/ 	.word	0x00000ff0


	//   ....[5]....
        /*00d0*/ 	.word	0x00001180


	//   ....[6]....
        /*00d4*/ 	.word	0x00001210


	//   ....[7]....
        /*00d8*/ 	.word	0x00001260


	//   ....[8]....
        /*00dc*/ 	.word	0x000012a0


	//   ....[9]....
        /*00e0*/ 	.word	0x000012e0


	//   ....[10]....
        /*00e4*/ 	.word	0x00002fc0


	//   ....[11]....
        /*00e8*/ 	.word	0x00003040


	//   ....[12]....
        /*00ec*/ 	.word	0x00003090


	//   ....[13]....
        /*00f0*/ 	.word	0x000030d0


	//   ....[14]....
        /*00f4*/ 	.word	0x00003100


	//----- nvinfo : EIATTR_VRC_CTA_INIT_COUNT
	.align		4
.L_256:
        /*00f8*/ 	.byte	0x02, 0x4a
	.zero		1
	.zero		1


	//----- nvinfo : EIATTR_EXIT_INSTR_OFFSETS
	.align		4
        /*00fc*/ 	.byte	0x04, 0x1c
        /*00fe*/ 	.short	(.L_258 - .L_257)


	//   ....[0]....
.L_257:
        /*0100*/ 	.word	0x00000080


	//   ....[1]....
        /*0104*/ 	.word	0x000000c0


	//   ....[2]....
        /*0108*/ 	.word	0x00003220


	//   ....[3]....
        /*010c*/ 	.word	0x00003290


	//----- nvinfo : EIATTR_MAX_THREADS
	.align		4
.L_258:
        /*0110*/ 	.byte	0x04, 0x05
        /*0112*/ 	.short	(.L_260 - .L_259)
.L_259:
        /*0114*/ 	.word	0x00000100
        /*0118*/ 	.word	0x00000001
        /*011c*/ 	.word	0x00000001


	//----- nvinfo : EIATTR_CRS_STACK_SIZE
	.align		4
.L_260:
        /*0120*/ 	.byte	0x04, 0x1e
        /*0122*/ 	.short	(.L_262 - .L_261)
.L_261:
        /*0124*/ 	.word	0x00000000


	//----- nvinfo : EIATTR_CBANK_PARAM_SIZE
	.align		4
.L_262:
        /*0128*/ 	.byte	0x03, 0x19
        /*012a*/ 	.short	0x001d


	//----- nvinfo : EIATTR_PARAM_CBANK
	.align		4
        /*012c*/ 	.byte	0x04, 0x0a
        /*012e*/ 	.short	(.L_264 - .L_263)
	.align		4
.L_263:
        /*0130*/ 	.word	index@(.nv.constant0._ZN3cub18CUB_300001_SM_10006detail6reduce28DeviceReduceSingleTileKernelINS2_10policy_hubIijN4cuda3__47maximumIiEEE10Policy1000EN6thrust24THRUST_300001_SM_1000_NS10device_ptrIiEEPfjS8_fi8AbsValueEEvT0_T1_T2_T3_T4_T6_)
        /*0134*/ 	.short	0x0380
        /*0136*/ 	.short	0x001d


	//----- nvinfo : EIATTR_SW_WAR
	.align		4
.L_264:
        /*0138*/ 	.byte	0x04, 0x36
        /*013a*/ 	.short	(.L_266 - .L_265)
.L_265:
        /*013c*/ 	.word	0x00000008
.L_266:


//--------------------- .nv.info._ZN3cub18CUB_300001_SM_10006detail11EmptyKernelIvEEvv --------------------------
	.section	.nv.info._ZN3cub18CUB_300001_SM_10006detail11EmptyKernelIvEEvv,"",@"SHT_CUDA_INFO"
	.sectionflags	@""
	.align	4


	//----- nvinfo : EIATTR_CUDA_API_VERSION
	.align		4
        /*0000*/ 	.byte	0x04, 0x37
        /*0002*/ 	.short	(.L_268 - .L_267)
.L_267:
        /*0004*/ 	.word	0x00000082


	//----- nvinfo : EIATTR_SPARSE_MMA_MASK
	.align		4
.L_268:
        /*0008*/ 	.byte	0x03, 0x50
        /*000a*/ 	.short	0x0000


	//----- nvinfo : EIATTR_MAXREG_COUNT
	.align		4
        /*000c*/ 	.byte	0x03, 0x1b
        /*000e*/ 	.short	0x00ff


	//----- nvinfo : EIATTR_MERCURY_ISA_VERSION
	.align		4
        /*0010*/ 	.byte	0x03, 0x5f
        /*0012*/ 	.short	0x0101


	//----- nvinfo : EIATTR_VRC_CTA_INIT_COUNT
	.align		4
        /*0014*/ 	.byte	0x02, 0x4a
	.zero		1
	.zero		1


	//----- nvinfo : EIATTR_EXIT_INSTR_OFFSETS
	.align		4
        /*0018*/ 	.byte	0x04, 0x1c
        /*001a*/ 	.short	(.L_270 - .L_269)


	//   ....[0]....
.L_269:
        /*001c*/ 	.word	0x00000010


	//----- nvinfo : EIATTR_SW_WAR
	.align		4
.L_270:
        /*0020*/ 	.byte	0x04, 0x36
        /*0022*/ 	.short	(.L_272 - .L_271)
.L_271:
        /*0024*/ 	.word	0x00000008
.L_272:


//--------------------- .nv.info._Z20decmpressAndMultiplyPiPajjfPjahPhS2_Ptj --------------------------
	.section	.nv.info._Z20decmpressAndMultiplyPiPajjfPjahPhS2_Ptj,"",@"SHT_CUDA_INFO"
	.sectionflags	@""
	.align	4


	//----- nvinfo : EIATTR_CUDA_API_VERSION
	.align		4
        /*0000*/ 	.byte	0x04, 0x37
        /*0002*/ 	.short	(.L_274 - .L_273)
.L_273:
        /*0004*/ 	.word	0x00000082


	//----- nvinfo : EIATTR_KPARAM_INFO
	.align		4
.L_274:
        /*0008*/ 	.byte	0x04, 0x17
        /*000a*/ 	.short	(.L_276 - .L_275)
.L_275:
        /*000c*/ 	.word	0x00000000
        /*0010*/ 	.short	0x000b
        /*0012*/ 	.short	0x0048
        /*0014*/ 	.byte	0x00, 0xf0, 0x11, 0x00


	//----- nvinfo : EIATTR_KPARAM_INFO
	.align		4
.L_276:
        /*0018*/ 	.byte	0x04, 0x17
        /*001a*/ 	.short	(.L_278 - .L_277)
.L_277:
        /*001c*/ 	.word	0x00000000
        /*0020*/ 	.short	0x000a
        /*0022*/ 	.short	0x0040
        /*0024*/ 	.byte	0x00, 0xf5, 0x21, 0x00


	//----- nvinfo : EIATTR_KPARAM_INFO
	.align		4
.L_278:
        /*0028*/ 	.byte	0x04, 0x17
        /*002a*/ 	.short	(.L_280 - .L_279)
.L_279:
        /*002c*/ 	.word	0x00000000
        /*0030*/ 	.short	0x0009
        /*0032*/ 	.short	0x0038
        /*0034*/ 	.byte	0x00, 0xf5, 0x21, 0x00


	//----- nvinfo : EIATTR_KPARAM_INFO
	.align		4
.L_280:
        /*0038*/ 	.byte	0x04, 0x17
        /*003a*/ 	.short	(.L_282 - .L_281)
.L_281:
        /*003c*/ 	.word	0x00000000
        /*0040*/ 	.short	0x0008
        /*0042*/ 	.short	0x0030
        /*0044*/ 	.byte	0x00, 0xf5, 0x21, 0x00


	//----- nvinfo : EIATTR_KPARAM_INFO
	.align		4
.L_282:
        /*0048*/ 	.byte	0x04, 0x17
        /*004a*/ 	.short	(.L_284 - .L_283)
.L_283:
        /*004c*/ 	.word	0x00000000
        /*0050*/ 	.short	0x0007
        /*0052*/ 	.short	0x0029
        /*0054*/ 	.byte	0x00, 0xf0, 0x05, 0x00


	//----- nvinfo : EIATTR_KPARAM_INFO
	.align		4
.L_284:
        /*0058*/ 	.byte	0x04, 0x17
        /*005a*/ 	.short	(.L_286 - .L_285)
.L_285:
        /*005c*/ 	.word	0x00000000
        /*0060*/ 	.short	0x0006
        /*0062*/ 	.short	0x0028
        /*0064*/ 	.byte	0x00, 0xf0, 0x05, 0x00


	//----- nvinfo : EIATTR_KPARAM_INFO
	.align		4
.L_286:
        /*0068*/ 	.byte	0x04, 0x17
        /*006a*/ 	.short	(.L_288 - .L_287)
.L_287:
        /*006c*/ 	.word	0x00000000
        /*0070*/ 	.short	0x0005
        /*0072*/ 	.short	0x0020
        /*0074*/ 	.byte	0x00, 0xf5, 0x21, 0x00


	//----- nvinfo : EIATTR_KPARAM_INFO
	.align		4
.L_288:
        /*0078*/ 	.byte	0x04, 0x17
        /*007a*/ 	.short	(.L_290 - .L_289)
.L_289:
        /*007c*/ 	.word	0x00000000
        /*0080*/ 	.short	0x0004
        /*0082*/ 	.short	0x0018
        /*0084*/ 	.byte	0x00, 0xf0, 0x11, 0x00


	//----- nvinfo : EIATTR_KPARAM_INFO
	.align		4
.L_290:
        /*0088*/ 	.byte	0x04, 0x17
        /*008a*/ 	.short	(.L_292 - .L_291)
.L_291:
        /*008c*/ 	.word	0x00000000
        /*0090*/ 	.short	0x0003
        /*0092*/ 	.short	0x0014
        /*0094*/ 	.byte	0x00, 0xf0, 0x11, 0x00


	//----- nvinfo : EIATTR_KPARAM_INFO
	.align		4
.L_292:
        /*0098*/ 	.byte	0x04, 0x17
        /*009a*/ 	.short	(.L_294 - .L_293)
.L_293:
        /*009c*/ 	.word	0x00000000
        /*00a0*/ 	.short	0x0002
        /*00a2*/ 	.short	0x0010
        /*00a4*/ 	.byte	0x00, 0xf0, 0x11, 0x00


	//----- nvinfo : EIATTR_KPARAM_INFO
	.align		4
.L_294:
        /*00a8*/ 	.byte	0x04, 0x17
        /*00aa*/ 	.short	(.L_296 - .L_295)
.L_295:
        /*00ac*/ 	.word	0x00000000
        /*00b0*/ 	.short	0x0001
        /*00b2*/ 	.short	0x0008
        /*00b4*/ 	.byte	0x00, 0xf5, 0x21, 0x00


	//----- nvinfo : EIATTR_KPARAM_INFO
	.align		4
.L_296:
        /*00b8*/ 	.byte	0x04, 0x17
        /*00ba*/ 	.short	(.L_298 - .L_297)
.L_297:
        /*00bc*/ 	.word	0x00000000
        /*00c0*/ 	.short	0x0000
        /*00c2*/ 	.short	0x0000
        /*00c4*/ 	.byte	0x00, 0xf5, 0x21, 0x00


	//----- nvinfo : EIATTR_SPARSE_MMA_MASK
	.align		4
.L_298:
        /*00c8*/ 	.byte	0x03, 0x50
        /*00ca*/ 	.short	0x0000


	//----- nvinfo : EIATTR_MAXREG_COUNT
	.align		4
        /*00cc*/ 	.byte	0x03, 0x1b
        /*00ce*/ 	.short	0x00ff


	//----- nvinfo : EIATTR_NUM_BARRIERS
	.align		4
        /*00d0*/ 	.byte	0x02, 0x4c
        /*00d2*/ 	.byte	0x01
	.zero		1


	//----- nvinfo : EIATTR_MERCURY_ISA_VERSION
	.align		4
        /*00d4*/ 	.byte	0x03, 0x5f
        /*00d6*/ 	.short	0x0101


	//----- nvinfo : EIATTR_VRC_CTA_INIT_COUNT
	.align		4
        /*00d8*/ 	.byte	0x02, 0x4a
	.zero		1
	.zero		1


	//----- nvinfo : EIATTR_EXIT_INSTR_OFFSETS
	.align		4
        /*00dc*/ 	.byte	0x04, 0x1c
        /*00de*/ 	.short	(.L_300 - .L_299)


	//   ....[0]....
.L_299:
        /*00e0*/ 	.word	0x00000c80


	//   ....[1]....
        /*00e4*/ 	.word	0x00001920


	//----- nvinfo : EIATTR_CRS_STACK_SIZE
	.align		4
.L_300:
        /*00e8*/ 	.byte	0x04, 0x1e
        /*00ea*/ 	.short	(.L_302 - .L_301)
.L_301:
        /*00ec*/ 	.word	0x00000000


	//----- nvinfo : EIATTR_CBANK_PARAM_SIZE
	.align		4
.L_302:
        /*00f0*/ 	.byte	0x03, 0x19
        /*00f2*/ 	.short	0x004c


	//----- nvinfo : EIATTR_PARAM_CBANK
	.align		4
        /*00f4*/ 	.byte	0x04, 0x0a
        /*00f6*/ 	.short	(.L_304 - .L_303)
	.align		4
.L_303:
        /*00f8*/ 	.word	index@(.nv.constant0._Z20decmpressAndMultiplyPiPajjfPjahPhS2_Ptj)
        /*00fc*/ 	.short	0x0380
        /*00fe*/ 	.short	0x004c


	//----- nvinfo : EIATTR_SW_WAR
	.align		4
.L_304:
        /*0100*/ 	.byte	0x04, 0x36
        /*0102*/ 	.short	(.L_306 - .L_305)
.L_305:
        /*0104*/ 	.word	0x00000008
.L_306:


//--------------------- .nv.info._Z23normalizeAndRoundtoInt8PiPafi --------------------------
	.section	.nv.info._Z23normalizeAndRoundtoInt8PiPafi,"",@"SHT_CUDA_INFO"
	.sectionflags	@""
	.align	4


	//----- nvinfo : EIATTR_CUDA_API_VERSION
	.align		4
        /*0000*/ 	.byte	0x04, 0x37
        /*0002*/ 	.short	(.L_308 - .L_307)
.L_307:
        /*0004*/ 	.word	0x00000082


	//----- nvinfo : EIATTR_KPARAM_INFO
	.align		4
.L_308:
        /*0008*/ 	.byte	0x04, 0x17
        /*000a*/ 	.short	(.L_310 - .L_309)
.L_309:
        /*000c*/ 	.word	0x00000000
        /*0010*/ 	.short	0x0003
        /*0012*/ 	.short	0x0014
        /*0014*/ 	.byte	0x00, 0xf0, 0x11, 0x00


	//----- nvinfo : EIATTR_KPARAM_INFO
	.align		4
.L_310:
        /*0018*/ 	.byte	0x04, 0x17
        /*001a*/ 	.short	(.L_312 - .L_311)
.L_311:
        /*001c*/ 	.word	0x00000000
        /*0020*/ 	.short	0x0002
        /*0022*/ 	.short	0x0010
        /*0024*/ 	.byte	0x00, 0xf0, 0x11, 0x00


	//----- nvinfo : EIATTR_KPARAM_INFO
	.align		4
.L_312:
        /*0028*/ 	.byte	0x04, 0x17
        /*002a*/ 	.short	(.L_314 - .L_313)
.L_313:
        /*002c*/ 	.word	0x00000000
        /*0030*/ 	.short	0x0001
        /*0032*/ 	.short	0x0008
        /*0034*/ 	.byte	0x00, 0xf5, 0x21, 0x00


	//----- nvinfo : EIATTR_KPARAM_INFO
	.align		4
.L_314:
        /*0038*/ 	.byte	0x04, 0x17
        /*003a*/ 	.short	(.L_316 - .L_315)
.L_315:
        /*003c*/ 	.word	0x00000000
        /*0040*/ 	.short	0x0000
        /*0042*/ 	.short	0x0000
        /*0044*/ 	.byte	0x00, 0xf5, 0x21, 0x00


	//----- nvinfo : EIATTR_SPARSE_MMA_MASK
	.align		4
.L_316:
        /*0048*/ 	.byte	0x03, 0x50
        /*004a*/ 	.short	0x0000


	//----- nvinfo : EIATTR_MAXREG_COUNT
	.align		4
        /*004c*/ 	.byte	0x03, 0x1b
        /*004e*/ 	.short	0x00ff


	//----- nvinfo : EIATTR_MERCURY_ISA_VERSION
	.align		4
        /*0050*/ 	.byte	0x03, 0x5f
        /*0052*/ 	.short	0x0101


	//----- nvinfo : EIATTR_VRC_CTA_INIT_COUNT
	.align		4
        /*0054*/ 	.byte	0x02, 0x4a
	.zero		1
	.zero		1


	//----- nvinfo : EIATTR_EXIT_INSTR_OFFSETS
	.align		4
        /*0058*/ 	.byte	0x04, 0x1c
        /*005a*/ 	.short	(.L_318 - .L_317)


	//   ....[0]....
.L_317:
        /*005c*/ 	.word	0x00000070


	//   ....[1]....
        /*0060*/ 	.word	0x00000200


	//----- nvinfo : EIATTR_CRS_STACK_SIZE
	.align		4
.L_318:
        /*0064*/ 	.byte	0x04, 0x1e
        /*0066*/ 	.short	(.L_320 - .L_319)
.L_319:
        /*0068*/ 	.word	0x00000000


	//----- nvinfo : EIATTR_CBANK_PARAM_SIZE
	.align		4
.L_320:
        /*006c*/ 	.byte	0x03, 0x19
        /*006e*/ 	.short	0x0018


	//----- nvinfo : EIATTR_PARAM_CBANK
	.align		4
        /*0070*/ 	.byte	0x04, 0x0a
        /*0072*/ 	.short	(.L_322 - .L_321)
	.align		4
.L_321:
        /*0074*/ 	.word	index@(.nv.constant0._Z23normalizeAndRoundtoInt8PiPafi)
        /*0078*/ 	.short	0x0380
        /*007a*/ 	.short	0x0018


	//----- nvinfo : EIATTR_SW_WAR
	.align		4
.L_322:
        /*007c*/ 	.byte	0x04, 0x36
        /*007e*/ 	.short	(.L_324 - .L_323)
.L_323:
        /*0080*/ 	.word	0x00000008
.L_324:


//--------------------- .nv.callgraph             --------------------------
	.section	.nv.callgraph,"",@"SHT_CUDA_CALLGRAPH"
	.align	4
	.sectionentsize	8
	.align		4
        /*0000*/ 	.word	0x00000000
	.align		4
        /*0004*/ 	.word	0xffffffff
	.align		4
        /*0008*/ 	.word	0x00000000
	.align		4
        /*000c*/ 	.word	0xfffffffe
	.align		4
        /*0010*/ 	.word	0x00000000
	.align		4
        /*0014*/ 	.word	0xfffffffd
	.align		4
        /*0018*/ 	.word	0x00000000
	.align		4
        /*001c*/ 	.word	0xfffffffc


//--------------------- .nv.constant4             --------------------------
	.section	.nv.constant4,"a",@progbits
	.align	8
	.align		8
.nv.constant4:
        /*0000*/ 	.dword	_ZN34_INTERNAL_5b6ea525_4_k_cu_0ff5c5f64cuda3std3__45__cpo5beginE
	.align		8
        /*0008*/ 	.dword	_ZN34_INTERNAL_5b6ea525_4_k_cu_0ff5c5f64cuda3std3__45__cpo3endE
	.align		8
        /*0010*/ 	.dword	_ZN34_INTERNAL_5b6ea525_4_k_cu_0ff5c5f64cuda3std3__45__cpo6cbeginE
	.align		8
        /*0018*/ 	.dword	_ZN34_INTERNAL_5b6ea525_4_k_cu_0ff5c5f64cuda3std3__45__cpo4cendE
	.align		8
        /*0020*/ 	.dword	_ZN34_INTERNAL_5b6ea525_4_k_cu_0ff5c5f64cuda3std3__45__cpo6rbeginE
	.align		8
        /*0028*/ 	.dword	_ZN34_INTERNAL_5b6ea525_4_k_cu_0ff5c5f64cuda3std3__45__cpo4rendE
	.align		8
        /*0030*/ 	.dword	_ZN34_INTERNAL_5b6ea525_4_k_cu_0ff5c5f64cuda3std3__45__cpo7crbeginE
	.align		8
        /*0038*/ 	.dword	_ZN34_INTERNAL_5b6ea525_4_k_cu_0ff5c5f64cuda3std3__45__cpo5crendE
	.align		8
        /*0040*/ 	.dword	_ZN34_INTERNAL_5b6ea525_4_k_cu_0ff5c5f64cuda3std3__436_GLOBAL__N__5b6ea525_4_k_cu_0ff5c5f66ignoreE
	.align		8
        /*0048*/ 	.dword	_ZN34_INTERNAL_5b6ea525_4_k_cu_0ff5c5f64cuda3std3__419piecewise_constructE
	.align		8
        /*0050*/ 	.dword	_ZN34_INTERNAL_5b6ea525_4_k_cu_0ff5c5f64cuda3std3__48in_placeE
	.align		8
        /*0058*/ 	.dword	_ZN34_INTERNAL_5b6ea525_4_k_cu_0ff5c5f64cuda3std3__420unreachable_sentinelE
	.align		8
        /*0060*/ 	.dword	_ZN34_INTERNAL_5b6ea525_4_k_cu_0ff5c5f64cuda3std3__47nulloptE
	.align		8
        /*0068*/ 	.dword	_ZN34_INTERNAL_5b6ea525_4_k_cu_0ff5c5f64cuda3std3__48unexpectE
	.align		8
        /*0070*/ 	.dword	_ZN34_INTERNAL_5b6ea525_4_k_cu_0ff5c5f64cuda3std6ranges3__45__cpo4swapE
	.align		8
        /*0078*/ 	.dword	_ZN34_INTERNAL_5b6ea525_4_k_cu_0ff5c5f64cuda3std6ranges3__45__cpo9iter_moveE
	.align		8
        /*0080*/ 	.dword	_ZN34_INTERNAL_5b6ea525_4_k_cu_0ff5c5f64cuda3std6ranges3__45__cpo5beginE
	.align		8
        /*0088*/ 	.dword	_ZN34_INTERNAL_5b6ea525_4_k_cu_0ff5c5f64cuda3std6ranges3__45__cpo3endE
	.align		8
        /*0090*/ 	.dword	_ZN34_INTERNAL_5b6ea525_4_k_cu_0ff5c5f64cuda3std6ranges3__45__cpo6cbeginE
	.align		8
        /*0098*/ 	.dword	_ZN34_INTERNAL_5b6ea525_4_k_cu_0ff5c5f64cuda3std6ranges3__45__cpo4cendE
	.align		8
        /*00a0*/ 	.dword	_ZN34_INTERNAL_5b6ea525_4_k_cu_0ff5c5f64cuda3std6ranges3__45__cpo7advanceE
	.align		8
        /*00a8*/ 	.dword	_ZN34_INTERNAL_5b6ea525_4_k_cu_0ff5c5f64cuda3std6ranges3__45__cpo9iter_swapE
	.align		8
        /*00b0*/ 	.dword	_ZN34_INTERNAL_5b6ea525_4_k_cu_0ff5c5f64cuda3std6ranges3__45__cpo4nextE
	.align		8
        /*00b8*/ 	.dword	_ZN34_INTERNAL_5b6ea525_4_k_cu_0ff5c5f64cuda3std6ranges3__45__cpo4prevE
	.align		8
        /*00c0*/ 	.dword	_ZN34_INTERNAL_5b6ea525_4_k_cu_0ff5c5f64cuda3std6ranges3__45__cpo4dataE
	.align		8
        /*00c8*/ 	.dword	_ZN34_INTERNAL_5b6ea525_4_k_cu_0ff5c5f64cuda3std6ranges3__45__cpo5cdataE
	.align		8
        /*00d0*/ 	.dword	_ZN34_INTERNAL_5b6ea525_4_k_cu_0ff5c5f64cuda3std6ranges3__45__cpo4sizeE
	.align		8
        /*00d8*/ 	.dword	_ZN34_INTERNAL_5b6ea525_4_k_cu_0ff5c5f64cuda3std6ranges3__45__cpo5ssizeE
	.align		8
        /*00e0*/ 	.dword	_ZN34_INTERNAL_5b6ea525_4_k_cu_0ff5c5f64cuda3std6ranges3__45__cpo8distanceE
	.align		8
        /*00e8*/ 	.dword	_ZN34_INTERNAL_5b6ea525_4_k_cu_0ff5c5f66thrust24THRUST_300001_SM_1000_NS8cuda_cub3parE
	.align		8
        /*00f0*/ 	.dword	_ZN34_INTERNAL_5b6ea525_4_k_cu_0ff5c5f66thrust24THRUST_300001_SM_1000_NS8cuda_cub10par_nosyncE
	.align		8
        /*00f8*/ 	.dword	_ZN34_INTERNAL_5b6ea525_4_k_cu_0ff5c5f66thrust24THRUST_300001_SM_1000_NS6system6detail10sequential3seqE
	.align		8
        /*0100*/ 	.dword	_ZN34_INTERNAL_5b6ea525_4_k_cu_0ff5c5f66thrust24THRUST_300001_SM_1000_NS12placeholders2_1E
	.align		8
        /*0108*/ 	.dword	_ZN34_INTERNAL_5b6ea525_4_k_cu_0ff5c5f66thrust24THRUST_300001_SM_1000_NS12placeholders2_2E
	.align		8
        /*0110*/ 	.dword	_ZN34_INTERNAL_5b6ea525_4_k_cu_0ff5c5f66thrust24THRUST_300001_SM_1000_NS12placeholders2_3E
	.align		8
        /*0118*/ 	.dword	_ZN34_INTERNAL_5b6ea525_4_k_cu_0ff5c5f66thrust24THRUST_300001_SM_1000_NS12placeholders2_4E
	.align		8
        /*0120*/ 	.dword	_ZN34_INTERNAL_5b6ea525_4_k_cu_0ff5c5f66thrust24THRUST_300001_SM_1000_NS12placeholders2_5E
	.align		8
        /*0128*/ 	.dword	_ZN34_INTERNAL_5b6ea525_4_k_cu_0ff5c5f66thrust24THRUST_300001_SM_1000_NS12placeholders2_6E
	.align		8
        /*0130*/ 	.dword	_ZN34_INTERNAL_5b6ea525_4_k_cu_0ff5c5f66thrust24THRUST_300001_SM_1000_NS12placeholders2_7E
	.align		8
        /*0138*/ 	.dword	_ZN34_INTERNAL_5b6ea525_4_k_cu_0ff5c5f66thrust24THRUST_300001_SM_1000_NS12placeholders2_8E
	.align		8
        /*0140*/ 	.dword	_ZN34_INTERNAL_5b6ea525_4_k_cu_0ff5c5f66thrust24THRUST_300001_SM_1000_NS12placeholders2_9E
	.align		8
        /*0148*/ 	.dword	_ZN34_INTERNAL_5b6ea525_4_k_cu_0ff5c5f66thrust24THRUST_300001_SM_1000_NS12placeholders3_10E
	.align		8
        /*0150*/ 	.dword	_ZN34_INTERNAL_5b6ea525_4_k_cu_0ff5c5f66thrust24THRUST_300001_SM_1000_NS3seqE


//--------------------- .text._ZN3cub18CUB_300001_SM_10006detail6reduce28DeviceReduceSingleTileKernelINS2_10policy_hubIiyN4cuda3__47maximumIiEEE10Policy1000EPiPfiS8_fiNS5_3std3__410__identityEEEvT0_T1_T2_T3_T4_T6_ --------------------------
	.section	.text._ZN3cub18CUB_300001_SM_10006detail6reduce28DeviceReduceSingleTileKernelINS2_10policy_hubIiyN4cuda3__47maximumIiEEE10Policy1000EPiPfiS8_fiNS5_3std3__410__identityEEEvT0_T1_T2_T3_T4_T6_,"ax",@progbits
	.align	128
        .global         _ZN3cub18CUB_300001_SM_10006detail6reduce28DeviceReduceSingleTileKernelINS2_10policy_hubIiyN4cuda3__47maximumIiEEE10Policy1000EPiPfiS8_fiNS5_3std3__410__identityEEEvT0_T1_T2_T3_T4_T6_
        .type           _ZN3cub18CUB_300001_SM_10006detail6reduce28DeviceReduceSingleTileKernelINS2_10policy_hubIiyN4cuda3__47maximumIiEEE10Policy1000EPiPfiS8_fiNS5_3std3__410__identityEEEvT0_T1_T2_T3_T4_T6_,@function
        .size           _ZN3cub18CUB_300001_SM_10006detail6reduce28DeviceReduceSingleTileKernelINS2_10policy_hubIiyN4cuda3__47maximumIiEEE10Policy1000EPiPfiS8_fiNS5_3std3__410__identityEEEvT0_T1_T2_T3_T4_T6_,(.L_x_271 - _ZN3cub18CUB_300001_SM_10006detail6reduce28DeviceReduceSingleTileKernelINS2_10policy_hubIiyN4cuda3__47maximumIiEEE10Policy1000EPiPfiS8_fiNS5_3std3__410__identityEEEvT0_T1_T2_T3_T4_T6_)
        .other          _ZN3cub18CUB_300001_SM_10006detail6reduce28DeviceReduceSingleTileKernelINS2_10policy_hubIiyN4cuda3__47maximumIiEEE10Policy1000EPiPfiS8_fiNS5_3std3__410__identityEEEvT0_T1_T2_T3_T4_T6_,@"STO_CUDA_ENTRY STV_DEFAULT"
_ZN3cub18CUB_300001_SM_10006detail6reduce28DeviceReduceSingleTileKernelINS2_10policy_hubIiyN4cuda3__47maximumIiEEE10Policy1000EPiPfiS8_fiNS5_3std3__410__identityEEEvT0_T1_T2_T3_T4_T6_:
.text._ZN3cub18CUB_300001_SM_10006detail6reduce28DeviceReduceSingleTileKernelINS2_10policy_hubIiyN4cuda3__47maximumIiEEE10Policy1000EPiPfiS8_fiNS5_3std3__410__identityEEEvT0_T1_T2_T3_T4_T6_:
[----:B------:R-:W-:Y:S01]  /*0000*/  LDC R1, c[0x0][0x37c] ;  /* 0x0000df00ff017b82 */ /* 0x000fe20000000800 */
[----:B------:R-:W0:Y:S01]  /*0010*/  LDCU UR4, c[0x0][0x390] ;  /* 0x00007200ff0477ac */ /* 0x000e220008000800 */
[----:B------:R-:W1:Y:S01]  /*0020*/  LDCU.64 UR6, c[0x0][0x358] ;  /* 0x00006b00ff0677ac */ /* 0x000e620008000a00 */
[----:B0-----:R-:W-:-:S05]  /*0030*/  IMAD.U32 R2, RZ, RZ, UR4 ;  /* 0x00000004ff027e24 */ /* 0x001fca000f8e00ff */
[----:B------:R-:W-:-:S13]  /*0040*/  ISETP.NE.AND P0, PT, R2, RZ, PT ;  /* 0x000000ff0200720c */ /* 0x000fda0003f05270 */
[----:B-1----:R-:W-:Y:S05]  /*0050*/  @P0 BRA `(.L_x_0) ;  /* 0x00000000001c0947 */ /* 0x002fea0003800000 */
[----:B------:R-:W0:Y:S02]  /*0060*/  S2R R0, SR_TID.X ;  /* 0x0000000000007919 */ /* 0x000e240000002100 */
[----:B0-----:R-:W-:-:S13]  /*0070*/  ISETP.NE.AND P0, PT, R0, RZ, PT ;  /* 0x000000ff0000720c */ /* 0x001fda0003f05270 */
[----:B------:R-:W-:Y:S05]  /*0080*/  @P0 EXIT ;  /* 0x000000000000094d */ /* 0x000fea0003800000 */
[----:B------:R-:W0:Y:S08]  /*0090*/  LDC R5, c[0x0][0x398] ;  /* 0x0000e600ff057b82 */ /* 0x000e300000000800 */
[----:B------:R-:W0:Y:S02]  /*00a0*/  LDC.64 R2, c[0x0][0x388] ;  /* 0x0000e200ff027b82 */ /* 0x000e240000000a00 */
[----:B0-----:R-:W-:Y:S01]  /*00b0*/  STG.E desc[UR6][R2.64], R5 ;  /* 0x0000000502007986 */ /* 0x001fe2000c101906 */
[----:B------:R-:W-:Y:S05]  /*00c0*/  EXIT ;  /* 0x000000000000794d */ /* 0x000fea0003800000 */
.L_x_0:
[----:B------:R-:W0:Y:S01]  /*00d0*/  LDCU UR4, c[0x0][0x380] ;  /* 0x00007000ff0477ac */ /* 0x000e220008000800 */
[----:B------:R-:W-:Y:S01]  /*00e0*/  BSSY.RECONVERGENT B0, `(.L_x_1) ;  /* 0x000036c000007945 */ /* 0x000fe20003800200 */
[----:B0-----:R-:W-:-:S09]  /*00f0*/  ULOP3.LUT UP0, URZ, UR4, 0xf, URZ, 0xc0, !UPT ;  /* 0x0000000f04ff7892 */ /* 0x001fd2000f80c0ff */
[----:B------:R-:W-:Y:S05]  /*0100*/  BRA.U UP0, `(.L_x_2) ;  /* 0x0000001900a47547 */ /* 0x000fea000b800000 */
[----:B------:R-:W-:-:S13]  /*0110*/  ISETP.GT.AND P0, PT, R2, 0xfff, PT ;  /* 0x00000fff0200780c */ /* 0x000fda0003f04270 */
[----:B------:R-:W-:Y:S05]  /*0120*/  @P0 BRA `(.L_x_3) ;  /* 0x0000000c00640947 */ /* 0x000fea0003800000 */
[----:B------:R-:W0:Y:S01]  /*0130*/  S2R R3, SR_TID.X ;  /* 0x0000000000037919 */ /* 0x000e220000002100 */
[----:B------:R-:W-:Y:S01]  /*0140*/  BSSY.RECONVERGENT B1, `(.L_x_4) ;  /* 0x0000009000017945 */ /* 0x000fe20003800200 */
[----:B------:R-:W-:Y:S01]  /*0150*/  IMAD.MOV.U32 R0, RZ, RZ, RZ ;  /* 0x000000ffff007224 */ /* 0x000fe200078e00ff */
[----:B0-----:R-:W-:Y:S01]  /*0160*/  ISETP.GE.AND P0, PT, R3, R2, PT ;  /* 0x000000020300720c */ /* 0x001fe20003f06270 */
[----:B------:R-:W-:-:S12]  /*0170*/  IMAD.MOV.U32 R11, RZ, RZ, R3 ;  /* 0x000000ffff0b7224 */ /* 0x000fd800078e0003 */
[----:B------:R-:W-:Y:S05]  /*0180*/  @P0 BRA `(.L_x_5) ;  /* 0x0000000000100947 */ /* 0x000fea0003800000 */
[----:B------:R-:W0:Y:S02]  /*0190*/  LDC.64 R4, c[0x0][0x380] ;  /* 0x0000e000ff047b82 */ /* 0x000e240000000a00 */
[----:B0-----:R-:W-:-:S05]  /*01a0*/  IMAD.WIDE.U32 R4, R3, 0x4, R4 ;  /* 0x0000000403047825 */ /* 0x001fca00078e0004 */
[----:B------:R0:W5:Y:S01]  /*01b0*/  LDG.E.CONSTANT R0, desc[UR6][R4.64] ;  /* 0x0000000604007981 */ /* 0x000162000c1e9900 */
[----:B------:R-:W-:-:S07]  /*01c0*/  VIADD R11, R3, 0x100 ;  /* 0x00000100030b7836 */ /* 0x000fce0000000000 */
.L_x_5:
[----:B------:R-:W-:Y:S05]  /*01d0*/  BSYNC.RECONVERGENT B1 ;  /* 0x0000000000017941 */ /* 0x000fea0003800200 */
.L_x_4:
[----:B------:R-:W-:Y:S01]  /*01e0*/  ISETP.GE.AND P0, PT, R11, R2, PT ;  /* 0x000000020b00720c */ /* 0x000fe20003f06270 */
[----:B------:R-:W-:-:S12]  /*01f0*/  BSSY.RECONVERGENT B1, `(.L_x_6) ;  /* 0x0000066000017945 */ /* 0x000fd80003800200 */
[----:B------:R-:W-:Y:S05]  /*0200*/  @P0 BRA `(.L_x_7) ;  /* 0x0000000400900947 */ /* 0x000fea0003800000 */
[----:B0-----:R-:W-:Y:S01]  /*0210*/  LOP3.LUT R5, RZ, R11, RZ, 0x33, !PT ;  /* 0x0000000bff057212 */ /* 0x001fe200078e33ff */
[----:B------:R-:W-:Y:S04]  /*0220*/  BSSY.RECONVERGENT B2, `(.L_x_8) ;  /* 0x0000015000027945 */ /* 0x000fe80003800200 */
[----:B------:R-:W-:-:S05]  /*0230*/  IMAD.IADD R6, R5, 0x1, R2 ;  /* 0x0000000105067824 */ /* 0x000fca00078e0202 */
[C---:B------:R-:W-:Y:S02]  /*0240*/  LOP3.LUT R4, R6.reuse, 0x300, RZ, 0xc0, !PT ;  /* 0x0000030006047812 */ /* 0x040fe400078ec0ff */
[----:B------:R-:W-:Y:S02]  /*0250*/  ISETP.GE.U32.AND P1, PT, R6, 0x300, PT ;  /* 0x000003000600780c */ /* 0x000fe40003f26070 */
[----:B------:R-:W-:-:S13]  /*0260*/  ISETP.NE.AND P0, PT, R4, 0x300, PT ;  /* 0x000003000400780c */ /* 0x000fda0003f05270 */
[----:B------:R-:W-:Y:S05]  /*0270*/  @!P0 BRA `(.L_x_9) ;  /* 0x00000000003c8947 */ /* 0x000fea0003800000 */
[----:B------:R-:W0:Y:S01]  /*0280*/  LDC.64 R4, c[0x0][0x380] ;  /* 0x0000e000ff047b82 */ /* 0x000e220000000a00 */
[----:B------:R-:W-:-:S04]  /*0290*/  LEA.HI R6, R6, 0x1, RZ, 0x18 ;  /* 0x0000000106067811 */ /* 0x000fc800078fc0ff */
[----:B------:R-:W-:-:S05]  /*02a0*/  LOP3.LUT R6, R6, 0x3, RZ, 0xc0, !PT ;  /* 0x0000000306067812 */ /* 0x000fca00078ec0ff */
[----:B------:R-:W-:Y:S02]  /*02b0*/  IMAD.MOV R6, RZ, RZ, -R6 ;  /* 0x000000ffff067224 */ /* 0x000fe400078e0a06 */
[----:B0-----:R-:W-:-:S04]  /*02c0*/  IMAD.WIDE.U32 R4, R11, 0x4, R4 ;  /* 0x000000040b047825 */ /* 0x001fc800078e0004 */
[----:B------:R-:W-:-:S07]  /*02d0*/  IMAD.MOV.U32 R7, RZ, RZ, R5 ;  /* 0x000000ffff077224 */ /* 0x000fce00078e0005 */
.L_x_10:
[----:B------:R-:W-:-:S06]  /*02e0*/  IMAD.MOV.U32 R5, RZ, RZ, R7 ;  /* 0x000000ffff057224 */ /* 0x000fcc00078e0007 */
[----:B------:R0:W2:Y:S01]  /*02f0*/  LDG.E.CONSTANT R5, desc[UR6][R4.64] ;  /* 0x0000000604057981 */ /* 0x0000a2000c1e9900 */
[----:B------:R-:W-:Y:S02]  /*0300*/  VIADD R6, R6, 0x1 ;  /* 0x0000000106067836 */ /* 0x000fe40000000000 */
[----:B------:R-:W-:-:S03]  /*0310*/  VIADD R11, R11, 0x100 ;  /* 0x000001000b0b7836 */ /* 0x000fc60000000000 */
[----:B------:R-:W-:Y:S02]  /*0320*/  ISETP.NE.AND P0, PT, R6, RZ, PT ;  /* 0x000000ff0600720c */ /* 0x000fe40003f05270 */
[----:B0-----:R-:W-:-:S05]  /*0330*/  IADD3 R4, P2, PT, R4, 0x400, RZ ;  /* 0x0000040004047810 */ /* 0x001fca0007f5e0ff */
[----:B------:R-:W-:Y:S01]  /*0340*/  IMAD.X R7, RZ, RZ, R7, P2 ;  /* 0x000000ffff077224 */ /* 0x000fe200010e0607 */
[----:B--2--5:R-:W-:-:S05]  /*0350*/  VIMNMX R0, PT, PT, R5, R0, !PT ;  /* 0x0000000005007248 */ /* 0x024fca0007fe0100 */
[----:B------:R-:W-:Y:S05]  /*0360*/  @P0 BRA `(.L_x_10) ;  /* 0xfffffffc00dc0947 */ /* 0x000fea000383ffff */
.L_x_9:
[----:B------:R-:W-:Y:S05]  /*0370*/  BSYNC.RECONVERGENT B2 ;  /* 0x0000000000027941 */ /* 0x000fea0003800200 */
.L_x_8:
[----:B------:R-:W-:Y:S05]  /*0380*/  @!P1 BRA `(.L_x_7) ;  /* 0x0000000400309947 */ /* 0x000fea0003800000 */
[----:B------:R-:W-:Y:S01]  /*0390*/  IMAD.IADD R4, R2, 0x1, -R11 ;  /* 0x0000000102047824 */ /* 0x000fe200078e0a0b */
[----:B------:R-:W-:Y:S01]  /*03a0*/  BSSY.RECONVERGENT B2, `(.L_x_11) ;  /* 0x0000029000027945 */ /* 0x000fe20003800200 */
[----:B------:R-:W-:-:S03]  /*03b0*/  PLOP3.LUT P0, PT, PT, PT, PT, 0x80, 0x8 ;  /* 0x000000000008781c */ /* 0x000fc60003f0f070 */
[----:B------:R-:W-:-:S13]  /*03c0*/  ISETP.GT.AND P1, PT, R4, 0xc00, PT ;  /* 0x00000c000400780c */ /* 0x000fda0003f24270 */
[----:B------:R-:W-:Y:S05]  /*03d0*/  @!P1 BRA `(.L_x_12) ;  /* 0x0000000000949947 */ /* 0x000fea0003800000 */
[----:B------:R-:W-:Y:S01]  /*03e0*/  PLOP3.LUT P0, PT, PT, PT, PT, 0x8, 0x80 ;  /* 0x000000000080781c */ /* 0x000fe20003f0e170 */
[----:B------:R-:W-:-:S12]  /*03f0*/  VIADD R10, R2, 0xfffff400 ;  /* 0xfffff400020a7836 */ /* 0x000fd80000000000 */
.L_x_13:
[----:B------:R-:W0:Y:S01]  /*0400*/  LDC.64 R6, c[0x0][0x380] ;  /* 0x0000e000ff067b82 */ /* 0x000e220000000a00 */
[C---:B------:R-:W-:Y:S02]  /*0410*/  VIADD R9, R11.reuse, 0x400 ;  /* 0x000004000b097836 */ /* 0x040fe40000000000 */
[C---:B------:R-:W-:Y:S02]  /*0420*/  VIADD R5, R11.reuse, 0x800 ;  /* 0x000008000b057836 */ /* 0x040fe40000000000 */
[----:B0-----:R-:W-:-:S05]  /*0430*/  IMAD.WIDE R22, R11, 0x4, R6 ;  /* 0x000000040b167825 */ /* 0x001fca00078e0206 */
[----:B------:R-:W2:Y:S01]  /*0440*/  LDG.E.CONSTANT R12, desc[UR6][R22.64] ;  /* 0x00000006160c7981 */ /* 0x000ea2000c1e9900 */
[----:B------:R-:W-:-:S03]  /*0450*/  IMAD.WIDE R8, R9, 0x4, R6 ;  /* 0x0000000409087825 */ /* 0x000fc600078e0206 */
[----:B------:R-:W2:Y:S04]  /*0460*/  LDG.E.CONSTANT R13, desc[UR6][R22.64+0x400] ;  /* 0x00040006160d7981 */ /* 0x000ea8000c1e9900 */
[----:B------:R-:W3:Y:S04]  /*0470*/  LDG.E.CONSTANT R14, desc[UR6][R22.64+0x800] ;  /* 0x00080006160e7981 */ /* 0x000ee8000c1e9900 */
[----:B------:R-:W3:Y:S01]  /*0480*/  LDG.E.CONSTANT R21, desc[UR6][R22.64+0xc00] ;  /* 0x000c000616157981 */ /* 0x000ee2000c1e9900 */
[----:B------:R-:W-:-:S03]  /*0490*/  IMAD.WIDE R4, R5, 0x4, R6 ;  /* 0x0000000405047825 */ /* 0x000fc600078e0206 */
[----:B------:R-:W4:Y:S04]  /*04a0*/  LDG.E.CONSTANT R17, desc[UR6][R8.64] ;  /* 0x0000000608117981 */ /* 0x000f28000c1e9900 */
[----:B------:R-:W4:Y:S01]  /*04b0*/  LDG.E.CONSTANT R16, desc[UR6][R8.64+0x400] ;  /* 0x0004000608107981 */ /* 0x000f22000c1e9900 */
[----:B------:R-:W-:-:S03]  /*04c0*/  VIADD R25, R11, 0xc00 ;  /* 0x00000c000b197836 */ /* 0x000fc60000000000 */
[----:B------:R-:W4:Y:S04]  /*04d0*/  LDG.E.CONSTANT R15, desc[UR6][R8.64+0x800] ;  /* 0x00080006080f7981 */ /* 0x000f28000c1e9900 */
[----:B------:R-:W4:Y:S01]  /*04e0*/  LDG.E.CONSTANT R20, desc[UR6][R8.64+0xc00] ;  /* 0x000c000608147981 */ /* 0x000f22000c1e9900 */
[----:B------:R-:W-:-:S03]  /*04f0*/  IMAD.WIDE R6, R25, 0x4, R6 ;  /* 0x0000000419067825 */ /* 0x000fc600078e0206 */
[----:B------:R-:W4:Y:S04]  /*0500*/  LDG.E.CONSTANT R19, desc[UR6][R4.64] ;  /* 0x0000000604137981 */ /* 0x000f28000c1e9900 */
[----:B------:R-:W4:Y:S04]  /*0510*/  LDG.E.CONSTANT R18, desc[UR6][R4.64+0x400] ;  /* 0x0004000604127981 */ /* 0x000f28000c1e9900 */
[----:B------:R-:W4:Y:S04]  /*0520*/  LDG.E.CONSTANT R23, desc[UR6][R4.64+0x800] ;  /* 0x0008000604177981 */ /* 0x000f28000c1e9900 */
[----:B------:R-:W4:Y:S04]  /*0530*/  LDG.E.CONSTANT R24, desc[UR6][R4.64+0xc00] ;  /* 0x000c000604187981 */ /* 0x000f28000c1e9900 */
[----:B------:R-:W4:Y:S04]  /*0540*/  LDG.E.CONSTANT R25, desc[UR6][R6.64] ;  /* 0x0000000606197981 */ /* 0x000f28000c1e9900 */
[----:B------:R-:W4:Y:S04]  /*0550*/  LDG.E.CONSTANT R26, desc[UR6][R6.64+0x400] ;  /* 0x00040006061a7981 */ /* 0x000f28000c1e9900 */
[----:B------:R-:W4:Y:S04]  /*0560*/  LDG.E.CONSTANT R22, desc[UR6][R6.64+0x800] ;  /* 0x0008000606167981 */ /* 0x000f28000c1e9900 */
[----:B------:R-:W4:Y:S01]  /*0570*/  LDG.E.CONSTANT R27, desc[UR6][R6.64+0xc00] ;  /* 0x000c0006061b7981 */ /* 0x000f22000c1e9900 */
[----:B------:R-:W-:-:S05]  /*0580*/  VIADD R11, R11, 0x1000 ;  /* 0x000010000b0b7836 */ /* 0x000fca0000000000 */
[----:B------:R-:W-:Y:S02]  /*0590*/  ISETP.GE.AND P1, PT, R11, R10, PT ;  /* 0x0000000a0b00720c */ /* 0x000fe40003f26270 */
[----:B--2--5:R-:W-:-:S04]  /*05a0*/  VIMNMX3 R12, R0, R12, R13, !PT ;  /* 0x0000000c000c720f */ /* 0x024fc8000780010d */
[----:B---3--:R-:W-:-:S04]  /*05b0*/  VIMNMX3 R12, R12, R14, R21, !PT ;  /* 0x0000000e0c0c720f */ /* 0x008fc80007800115 */
[----:B----4-:R-:W-:-:S04]  /*05c0*/  VIMNMX3 R12, R12, R17, R16, !PT ;  /* 0x000000110c0c720f */ /* 0x010fc80007800110 */
[----:B------:R-:W-:-:S04]  /*05d0*/  VIMNMX3 R12, R12, R15, R20, !PT ;  /* 0x0000000f0c0c720f */ /* 0x000fc80007800114 */
[----:B------:R-:W-:-:S04]  /*05e0*/  VIMNMX3 R12, R12, R19, R18, !PT ;  /* 0x000000130c0c720f */ /* 0x000fc80007800112 */
[----:B------:R-:W-:-:S04]  /*05f0*/  VIMNMX3 R12, R12, R23, R24, !PT ;  /* 0x000000170c0c720f */ /* 0x000fc80007800118 */
[----:B------:R-:W-:-:S04]  /*0600*/  VIMNMX3 R25, R12, R25, R26, !PT ;  /* 0x000000190c19720f */ /* 0x000fc8000780011a */
[----:B------:R-:W-:Y:S01]  /*0610*/  VIMNMX3 R0, R25, R22, R27, !PT ;  /* 0x000000161900720f */ /* 0x000fe2000780011b */
[----:B------:R-:W-:Y:S06]  /*0620*/  @!P1 BRA `(.L_x_13) ;  /* 0xfffffffc00749947 */ /* 0x000fec000383ffff */
.L_x_12:
[----:B------:R-:W-:Y:S05]  /*0630*/  BSYNC.RECONVERGENT B2 ;  /* 0x0000000000027941 */ /* 0x000fea0003800200 */
.L_x_11:
[----:B------:R-:W-:Y:S01]  /*0640*/  IMAD.IADD R4, R2, 0x1, -R11 ;  /* 0x0000000102047824 */ /* 0x000fe200078e0a0b */
[----:B------:R-:W-:Y:S04]  /*0650*/  BSSY.RECONVERGENT B2, `(.L_x_14) ;  /* 0x0000015000027945 */ /* 0x000fe80003800200 */
[----:B------:R-:W-:-:S13]  /*0660*/  ISETP.GT.AND P1, PT, R4, 0x400, PT ;  /* 0x000004000400780c */ /* 0x000fda0003f24270 */
[----:B------:R-:W-:Y:S05]  /*0670*/  @!P1 BRA `(.L_x_15) ;  /* 0x0000000000489947 */ /* 0x000fea0003800000 */
[----:B------:R-:W0:Y:S01]  /*0680*/  LDC.64 R6, c[0x0][0x380] ;  /* 0x0000e000ff067b82 */ /* 0x000e220000000a00 */
[C---:B------:R-:W-:Y:S02]  /*0690*/  VIADD R13, R11.reuse, 0x400 ;  /* 0x000004000b0d7836 */ /* 0x040fe40000000000 */
[----:B0-----:R-:W-:-:S05]  /*06a0*/  IMAD.WIDE R4, R11, 0x4, R6 ;  /* 0x000000040b047825 */ /* 0x001fca00078e0206 */
[----:B------:R-:W2:Y:S01]  /*06b0*/  LDG.E.CONSTANT R9, desc[UR6][R4.64] ;  /* 0x0000000604097981 */ /* 0x000ea2000c1e9900 */
[----:B------:R-:W-:-:S03]  /*06c0*/  IMAD.WIDE R6, R13, 0x4, R6 ;  /* 0x000000040d067825 */ /* 0x000fc600078e0206 */
[----:B------:R-:W2:Y:S04]  /*06d0*/  LDG.E.CONSTANT R8, desc[UR6][R4.64+0x400] ;  /* 0x0004000604087981 */ /* 0x000ea8000c1e9900 */
[----:B------:R-:W3:Y:S04]  /*06e0*/  LDG.E.CONSTANT R13, desc[UR6][R4.64+0x800] ;  /* 0x00080006040d7981 */ /* 0x000ee8000c1e9900 */
[----:B------:R-:W3:Y:S04]  /*06f0*/  LDG.E.CONSTANT R10, desc[UR6][R4.64+0xc00] ;  /* 0x000c0006040a7981 */ /* 0x000ee8000c1e9900 */
[----:B------:R-:W4:Y:S04]  /*0700*/  LDG.E.CONSTANT R15, desc[UR6][R6.64] ;  /* 0x00000006060f7981 */ /* 0x000f28000c1e9900 */
[----:B------:R-:W4:Y:S04]  /*0710*/  LDG.E.CONSTANT R12, desc[UR6][R6.64+0x400] ;  /* 0x00040006060c7981 */ /* 0x000f28000c1e9900 */
[----:B------:R-:W4:Y:S04]  /*0720*/  LDG.E.CONSTANT R17, desc[UR6][R6.64+0x800] ;  /* 0x0008000606117981 */ /* 0x000f28000c1e9900 */
[----:B------:R-:W4:Y:S01]  /*0730*/  LDG.E.CONSTANT R14, desc[UR6][R6.64+0xc00] ;  /* 0x000c0006060e7981 */ /* 0x000f22000c1e9900 */
[----:B------:R-:W-:Y:S01]  /*0740*/  PLOP3.LUT P0, PT, PT, PT, PT, 0x8, 0x80 ;  /* 0x000000000080781c */ /* 0x000fe20003f0e170 */
[----:B------:R-:W-:Y:S01]  /*0750*/  VIADD R11, R11, 0x800 ;  /* 0x000008000b0b7836 */ /* 0x000fe20000000000 */
[----:B--2--5:R-:W-:-:S04]  /*0760*/  VIMNMX3 R8, R0, R9, R8, !PT ;  /* 0x000000090008720f */ /* 0x024fc80007800108 */
[----:B---3--:R-:W-:-:S04]  /*0770*/  VIMNMX3 R8, R8, R13, R10, !PT ;  /* 0x0000000d0808720f */ /* 0x008fc8000780010a */
[----:B----4-:R-:W-:-:S04]  /*0780*/  VIMNMX3 R8, R8, R15, R12, !PT ;  /* 0x0000000f0808720f */ /* 0x010fc8000780010c */
[----:B------:R-:W-:-:S07]  /*0790*/  VIMNMX3 R0, R8, R17, R14, !PT ;  /* 0x000000110800720f */ /* 0x000fce000780010e */
.L_x_15:
[----:B------:R-:W-:Y:S05]  /*07a0*/  BSYNC.RECONVERGENT B2 ;  /* 0x0000000000027941 */ /* 0x000fea0003800200 */
.L_x_14:
[----:B------:R-:W-:-:S13]  /*07b0*/  ISETP.LT.OR P0, PT, R11, R2, P0 ;  /* 0x000000020b00720c */ /* 0x000fda0000701670 */
[----:B------:R-:W-:Y:S05]  /*07c0*/  @!P0 BRA `(.L_x_7) ;  /* 0x0000000000208947 */ /* 0x000fea0003800000 */
[----:B------:R-:W0:Y:S02]  /*07d0*/  LDC.64 R4, c[0x0][0x380] ;  /* 0x0000e000ff047b82 */ /* 0x000e240000000a00 */
[----:B0-----:R-:W-:-:S05]  /*07e0*/  IMAD.WIDE R4, R11, 0x4, R4 ;  /* 0x000000040b047825 */ /* 0x001fca00078e0204 */
[----:B------:R-:W2:Y:S04]  /*07f0*/  LDG.E.CONSTANT R7, desc[UR6][R4.64] ;  /* 0x0000000604077981 */ /* 0x000ea8000c1e9900 */
[----:B------:R-:W2:Y:S04]  /*0800*/  LDG.E.CONSTANT R6, desc[UR6][R4.64+0x400] ;  /* 0x0004000604067981 */ /* 0x000ea8000c1e9900 */
[----:B------:R-:W3:Y:S04]  /*0810*/  LDG.E.CONSTANT R9, desc[UR6][R4.64+0x800] ;  /* 0x0008000604097981 */ /* 0x000ee8000c1e9900 */
[----:B------:R-:W3:Y:S01]  /*0820*/  LDG.E.CONSTANT R8, desc[UR6][R4.64+0xc00] ;  /* 0x000c000604087981 */ /* 0x000ee2000c1e9900 */
[----:B--2--5:R-:W-:-:S04]  /*0830*/  VIMNMX3 R0, R0, R7, R6, !PT ;  /* 0x000000070000720f */ /* 0x024fc80007800106 */
[----:B---3--:R-:W-:-:S07]  /*0840*/  VIMNMX3 R0, R0, R9, R8, !PT ;  /* 0x000000090000720f */ /* 0x008fce0007800108 */
.L_x_7:
[----:B------:R-:W-:Y:S05]  /*0850*/  BSYNC.RECONVERGENT B1 ;  /* 0x0000000000017941 */ /* 0x000fea0003800200 */
.L_x_6:
[----:B------:R-:W-:Y:S01]  /*0860*/  ISETP.GE.AND P0, PT, R2, 0x100, PT ;  /* 0x000001000200780c */ /* 0x000fe20003f06270 */
[----:B-----5:R-:W-:-:S12]  /*0870*/  IMAD.MOV.U32 R9, RZ, RZ, R0 ;  /* 0x000000ffff097224 */ /* 0x020fd800078e0000 */
[----:B------:R-:W-:Y:S05]  /*0880*/  @!P0 BRA `(.L_x_16) ;  /* 0x0000000000a08947 */ /* 0x000fea0003800000 */
[----:B------:R-:W1:Y:S01]  /*0890*/  S2R R6, SR_LANEID ;  /* 0x0000000000067919 */ /* 0x000e620000000000 */
[----:B------:R-:W2:Y:S02]  /*08a0*/  SHFL.DOWN PT, R0, R9, 0x1, 0x1f ;  /* 0x08201f0009007f89 */ /* 0x000ea400000e0000 */
[----:B--2---:R-:W-:Y:S02]  /*08b0*/  VIMNMX R0, PT, PT, R0, R9, !PT ;  /* 0x0000000900007248 */ /* 0x004fe40007fe0100 */
[C---:B-1----:R-:W-:Y:S02]  /*08c0*/  ISETP.GT.AND P0, PT, R6.reuse, 0x1e, PT ;  /* 0x0000001e0600780c */ /* 0x042fe40003f04270 */
[C---:B------:R-:W-:Y:S02]  /*08d0*/  ISETP.NE.AND P1, PT, R6.reuse, RZ, PT ;  /* 0x000000ff0600720c */ /* 0x040fe40003f25270 */
[----:B------:R-:W-:Y:S02]  /*08e0*/  SEL R0, R9, R0, P0 ;  /* 0x0000000009007207 */ /* 0x000fe40000000000 */
[----:B------:R-:W-:-:S03]  /*08f0*/  ISETP.GT.AND P0, PT, R6, 0x1d, PT ;  /* 0x0000001d0600780c */ /* 0x000fc60003f04270 */
[----:B0-----:R-:W0:Y:S06]  /*0900*/  SHFL.DOWN PT, R5, R0, 0x2, 0x1f ;  /* 0x08401f0000057f89 */ /* 0x001e2c00000e0000 */
[----:B------:R-:W1:Y:S01]  /*0910*/  @!P1 S2R R7, SR_CgaCtaId ;  /* 0x0000000000079919 */ /* 0x000e620000008800 */
[----:B------:R-:W-:Y:S02]  /*0920*/  @!P1 MOV R4, 0x400 ;  /* 0x0000040000049802 */ /* 0x000fe40000000f00 */
[----:B------:R-:W-:-:S04]  /*0930*/  @!P1 SHF.R.U32.HI R2, RZ, 0x3, R3 ;  /* 0x00000003ff029819 */ /* 0x000fc80000011603 */
[----:B------:R-:W-:Y:S02]  /*0940*/  @!P1 LOP3.LUT R2, R2, 0x7c, RZ, 0xc0, !PT ;  /* 0x0000007c02029812 */ /* 0x000fe400078ec0ff */
[----:B0-----:R-:W-:Y:S02]  /*0950*/  @!P0 VIMNMX R0, PT, PT, R0, R5, !PT ;  /* 0x0000000500008248 */ /* 0x001fe40007fe0100 */
[----:B------:R-:W-:-:S03]  /*0960*/  ISETP.GT.AND P0, PT, R6, 0x1b, PT ;  /* 0x0000001b0600780c */ /* 0x000fc60003f04270 */
[----:B------:R-:W0:Y:S01]  /*0970*/  SHFL.DOWN PT, R5, R0, 0x4, 0x1f ;  /* 0x08801f0000057f89 */ /* 0x000e2200000e0000 */
[----:B-1----:R-:W-:-:S05]  /*0980*/  @!P1 LEA R7, R7, R4, 0x18 ;  /* 0x0000000407079211 */ /* 0x002fca00078ec0ff */
[----:B------:R-:W-:-:S04]  /*0990*/  @!P1 IMAD.IADD R2, R2, 0x1, R7 ;  /* 0x0000000102029824 */ /* 0x000fc800078e0207 */
[----:B0-----:R-:W-:Y:S02]  /*09a0*/  @!P0 VIMNMX R0, PT, PT, R0, R5, !PT ;  /* 0x0000000500008248 */ /* 0x001fe40007fe0100 */
[----:B------:R-:W-:-:S03]  /*09b0*/  ISETP.GT.AND P0, PT, R6, 0x17, PT ;  /* 0x000000170600780c */ /* 0x000fc60003f04270 */
[----:B------:R-:W0:Y:S10]  /*09c0*/  SHFL.DOWN PT, R5, R0, 0x8, 0x1f ;  /* 0x09001f0000057f89 */ /* 0x000e3400000e0000 */
[----:B0-----:R-:W-:-:S02]  /*09d0*/  @!P0 VIMNMX R0, PT, PT, R0, R5, !PT ;  /* 0x0000000500008248 */ /* 0x001fc40007fe0100 */
[----:B------:R-:W-:-:S03]  /*09e0*/  ISETP.NE.AND P0, PT, R3, RZ, PT ;  /* 0x000000ff0300720c */ /* 0x000fc60003f05270 */
[----:B------:R-:W0:Y:S02]  /*09f0*/  SHFL.DOWN PT, R5, R0, 0x10, 0x1f ;  /* 0x0a001f0000057f89 */ /* 0x000e2400000e0000 */
[----:B0-----:R-:W-:-:S05]  /*0a00*/  VIMNMX R7, PT, PT, R0, R5, !PT ;  /* 0x0000000500077248 */ /* 0x001fca0007fe0100 */
[----:B------:R0:W-:Y:S01]  /*0a10*/  @!P1 STS [R2+0x8], R7 ;  /* 0x0000080702009388 */ /* 0x0001e20000000800 */
[----:B------:R-:W-:Y:S01]  /*0a20*/  BAR.SYNC.DEFER_BLOCKING 0x0 ;  /* 0x0000000000007b1d */ /* 0x000fe20000010000 */
[----:B------:R-:W-:-:S04]  /*0a30*/  ISETP.GT.AND P1, PT, R6, 0xf, PT ;  /* 0x0000000f0600780c */ /* 0x000fc80003f24270 */
[----:B------:R-:W-:Y:S01]  /*0a40*/  SEL R5, R0, R7, P1 ;  /* 0x0000000700057207 */ /* 0x000fe20000800000 */
[----:B------:R-:W-:Y:S08]  /*0a50*/  @P0 BRA `(.L_x_17) ;  /* 0x0000002c00500947 */ /* 0x000ff00003800000 */
[----:B------:R-:W1:Y:S01]  /*0a60*/  S2UR UR5, SR_CgaCtaId ;  /* 0x00000000000579c3 */ /* 0x000e620000008800 */
[----:B------:R-:W-:Y:S02]  /*0a70*/  UMOV UR4, 0x400 ;  /* 0x0000040000047882 */ /* 0x000fe40000000000 */
[----:B-1----:R-:W-:-:S09]  /*0a80*/  ULEA UR4, UR5, UR4, 0x18 ;  /* 0x0000000405047291 */ /* 0x002fd2000f8ec0ff */
[----:B------:R-:W-:Y:S04]  /*0a90*/  LDS R0, [UR4+0xc] ;  /* 0x00000c04ff007984 */ /* 0x000fe80008000800 */
[----:B------:R-:W1:Y:S04]  /*0aa0*/  LDS.128 R8, [UR4+0x10] ;  /* 0x00001004ff087984 */ /* 0x000e680008000c00 */
[----:B0-----:R-:W0:Y:S01]  /*0ab0*/  LDS.64 R2, [UR4+0x20] ;  /* 0x00002004ff027984 */ /* 0x001e220008000a00 */
[----:B-1----:R-:W-:-:S04]  /*0ac0*/  VIMNMX3 R0, R5, R0, R8, !PT ;  /* 0x000000000500720f */ /* 0x002fc80007800108 */
[----:B------:R-:W-:-:S04]  /*0ad0*/  VIMNMX3 R0, R0, R9, R10, !PT ;  /* 0x000000090000720f */ /* 0x000fc8000780010a */
[----:B0-----:R-:W-:-:S04]  /*0ae0*/  VIMNMX3 R0, R0, R11, R2, !PT ;  /* 0x0000000b0000720f */ /* 0x001fc80007800102 */
[----:B------:R-:W-:Y:S01]  /*0af0*/  VIMNMX R5, PT, PT, R0, R3, !PT ;  /* 0x0000000300057248 */ /* 0x000fe20007fe0100 */
[----:B------:R-:W-:Y:S06]  /*0b00*/  BRA `(.L_x_17) ;  /* 0x0000002c00247947 */ /* 0x000fec0003800000 */
.L_x_16:
[----:B------:R-:W1:Y:S01]  /*0b10*/  S2R R6, SR_LANEID ;  /* 0x0000000000067919 */ /* 0x000e620000000000 */
[----:B------:R-:W-:-:S04]  /*0b20*/  LOP3.LUT R0, R3, 0x3e0, RZ, 0xc0, !PT ;  /* 0x000003e003007812 */ /* 0x000fc800078ec0ff */
[----:B------:R-:W-:Y:S01]  /*0b30*/  LOP3.LUT R7, RZ, R0, RZ, 0x33, !PT ;  /* 0x00000000ff077212 */ /* 0x000fe200078e33ff */
[----:B0-----:R-:W-:-:S04]  /*0b40*/  VIADD R5, R0, 0x20 ;  /* 0x0000002000057836 */ /* 0x001fc80000000000 */
[----:B------:R-:W-:Y:S01]  /*0b50*/  IMAD.IADD R7, R7, 0x1, R2 ;  /* 0x0000000107077824 */ /* 0x000fe200078e0202 */
[----:B------:R-:W-:-:S04]  /*0b60*/  ISETP.GT.AND P0, PT, R5, R2, PT ;  /* 0x000000020500720c */ /* 0x000fc80003f04270 */
[----:B------:R-:W-:-:S05]  /*0b70*/  SEL R7, R7, 0x1f, P0 ;  /* 0x0000001f07077807 */ /* 0x000fca0000000000 */
[----:B------:R-:W0:Y:S01]  /*0b80*/  SHFL.DOWN PT, R0, R9, 0x1, R7 ;  /* 0x0820000009007989 */ /* 0x000e2200000e0007 */
[C---:B-1----:R-:W-:Y:S01]  /*0b90*/  ISETP.GE.AND P0, PT, R6.reuse, R7, PT ;  /* 0x000000070600720c */ /* 0x042fe20003f06270 */
[C---:B------:R-:W-:Y:S01]  /*0ba0*/  VIADD R4, R6.reuse, 0x2 ;  /* 0x0000000206047836 */ /* 0x040fe20000000000 */
[----:B------:R-:W-:-:S11]  /*0bb0*/  ISETP.NE.AND P1, PT, R6, RZ, PT ;  /* 0x000000ff0600720c */ /* 0x000fd60003f25270 */
[----:B0-----:R-:W-:Y:S02]  /*0bc0*/  @!P0 VIMNMX R9, PT, PT, R0, R9, !PT ;  /* 0x0000000900098248 */ /* 0x001fe40007fe0100 */
[----:B------:R-:W-:Y:S01]  /*0bd0*/  ISETP.GT.AND P0, PT, R4, R7, PT ;  /* 0x000000070400720c */ /* 0x000fe20003f04270 */
[----:B------:R-:W-:Y:S01]  /*0be0*/  VIADD R4, R6, 0x4 ;  /* 0x0000000406047836 */ /* 0x000fe20000000000 */
[----:B------:R-:W0:Y:S01]  /*0bf0*/  @!P1 S2R R8, SR_CgaCtaId ;  /* 0x0000000000089919 */ /* 0x000e220000008800 */
[----:B------:R-:W-:Y:S01]  /*0c00*/  @!P1 MOV R5, 0x400 ;  /* 0x0000040000059802 */ /* 0x000fe20000000f00 */
[----:B------:R-:W1:Y:S09]  /*0c10*/  SHFL.DOWN PT, R0, R9, 0x2, R7 ;  /* 0x0840000009007989 */ /* 0x000e7200000e0007 */
[----:B-1----:R-:W-:-:S02]  /*0c20*/  @!P0 VIMNMX R9, PT, PT, R9, R0, !PT ;  /* 0x0000000009098248 */ /* 0x002fc40007fe0100 */
[----:B------:R-:W-:Y:S01]  /*0c30*/  ISETP.GT.AND P0, PT, R4, R7, PT ;  /* 0x000000070400720c */ /* 0x000fe20003f04270 */
[----:B------:R-:W-:Y:S01]  /*0c40*/  VIADD R4, R6, 0x8 ;  /* 0x0000000806047836 */ /* 0x000fe20000000000 */
[----:B0-----:R-:W-:Y:S01]  /*0c50*/  @!P1 LEA R5, R8, R5, 0x18 ;  /* 0x0000000508059211 */ /* 0x001fe200078ec0ff */
[----:B------:R-:W0:Y:S10]  /*0c60*/  SHFL.DOWN PT, R0, R9, 0x4, R7 ;  /* 0x0880000009007989 */ /* 0x000e3400000e0007 */
[----:B0-----:R-:W-:-:S02]  /*0c70*/  @!P0 VIMNMX R9, PT, PT, R9, R0, !PT ;  /* 0x0000000009098248 */ /* 0x001fc40007fe0100 */
[----:B------:R-:W-:Y:S01]  /*0c80*/  ISETP.GT.AND P0, PT, R4, R7, PT ;  /* 0x000000070400720c */ /* 0x000fe20003f04270 */
[----:B------:R-:W-:Y:S02]  /*0c90*/  VIADD R4, R6, 0x10 ;  /* 0x0000001006047836 */ /* 0x000fe40000000000 */
[----:B------:R-:W0:Y:S10]  /*0ca0*/  SHFL.DOWN PT, R0, R9, 0x8, R7 ;  /* 0x0900000009007989 */ /* 0x000e3400000e0007 */
[----:B0-----:R-:W-:-:S02]  /*0cb0*/  @!P0 VIMNMX R9, PT, PT, R9, R0, !PT ;  /* 0x0000000009098248 */ /* 0x001fc40007fe0100 */
[----:B------:R-:W-:Y:S02]  /*0cc0*/  ISETP.GT.AND P0, PT, R4, R7, PT ;  /* 0x000000070400720c */ /* 0x000fe40003f04270 */
[----:B------:R-:W-:Y:S01]  /*0cd0*/  @!P1 SHF.R.U32.HI R4, RZ, 0x3, R3 ;  /* 0x00000003ff049819 */ /* 0x000fe20000011603 */
[----:B------:R-:W0:Y:S03]  /*0ce0*/  SHFL.DOWN PT, R0, R9, 0x10, R7 ;  /* 0x0a00000009007989 */ /* 0x000e2600000e0007 */
[----:B------:R-:W-:-:S05]  /*0cf0*/  @!P1 LOP3.LUT R4, R4, 0x7c, RZ, 0xc0, !PT ;  /* 0x0000007c04049812 */ /* 0x000fca00078ec0ff */
[----:B------:R-:W-:Y:S02]  /*0d00*/  @!P1 IMAD.IADD R4, R4, 0x1, R5 ;  /* 0x0000000104049824 */ /* 0x000fe400078e0205 */
[----:B0-----:R-:W-:Y:S02]  /*0d10*/  @!P0 VIMNMX R9, PT, PT, R9, R0, !PT ;  /* 0x0000000009098248 */ /* 0x001fe40007fe0100 */
[----:B------:R-:W-:-:S03]  /*0d20*/  ISETP.NE.AND P0, PT, R3, RZ, PT ;  /* 0x000000ff0300720c */ /* 0x000fc60003f05270 */
[----:B------:R-:W-:-:S05]  /*0d30*/  IMAD.MOV.U32 R5, RZ, RZ, R9 ;  /* 0x000000ffff057224 */ /* 0x000fca00078e0009 */
[----:B------:R4:W-:Y:S01]  /*0d40*/  @!P1 STS [R4+0x8], R5 ;  /* 0x0000080504009388 */ /* 0x0009e20000000800 */
[----:B------:R-:W-:Y:S06]  /*0d50*/  BAR.SYNC.DEFER_BLOCKING 0x0 ;  /* 0x0000000000007b1d */ /* 0x000fec0000010000 */
[----:B------:R-:W-:Y:S05]  /*0d60*/  @P0 BRA `(.L_x_17) ;  /* 0x00000028008c0947 */ /* 0x000fea0003800000 */
[----:B------:R-:W0:Y:S01]  /*0d70*/  S2UR UR5, SR_CgaCtaId ;  /* 0x00000000000579c3 */ /* 0x000e220000008800 */
[----:B------:R-:W-:Y:S01]  /*0d80*/  UMOV UR4, 0x400 ;  /* 0x0000040000047882 */ /* 0x000fe20000000000 */
[C---:B------:R-:W-:Y:S02]  /*0d90*/  ISETP.GT.AND P2, PT, R2.reuse, 0x20, PT ;  /* 0x000000200200780c */ /* 0x040fe40003f44270 */
[C---:B------:R-:W-:Y:S02]  /*0da0*/  ISETP.GT.AND P4, PT, R2.reuse, 0x40, PT ;  /* 0x000000400200780c */ /* 0x040fe40003f84270 */
[C---:B------:R-:W-:Y:S02]  /*0db0*/  ISETP.GT.AND P3, PT, R2.reuse, 0x60, PT ;  /* 0x000000600200780c */ /* 0x040fe40003f64270 */
[----:B------:R-:W-:Y:S01]  /*0dc0*/  ISETP.GT.AND P1, PT, R2, 0x80, PT ;  /* 0x000000800200780c */ /* 0x000fe20003f24270 */
[----:B0-----:R-:W-:-:S09]  /*0dd0*/  ULEA UR4, UR5, UR4, 0x18 ;  /* 0x0000000405047291 */ /* 0x001fd2000f8ec0ff */
[----:B------:R-:W4:Y:S04]  /*0de0*/  LDS R0, [UR4+0xc] ;  /* 0x00000c04ff007984 */ /* 0x000f280008000800 */
[----:B------:R-:W0:Y:S04]  /*0df0*/  LDS.128 R8, [UR4+0x10] ;  /* 0x00001004ff087984 */ /* 0x000e280008000c00 */
[----:B------:R-:W1:Y:S01]  /*0e00*/  LDS.64 R6, [UR4+0x20] ;  /* 0x00002004ff067984 */ /* 0x000e620008000a00 */
[----:B----4-:R-:W-:Y:S02]  /*0e10*/  @P2 VIMNMX R5, PT, PT, R5, R0, !PT ;  /* 0x0000000005052248 */ /* 0x010fe40007fe0100 */
[----:B------:R-:W-:-:S02]  /*0e20*/  ISETP.GT.AND P2, PT, R2, 0xa0, PT ;  /* 0x000000a00200780c */ /* 0x000fc40003f44270 */
[----:B0-----:R-:W-:Y:S02]  /*0e30*/  @P4 VIMNMX R5, PT, PT, R5, R8, !PT ;  /* 0x0000000805054248 */ /* 0x001fe40007fe0100 */
[C---:B------:R-:W-:Y:S02]  /*0e40*/  ISETP.GT.AND P4, PT, R2.reuse, 0xc0, PT ;  /* 0x000000c00200780c */ /* 0x040fe40003f84270 */
[----:B------:R-:W-:Y:S02]  /*0e50*/  @P3 VIMNMX R5, PT, PT, R5, R9, !PT ;  /* 0x0000000905053248 */ /* 0x000fe40007fe0100 */
[----:B------:R-:W-:Y:S02]  /*0e60*/  ISETP.GT.AND P3, PT, R2, 0xe0, PT ;  /* 0x000000e00200780c */ /* 0x000fe40003f64270 */
[----:B------:R-:W-:-:S04]  /*0e70*/  @P1 VIMNMX R5, PT, PT, R5, R10, !PT ;  /* 0x0000000a05051248 */ /* 0x000fc80007fe0100 */
[----:B------:R-:W-:-:S04]  /*0e80*/  @P2 VIMNMX R5, PT, PT, R5, R11, !PT ;  /* 0x0000000b05052248 */ /* 0x000fc80007fe0100 */
[----:B-1----:R-:W-:-:S04]  /*0e90*/  @P4 VIMNMX R5, PT, PT, R5, R6, !PT ;  /* 0x0000000605054248 */ /* 0x002fc80007fe0100 */
[----:B------:R-:W-:Y:S01]  /*0ea0*/  @P3 VIMNMX R5, PT, PT, R5, R7, !PT ;  /* 0x0000000705053248 */ /* 0x000fe20007fe0100 */
[----:B------:R-:W-:Y:S06]  /*0eb0*/  BRA `(.L_x_17) ;  /* 0x0000002800387947 */ /* 0x000fec0003800000 */
.L_x_3:
[----:B------:R-:W0:Y:S01]  /*0ec0*/  S2R R0, SR_TID.X ;  /* 0x0000000000007919 */ /* 0x000e220000002100 */
[----:B------:R-:W1:Y:S01]  /*0ed0*/  LDC.64 R20, c[0x0][0x380] ;  /* 0x0000e000ff147b82 */ /* 0x000e620000000a00 */
[----:B0-----:R-:W-:-:S04]  /*0ee0*/  IMAD.SHL.U32 R3, R0, 0x4, RZ ;  /* 0x0000000400037824 */ /* 0x001fc800078e00ff */
[----:B-1----:R-:W-:-:S05]  /*0ef0*/  IMAD.WIDE.U32 R20, R3, 0x4, R20 ;  /* 0x0000000403147825 */ /* 0x002fca00078e0014 */
[----:B------:R-:W2:Y:S04]  /*0f00*/  LDG.E.128.CONSTANT R4, desc[UR6][R20.64] ;  /* 0x0000000614047981 */ /* 0x000ea8000c1e9d00 */
[----:B------:R-:W3:Y:S04]  /*0f10*/  LDG.E.128.CONSTANT R8, desc[UR6][R20.64+0x1000] ;  /* 0x0010000614087981 */ /* 0x000ee8000c1e9d00 */
[----:B------:R-:W4:Y:S04]  /*0f20*/  LDG.E.128.CONSTANT R12, desc[UR6][R20.64+0x2000] ;  /* 0x00200006140c7981 */ /* 0x000f28000c1e9d00 */
[----:B------:R-:W5:Y:S01]  /*0f30*/  LDG.E.128.CONSTANT R16, desc[UR6][R20.64+0x3000] ;  /* 0x0030000614107981 */ /* 0x000f62000c1e9d00 */
[----:B------:R-:W-:Y:S01]  /*0f40*/  ISETP.GE.U32.AND P0, PT, R2, 0x2000, PT ;  /* 0x000020000200780c */ /* 0x000fe20003f06070 */
[----:B------:R-:W-:Y:S01]  /*0f50*/  IMAD.MOV.U32 R23, RZ, RZ, 0x1000 ;  /* 0x00001000ff177424 */ /* 0x000fe200078e00ff */
[----:B--2---:R-:W-:-:S02]  /*0f60*/  VIMNMX3 R4, R4, R5, R6, !PT ;  /* 0x000000050404720f */ /* 0x004fc40007800106 */
[----:B---3--:R-:W-:Y:S02]  /*0f70*/  VIMNMX3 R7, R7, R8, R9, !PT ;  /* 0x000000080707720f */ /* 0x008fe40007800109 */
[----:B----4-:R-:W-:Y:S02]  /*0f80*/  VIMNMX3 R10, R10, R11, R12, !PT ;  /* 0x0000000b0a0a720f */ /* 0x010fe4000780010c */
[----:B------:R-:W-:Y:S02]  /*0f90*/  VIMNMX3 R13, R13, R14, R15, !PT ;  /* 0x0000000e0d0d720f */ /* 0x000fe4000780010f */
[----:B-----5:R-:W-:Y:S02]  /*0fa0*/  VIMNMX3 R18, R16, R17, R18, !PT ;  /* 0x000000111012720f */ /* 0x020fe40007800112 */
[----:B------:R-:W-:Y:S02]  /*0fb0*/  VIMNMX3 R4, R4, R7, R10, !PT ;  /* 0x000000070404720f */ /* 0x000fe4000780010a */
[----:B------:R-:W-:-:S04]  /*0fc0*/  VIMNMX3 R13, R13, R18, R19, !PT ;  /* 0x000000120d0d720f */ /* 0x000fc80007800113 */
[----:B------:R-:W-:Y:S01]  /*0fd0*/  VIMNMX R3, PT, PT, R4, R13, !PT ;  /* 0x0000000d04037248 */ /* 0x000fe20007fe0100 */
[----:B------:R-:W-:Y:S06]  /*0fe0*/  @!P0 BRA `(.L_x_18) ;  /* 0x0000000000608947 */ /* 0x000fec0003800000 */
[----:B------:R-:W0:Y:S01]  /*0ff0*/  LDC R24, c[0x0][0x390] ;  /* 0x0000e400ff187b82 */ /* 0x000e220000000800 */
[----:B------:R-:W-:Y:S02]  /*1000*/  VIADD R22, R2, 0xfffff000 ;  /* 0xfffff00002167836 */ /* 0x000fe40000000000 */
[----:B------:R-:W-:-:S07]  /*1010*/  IMAD.MOV.U32 R23, RZ, RZ, 0x1000 ;  /* 0x00001000ff177424 */ /* 0x000fce00078e00ff */
.L_x_20:
[----:B------:R-:W-:-:S05]  /*1020*/  IMAD.WIDE R26, R23, 0x4, R20 ;  /* 0x00000004171a7825 */ /* 0x000fca00078e0214 */
[----:B------:R-:W2:Y:S04]  /*1030*/  LDG.E.128.CONSTANT R4, desc[UR6][R26.64] ;  /* 0x000000061a047981 */ /* 0x000ea8000c1e9d00 */
[----:B------:R-:W3:Y:S04]  /*1040*/  LDG.E.128.CONSTANT R8, desc[UR6][R26.64+0x1000] ;  /* 0x001000061a087981 */ /* 0x000ee8000c1e9d00 */
[----:B------:R-:W4:Y:S04]  /*1050*/  LDG.E.128.CONSTANT R12, desc[UR6][R26.64+0x2000] ;  /* 0x002000061a0c7981 */ /* 0x000f28000c1e9d00 */
[----:B------:R-:W5:Y:S01]  /*1060*/  LDG.E.128.CONSTANT R16, desc[UR6][R26.64+0x3000] ;  /* 0x003000061a107981 */ /* 0x000f62000c1e9d00 */
[----:B0-----:R-:W-:Y:S01]  /*1070*/  IMAD.MOV.U32 R2, RZ, RZ, R24 ;  /* 0x000000ffff027224 */ /* 0x001fe200078e0018 */
[----:B--2---:R-:W-:-:S03]  /*1080*/  VIMNMX3 R3, R3, R4, R5, !PT ;  /* 0x000000040303720f */ /* 0x004fc60007800105 */
[----:B------:R-:W-:Y:S01]  /*1090*/  IMAD.IADD R4, R2, 0x1, -R23 ;  /* 0x0000000102047824 */ /* 0x000fe200078e0a17 */
[----:B---3--:R-:W-:-:S04]  /*10a0*/  VIMNMX3 R6, R6, R7, R8, !PT ;  /* 0x000000070606720f */ /* 0x008fc80007800108 */
[----:B------:R-:W-:Y:S02]  /*10b0*/  ISETP.GE.AND P0, PT, R4, 0x1000, PT ;  /* 0x000010000400780c */ /* 0x000fe40003f06270 */
[----:B------:R-:W-:Y:S02]  /*10c0*/  VIMNMX3 R8, R9, R10, R11, !PT ;  /* 0x0000000a0908720f */ /* 0x000fe4000780010b */
[----:B----4-:R-:W-:Y:S02]  /*10d0*/  VIMNMX3 R12, R12, R13, R14, !PT ;  /* 0x0000000d0c0c720f */ /* 0x010fe4000780010e */
[----:B-----5:R-:W-:Y:S02]  /*10e0*/  VIMNMX3 R15, R15, R16, R17, !PT ;  /* 0x000000100f0f720f */ /* 0x020fe40007800111 */
[----:B------:R-:W-:Y:S02]  /*10f0*/  VIMNMX R18, PT, PT, R18, R19, !PT ;  /* 0x0000001312127248 */ /* 0x000fe40007fe0100 */
[----:B------:R-:W-:-:S02]  /*1100*/  VIMNMX3 R3, R3, R6, R8, !PT ;  /* 0x000000060303720f */ /* 0x000fc40007800108 */
[----:B------:R-:W-:-:S04]  /*1110*/  VIMNMX3 R12, R12, R15, R18, !PT ;  /* 0x0000000f0c0c720f */ /* 0x000fc80007800112 */
[----:B------:R-:W-:Y:S01]  /*1120*/  VIMNMX R3, PT, PT, R3, R12, !PT ;  /* 0x0000000c03037248 */ /* 0x000fe20007fe0100 */
[----:B------:R-:W-:Y:S06]  /*1130*/  @!P0 BRA `(.L_x_19) ;  /* 0x0000000400fc8947 */ /* 0x000fec0003800000 */
[----:B------:R-:W-:-:S05]  /*1140*/  VIADD R23, R23, 0x1000 ;  /* 0x0000100017177836 */ /* 0x000fca0000000000 */
[----:B------:R-:W-:-:S13]  /*1150*/  ISETP.GT.AND P0, PT, R23, R22, PT ;  /* 0x000000161700720c */ /* 0x000fda0003f04270 */
[----:B------:R-:W-:Y:S05]  /*1160*/  @!P0 BRA `(.L_x_20) ;  /* 0xfffffffc00ac8947 */ /* 0x000fea000383ffff */
.L_x_18:
[----:B------:R-:W-:-:S13]  /*1170*/  ISETP.GE.AND P0, PT, R23, R2, PT ;  /* 0x000000021700720c */ /* 0x000fda0003f06270 */
[----:B------:R-:W-:Y:S05]  /*1180*/  @P0 BRA `(.L_x_19) ;  /* 0x0000000400e80947 */ /* 0x000fea0003800000 */
[----:B------:R-:W-:Y:S01]  /*1190*/  IMAD.IADD R11, R2, 0x1, -R23 ;  /* 0x00000001020b7824 */ /* 0x000fe200078e0a17 */
[----:B------:R-:W-:Y:S04]  /*11a0*/  BSSY.RECONVERGENT B1, `(.L_x_19) ;  /* 0x0000078000017945 */ /* 0x000fe80003800200 */
[----:B------:R-:W-:-:S13]  /*11b0*/  ISETP.GE.AND P0, PT, R0, R11, PT ;  /* 0x0000000b0000720c */ /* 0x000fda0003f06270 */
[----:B------:R-:W-:Y:S05]  /*11c0*/  @P0 BRA `(.L_x_21) ;  /* 0x0000000400d40947 */ /* 0x000fea0003800000 */
[----:B------:R-:W-:Y:S01]  /*11d0*/  LOP3.LUT R4, RZ, R0, RZ, 0x33, !PT ;  /* 0x00000000ff047212 */ /* 0x000fe200078e33ff */
[----:B------:R-:W-:Y:S03]  /*11e0*/  BSSY.RECONVERGENT B2, `(.L_x_22) ;  /* 0x0000015000027945 */ /* 0x000fe60003800200 */
[----:B------:R-:W-:-:S04]  /*11f0*/  IADD3 R4, PT, PT, -R23, R2, R4 ;  /* 0x0000000217047210 */ /* 0x000fc80007ffe104 */
[C---:B------:R-:W-:Y:S02]  /*1200*/  LOP3.LUT R2, R4.reuse, 0x300, RZ, 0xc0, !PT ;  /* 0x0000030004027812 */ /* 0x040fe400078ec0ff */
[----:B------:R-:W-:Y:S02]  /*1210*/  ISETP.GE.U32.AND P1, PT, R4, 0x300, PT ;  /* 0x000003000400780c */ /* 0x000fe40003f26070 */
[----:B------:R-:W-:Y:S01]  /*1220*/  ISETP.NE.AND P0, PT, R2, 0x300, PT ;  /* 0x000003000200780c */ /* 0x000fe20003f05270 */
[----:B------:R-:W-:-:S12]  /*1230*/  IMAD.MOV.U32 R2, RZ, RZ, R0 ;  /* 0x000000ffff027224 */ /* 0x000fd800078e0000 */
[----:B------:R-:W-:Y:S05]  /*1240*/  @!P0 BRA `(.L_x_23) ;  /* 0x0000000000388947 */ /* 0x000fea0003800000 */
[----:B------:R-:W0:Y:S01]  /*1250*/  LDC.64 R6, c[0x0][0x380] ;  /* 0x0000e000ff067b82 */ /* 0x000e220000000a00 */
[----:B------:R-:W-:Y:S01]  /*1260*/  LEA.HI R2, R4, 0x1, RZ, 0x18 ;  /* 0x0000000104027811 */ /* 0x000fe200078fc0ff */
[----:B------:R-:W-:-:S03]  /*1270*/  IMAD.IADD R9, R0, 0x1, R23 ;  /* 0x0000000100097824 */ /* 0x000fc600078e0217 */
[----:B------:R-:W-:Y:S01]  /*1280*/  LOP3.LUT R4, R2, 0x3, RZ, 0xc0, !PT ;  /* 0x0000000302047812 */ /* 0x000fe200078ec0ff */
[----:B------:R-:W-:-:S04]  /*1290*/  IMAD.MOV.U32 R2, RZ, RZ, R0 ;  /* 0x000000ffff027224 */ /* 0x000fc800078e0000 */
[----:B------:R-:W-:-:S07]  /*12a0*/  IMAD.MOV R8, RZ, RZ, -R4 ;  /* 0x000000ffff087224 */ /* 0x000fce00078e0a04 */
.L_x_24:
[----:B0-----:R-:W-:-:S06]  /*12b0*/  IMAD.WIDE.U32 R4, R9, 0x4, R6 ;  /* 0x0000000409047825 */ /* 0x001fcc00078e0006 */
[----:B------:R-:W2:Y:S01]  /*12c0*/  LDG.E.CONSTANT R4, desc[UR6][R4.64] ;  /* 0x0000000604047981 */ /* 0x000ea2000c1e9900 */
[----:B------:R-:W-:Y:S02]  /*12d0*/  VIADD R8, R8, 0x1 ;  /* 0x0000000108087836 */ /* 0x000fe40000000000 */
[----:B------:R-:W-:Y:S02]  /*12e0*/  VIADD R2, R2, 0x100 ;  /* 0x0000010002027836 */ /* 0x000fe40000000000 */
[----:B------:R-:W-:Y:S01]  /*12f0*/  VIADD R9, R9, 0x100 ;  /* 0x0000010009097836 */ /* 0x000fe20000000000 */
[----:B------:R-:W-:Y:S02]  /*1300*/  ISETP.NE.AND P0, PT, R8, RZ, PT ;  /* 0x000000ff0800720c */ /* 0x000fe40003f05270 */
[----:B--2---:R-:W-:-:S11]  /*1310*/  VIMNMX R3, PT, PT, R4, R3, !PT ;  /* 0x0000000304037248 */ /* 0x004fd60007fe0100 */
[----:B------:R-:W-:Y:S05]  /*1320*/  @P0 BRA `(.L_x_24) ;  /* 0xfffffffc00e00947 */ /* 0x000fea000383ffff */
.L_x_23:
[----:B------:R-:W-:Y:S05]  /*1330*/  BSYNC.RECONVERGENT B2 ;  /* 0x0000000000027941 */ /* 0x000fea0003800200 */
.L_x_22:
[----:B------:R-:W-:Y:S05]  /*1340*/  @!P1 BRA `(.L_x_21) ;  /* 0x0000000400749947 */ /* 0x000fea0003800000 */
[----:B------:R-:W0:Y:S01]  /*1350*/  LDCU.64 UR4, c[0x0][0x380] ;  /* 0x00007000ff0477ac */ /* 0x000e220008000a00 */
[----:B------:R-:W-:Y:S01]  /*1360*/  IMAD.IADD R7, R11, 0x1, -R2 ;  /* 0x000000010b077824 */ /* 0x000fe200078e0a02 */
[C---:B------:R-:W-:Y:S01]  /*1370*/  IADD3 R5, P0, PT, R2.reuse, R23, RZ ;  /* 0x0000001702057210 */ /* 0x040fe20007f1e0ff */
[----:B------:R-:W-:Y:S01]  /*1380*/  BSSY.RECONVERGENT B2, `(.L_x_25) ;  /* 0x0000033000027945 */ /* 0x000fe20003800200 */
[----:B------:R-:W-:Y:S02]  /*1390*/  IMAD.IADD R13, R2, 0x1, R23 ;  /* 0x00000001020d7824 */ /* 0x000fe400078e0217 */
[----:B------:R-:W-:Y:S01]  /*13a0*/  ISETP.GT.AND P1, PT, R7, 0xc00, PT ;  /* 0x00000c000700780c */ /* 0x000fe20003f24270 */
[----:B------:R-:W-:Y:S01]  /*13b0*/  IMAD.X R6, RZ, RZ, RZ, P0 ;  /* 0x000000ffff067224 */ /* 0x000fe200000e06ff */
[----:B0-----:R-:W-:-:S04]  /*13c0*/  LEA R4, P0, R5, UR4, 0x2 ;  /* 0x0000000405047c11 */ /* 0x001fc8000f8010ff */
[----:B------:R-:W-:Y:S02]  /*13d0*/  LEA.HI.X R5, R5, UR5, R6, 0x2, P0 ;  /* 0x0000000505057c11 */ /* 0x000fe400080f1406 */
[----:B------:R-:W-:-:S05]  /*13e0*/  IADD3 R4, P0, PT, R4, 0x800, RZ ;  /* 0x0000080004047810 */ /* 0x000fca0007f1e0ff */
[----:B------:R-:W-:Y:S01]  /*13f0*/  IMAD.X R5, RZ, RZ, R5, P0 ;  /* 0x000000ffff057224 */ /* 0x000fe200000e0605 */
[----:B------:R-:W-:Y:S01]  /*1400*/  PLOP3.LUT P0, PT, PT, PT, PT, 0x80, 0x8 ;  /* 0x000000000008781c */ /* 0x000fe20003f0f070 */
[----:B------:R-:W-:-:S12]  /*1410*/  @!P1 BRA `(.L_x_26) ;  /* 0x0000000000a49947 */ /* 0x000fd80003800000 */
[----:B------:R-:W-:Y:S01]  /*1420*/  PLOP3.LUT P0, PT, PT, PT, PT, 0x8, 0x80 ;  /* 0x000000000080781c */ /* 0x000fe20003f0e170 */
[----:B------:R-:W-:-:S12]  /*1430*/  VIADD R15, R11, 0xfffff400 ;  /* 0xfffff4000b0f7836 */ /* 0x000fd80000000000 */
.L_x_27:
[----:B------:R-:W0:Y:S01]  /*1440*/  LDC.64 R6, c[0x0][0x380] ;  /* 0x0000e000ff067b82 */ /* 0x000e220000000a00 */
[C---:B------:R-:W-:Y:S01]  /*1450*/  VIADD R25, R13.reuse, 0x400 ;  /* 0x000004000d197836 */ /* 0x040fe20000000000 */
[----:B------:R-:W2:Y:S01]  /*1460*/  LDG.E.CONSTANT R10, desc[UR6][R4.64+-0x400] ;  /* 0xfffc0006040a7981 */ /* 0x000ea2000c1e9900 */
[----:B------:R-:W-:-:S03]  /*1470*/  VIADD R9, R13, 0x800 ;  /* 0x000008000d097836 */ /* 0x000fc60000000000 */
[----:B------:R-:W3:Y:S04]  /*1480*/  LDG.E.CONSTANT R21, desc[UR6][R4.64] ;  /* 0x0000000604157981 */ /* 0x000ee8000c1e9900 */
[----:B------:R-:W3:Y:S04]  /*1490*/  LDG.E.CONSTANT R18, desc[UR6][R4.64+0x400] ;  /* 0x0004000604127981 */ /* 0x000ee8000c1e9900 */
[----:B------:R-:W4:Y:S01]  /*14a0*/  LDG.E.CONSTANT R16, desc[UR6][R4.64+0xc00] ;  /* 0x000c000604107981 */ /* 0x000f22000c1e9900 */
[----:B------:R-:W-:-:S03]  /*14b0*/  VIADD R27, R13, 0xc00 ;  /* 0x00000c000d1b7836 */ /* 0x000fc60000000000 */
[----:B------:R-:W5:Y:S04]  /*14c0*/  LDG.E.CONSTANT R17, desc[UR6][R4.64+0x1000] ;  /* 0x0010000604117981 */ /* 0x000f68000c1e9900 */
[----:B------:R-:W5:Y:S01]  /*14d0*/  LDG.E.CONSTANT R14, desc[UR6][R4.64+0x1400] ;  /* 0x00140006040e7981 */ /* 0x000f62000c1e9900 */
[----:B0-----:R-:W-:-:S03]  /*14e0*/  IMAD.WIDE.U32 R22, R13, 0x4, R6 ;  /* 0x000000040d167825 */ /* 0x001fc600078e0006 */
[----:B------:R-:W5:Y:S04]  /*14f0*/  LDG.E.CONSTANT R20, desc[UR6][R4.64+0x1c00] ;  /* 0x001c000604147981 */ /* 0x000f68000c1e9900 */
[----:B------:R-:W2:Y:S01]  /*1500*/  LDG.E.CONSTANT R12, desc[UR6][R22.64] ;  /* 0x00000006160c7981 */ /* 0x000ea2000c1e9900 */
[----:B------:R-:W-:-:S05]  /*1510*/  IMAD.WIDE.U32 R24, R25, 0x4, R6 ;  /* 0x0000000419187825 */ /* 0x000fca00078e0006 */
[----:B------:R-:W4:Y:S01]  /*1520*/  LDG.E.CONSTANT R19, desc[UR6][R24.64] ;  /* 0x0000000618137981 */ /* 0x000f22000c1e9900 */
[----:B------:R-:W-:-:S03]  /*1530*/  IMAD.WIDE.U32 R8, R9, 0x4, R6 ;  /* 0x0000000409087825 */ /* 0x000fc600078e0006 */
[----:B------:R-:W5:Y:S01]  /*1540*/  LDG.E.CONSTANT R23, desc[UR6][R4.64+0x2000] ;  /* 0x0020000604177981 */ /* 0x000f62000c1e9900 */
[----:B------:R-:W-:-:S03]  /*1550*/  IMAD.WIDE.U32 R6, R27, 0x4, R6 ;  /* 0x000000041b067825 */ /* 0x000fc600078e0006 */
[----:B------:R-:W5:Y:S04]  /*1560*/  LDG.E.CONSTANT R9, desc[UR6][R8.64] ;  /* 0x0000000608097981 */ /* 0x000f68000c1e9900 */
[----:B------:R-:W5:Y:S04]  /*1570*/  LDG.E.CONSTANT R22, desc[UR6][R4.64+0x2400] ;  /* 0x0024000604167981 */ /* 0x000f68000c1e9900 */
[----:B------:R0:W5:Y:S04]  /*1580*/  LDG.E.CONSTANT R6, desc[UR6][R6.64] ;  /* 0x0000000606067981 */ /* 0x000168000c1e9900 */
[----:B------:R-:W5:Y:S04]  /*1590*/  LDG.E.CONSTANT R25, desc[UR6][R4.64+0x2c00] ;  /* 0x002c000604197981 */ /* 0x000f68000c1e9900 */
[----:B------:R-:W5:Y:S04]  /*15a0*/  LDG.E.CONSTANT R27, desc[UR6][R4.64+0x3000] ;  /* 0x00300006041b7981 */ /* 0x000f68000c1e9900 */
[----:B------:R1:W5:Y:S01]  /*15b0*/  LDG.E.CONSTANT R24, desc[UR6][R4.64+0x3400] ;  /* 0x0034000604187981 */ /* 0x000362000c1e9900 */
[----:B------:R-:W-:-:S05]  /*15c0*/  VIADD R2, R2, 0x1000 ;  /* 0x0000100002027836 */ /* 0x000fca0000000000 */
[----:B------:R-:W-:Y:S02]  /*15d0*/  ISETP.GE.AND P1, PT, R2, R15, PT ;  /* 0x0000000f0200720c */ /* 0x000fe40003f26270 */
[----:B0-----:R-:W-:Y:S01]  /*15e0*/  IADD3 R7, P2, PT, R4, 0x4000, RZ ;  /* 0x0000400004077810 */ /* 0x001fe20007f5e0ff */
[----:B------:R-:W-:-:S04]  /*15f0*/  VIADD R13, R13, 0x1000 ;  /* 0x000010000d0d7836 */ /* 0x000fc80000000000 */
[----:B-1----:R-:W-:Y:S02]  /*1600*/  IMAD.X R5, RZ, RZ, R5, P2 ;  /* 0x000000ffff057224 */ /* 0x002fe400010e0605 */
[----:B------:R-:W-:Y:S01]  /*1610*/  IMAD.MOV.U32 R4, RZ, RZ, R7 ;  /* 0x000000ffff047224 */ /* 0x000fe200078e0007 */
[----:B--2---:R-:W-:-:S04]  /*1620*/  VIMNMX3 R10, R3, R12, R10, !PT ;  /* 0x0000000c030a720f */ /* 0x004fc8000780010a */
[----:B---3--:R-:W-:-:S04]  /*1630*/  VIMNMX3 R10, R10, R21, R18, !PT ;  /* 0x000000150a0a720f */ /* 0x008fc80007800112 */
[----:B----4-:R-:W-:-:S04]  /*1640*/  VIMNMX3 R10, R10, R19, R16, !PT ;  /* 0x000000130a0a720f */ /* 0x010fc80007800110 */
[----:B-----5:R-:W-:-:S04]  /*1650*/  VIMNMX3 R10, R10, R17, R14, !PT ;  /* 0x000000110a0a720f */ /* 0x020fc8000780010e */
[----:B------:R-:W-:-:S04]  /*1660*/  VIMNMX3 R9, R10, R9, R20, !PT ;  /* 0x000000090a09720f */ /* 0x000fc80007800114 */
[----:B------:R-:W-:-:S04]  /*1670*/  VIMNMX3 R9, R9, R23, R22, !PT ;  /* 0x000000170909720f */ /* 0x000fc80007800116 */
[----:B------:R-:W-:-:S04]  /*1680*/  VIMNMX3 R6, R9, R6, R25, !PT ;  /* 0x000000060906720f */ /* 0x000fc80007800119 */
[----:B------:R-:W-:Y:S01]  /*1690*/  VIMNMX3 R3, R6, R27, R24, !PT ;  /* 0x0000001b0603720f */ /* 0x000fe20007800118 */
[----:B------:R-:W-:Y:S06]  /*16a0*/  @!P1 BRA `(.L_x_27) ;  /* 0xfffffffc00649947 */ /* 0x000fec000383ffff */
.L_x_26:
[----:B------:R-:W-:Y:S05]  /*16b0*/  BSYNC.RECONVERGENT B2 ;  /* 0x0000000000027941 */ /* 0x000fea0003800200 */
.L_x_25:
[----:B------:R-:W-:Y:S01]  /*16c0*/  IMAD.IADD R6, R11, 0x1, -R2 ;  /* 0x000000010b067824 */ /* 0x000fe200078e0a02 */
[----:B------:R-:W-:Y:S04]  /*16d0*/  BSSY.RECONVERGENT B2, `(.L_x_28) ;  /* 0x000001a000027945 */ /* 0x000fe80003800200 */
[----:B------:R-:W-:-:S13]  /*16e0*/  ISETP.GT.AND P1, PT, R6, 0x400, PT ;  /* 0x000004000600780c */ /* 0x000fda0003f24270 */
[----:B------:R-:W-:Y:S05]  /*16f0*/  @!P1 BRA `(.L_x_29) ;  /* 0x00000000005c9947 */ /* 0x000fea0003800000 */
[----:B------:R-:W0:Y:S01]  /*1700*/  LDC.64 R8, c[0x0][0x380] ;  /* 0x0000e000ff087b82 */ /* 0x000e220000000a00 */
[C---:B------:R-:W-:Y:S01]  /*1710*/  VIADD R15, R13.reuse, 0x400 ;  /* 0x000004000d0f7836 */ /* 0x040fe20000000000 */
[----:B------:R-:W2:Y:S04]  /*1720*/  LDG.E.CONSTANT R10, desc[UR6][R4.64+-0x400] ;  /* 0xfffc0006040a7981 */ /* 0x000ea8000c1e9900 */
[----:B------:R-:W3:Y:S04]  /*1730*/  LDG.E.CONSTANT R12, desc[UR6][R4.64+0x400] ;  /* 0x00040006040c7981 */ /* 0x000ee8000c1e9900 */
[----:B------:R-:W4:Y:S04]  /*1740*/  LDG.E.CONSTANT R14, desc[UR6][R4.64+0xc00] ;  /* 0x000c0006040e7981 */ /* 0x000f28000c1e9900 */
[----:B------:R-:W5:Y:S04]  /*1750*/  LDG.E.CONSTANT R17, desc[UR6][R4.64+0x1000] ;  /* 0x0010000604117981 */ /* 0x000f68000c1e9900 */
[----:B------:R1:W5:Y:S01]  /*1760*/  LDG.E.CONSTANT R16, desc[UR6][R4.64+0x1400] ;  /* 0x0014000604107981 */ /* 0x000362000c1e9900 */
[----:B0-----:R-:W-:-:S04]  /*1770*/  IMAD.WIDE.U32 R6, R13, 0x4, R8 ;  /* 0x000000040d067825 */ /* 0x001fc800078e0008 */
[----:B------:R-:W-:Y:S02]  /*1780*/  IMAD.WIDE.U32 R8, R15, 0x4, R8 ;  /* 0x000000040f087825 */ /* 0x000fe400078e0008 */
[----:B------:R-:W2:Y:S04]  /*1790*/  LDG.E.CONSTANT R6, desc[UR6][R6.64] ;  /* 0x0000000606067981 */ /* 0x000ea8000c1e9900 */
[----:B------:R-:W3:Y:S04]  /*17a0*/  LDG.E.CONSTANT R15, desc[UR6][R4.64] ;  /* 0x00000006040f7981 */ /* 0x000ee8000c1e9900 */
[----:B------:R-:W4:Y:S01]  /*17b0*/  LDG.E.CONSTANT R9, desc[UR6][R8.64] ;  /* 0x0000000608097981 */ /* 0x000f22000c1e9900 */
[----:B------:R-:W-:Y:S01]  /*17c0*/  PLOP3.LUT P0, PT, PT, PT, PT, 0x8, 0x80 ;  /* 0x000000000080781c */ /* 0x000fe20003f0e170 */
[----:B------:R-:W-:-:S02]  /*17d0*/  VIADD R2, R2, 0x800 ;  /* 0x0000080002027836 */ /* 0x000fc40000000000 */
[----:B------:R-:W-:Y:S01]  /*17e0*/  VIADD R13, R13, 0x800 ;  /* 0x000008000d0d7836 */ /* 0x000fe20000000000 */
[----:B--2---:R-:W-:Y:S02]  /*17f0*/  VIMNMX3 R10, R3, R6, R10, !PT ;  /* 0x00000006030a720f */ /* 0x004fe4000780010a */
[----:B------:R-:W-:Y:S02]  /*1800*/  IADD3 R6, P1, PT, R4, 0x2000, RZ ;  /* 0x0000200004067810 */ /* 0x000fe40007f3e0ff */
[----:B---3--:R-:W-:-:S03]  /*1810*/  VIMNMX3 R10, R10, R15, R12, !PT ;  /* 0x0000000f0a0a720f */ /* 0x008fc6000780010c */
[----:B------:R-:W-:Y:S01]  /*1820*/  IMAD.X R7, RZ, RZ, R5, P1 ;  /* 0x000000ffff077224 */ /* 0x000fe200008e0605 */
[----:B----4-:R-:W-:Y:S01]  /*1830*/  VIMNMX3 R10, R10, R9, R14, !PT ;  /* 0x000000090a0a720f */ /* 0x010fe2000780010e */
[----:B-1----:R-:W-:Y:S02]  /*1840*/  IMAD.MOV.U32 R4, RZ, RZ, R6 ;  /* 0x000000ffff047224 */ /* 0x002fe400078e0006 */
[----:B------:R-:W-:Y:S01]  /*1850*/  IMAD.MOV.U32 R5, RZ, RZ, R7 ;  /* 0x000000ffff057224 */ /* 0x000fe200078e0007 */
[----:B-----5:R-:W-:-:S07]  /*1860*/  VIMNMX3 R3, R10, R17, R16, !PT ;  /* 0x000000110a03720f */ /* 0x020fce0007800110 */
.L_x_29:
[----:B------:R-:W-:Y:S05]  /*1870*/  BSYNC.RECONVERGENT B2 ;  /* 0x0000000000027941 */ /* 0x000fea0003800200 */
.L_x_28:
[----:B------:R-:W-:-:S13]  /*1880*/  ISETP.LT.OR P0, PT, R2, R11, P0 ;  /* 0x0000000b0200720c */ /* 0x000fda0000701670 */
[----:B------:R-:W-:Y:S05]  /*1890*/  @!P0 BRA `(.L_x_21) ;  /* 0x0000000000208947 */ /* 0x000fea0003800000 */
[----:B------:R-:W0:Y:S01]  /*18a0*/  LDC.64 R6, c[0x0][0x380] ;  /* 0x0000e000ff067b82 */ /* 0x000e220000000a00 */
[----:B------:R-:W2:Y:S04]  /*18b0*/  LDG.E.CONSTANT R2, desc[UR6][R4.64+-0x400] ;  /* 0xfffc000604027981 */ /* 0x000ea8000c1e9900 */
[----:B------:R-:W3:Y:S04]  /*18c0*/  LDG.E.CONSTANT R9, desc[UR6][R4.64] ;  /* 0x0000000604097981 */ /* 0x000ee8000c1e9900 */
[----:B------:R-:W3:Y:S01]  /*18d0*/  LDG.E.CONSTANT R8, desc[UR6][R4.64+0x400] ;  /* 0x0004000604087981 */ /* 0x000ee2000c1e9900 */
[----:B0-----:R-:W-:-:S06]  /*18e0*/  IMAD.WIDE.U32 R6, R13, 0x4, R6 ;  /* 0x000000040d067825 */ /* 0x001fcc00078e0006 */
[----:B------:R-:W2:Y:S02]  /*18f0*/  LDG.E.CONSTANT R6, desc[UR6][R6.64] ;  /* 0x0000000606067981 */ /* 0x000ea4000c1e9900 */
[----:B--2---:R-:W-:-:S04]  /*1900*/  VIMNMX3 R2, R3, R6, R2, !PT ;  /* 0x000000060302720f */ /* 0x004fc80007800102 */
[----:B---3--:R-:W-:-:S07]  /*1910*/  VIMNMX3 R3, R2, R9, R8, !PT ;  /* 0x000000090203720f */ /* 0x008fce0007800108 */
.L_x_21:
[----:B------:R-:W-:Y:S05]  /*1920*/  BSYNC.RECONVERGENT B1 ;  /* 0x0000000000017941 */ /* 0x000fea0003800200 */
.L_x_19:
[----:B------:R-:W0:Y:S01]  /*1930*/  S2R R8, SR_LANEID ;  /* 0x0000000000087919 */ /* 0x000e220000000000 */
[----:B------:R-:W1:Y:S01]  /*1940*/  SHFL.DOWN PT, R2, R3, 0x1, 0x1f ;  /* 0x08201f0003027f89 */ /* 0x000e6200000e0000 */
[C---:B0-----:R-:W-:Y:S02]  /*1950*/  ISETP.GT.AND P0, PT, R8.reuse, 0x1e, PT ;  /* 0x0000001e0800780c */ /* 0x041fe40003f04270 */
[----:B------:R-:W-:-:S11]  /*1960*/  ISETP.NE.AND P1, PT, R8, RZ, PT ;  /* 0x000000ff0800720c */ /* 0x000fd60003f25270 */
[----:B-1----:R-:W-:Y:S02]  /*1970*/  @!P0 VIMNMX R3, PT, PT, R2, R3, !PT ;  /* 0x0000000302038248 */ /* 0x002fe40007fe0100 */
[----:B------:R-:W-:Y:S01]  /*1980*/  ISETP.GT.AND P0, PT, R8, 0x1d, PT ;  /* 0x0000001d0800780c */ /* 0x000fe20003f04270 */
[----:B------:R-:W0:Y:S01]  /*1990*/  @!P1 S2R R6, SR_CgaCtaId ;  /* 0x0000000000069919 */ /* 0x000e220000008800 */
[----:B------:R-:W-:Y:S02]  /*19a0*/  @!P1 MOV R5, 0x400 ;  /* 0x0000040000059802 */ /* 0x000fe40000000f00 */
[----:B------:R-:W-:Y:S01]  /*19b0*/  @!P1 SHF.R.U32.HI R4, RZ, 0x3, R0 ;  /* 0x00000003ff049819 */ /* 0x000fe20000011600 */
[----:B------:R-:W1:Y:S03]  /*19c0*/  SHFL.DOWN PT, R2, R3, 0x2, 0x1f ;  /* 0x08401f0003027f89 */ /* 0x000e6600000e0000 */
[----:B------:R-:W-:-:S05]  /*19d0*/  @!P1 LOP3.LUT R4, R4, 0x7c, RZ, 0xc0, !PT ;  /* 0x0000007c04049812 */ /* 0x000fca00078ec0ff */
[----:B-1----:R-:W-:Y:S02]  /*19e0*/  @!P0 VIMNMX R3, PT, PT, R3, R2, !PT ;  /* 0x0000000203038248 */ /* 0x002fe40007fe0100 */
[----:B------:R-:W-:Y:S02]  /*19f0*/  ISETP.GT.AND P0, PT, R8, 0x1b, PT ;  /* 0x0000001b0800780c */ /* 0x000fe40003f04270 */
[----:B0-----:R-:W-:Y:S01]  /*1a00*/  @!P1 LEA R5, R6, R5, 0x18 ;  /* 0x0000000506059211 */ /* 0x001fe200078ec0ff */
[----:B------:R-:W0:Y:S04]  /*1a10*/  SHFL.DOWN PT, R2, R3, 0x4, 0x1f ;  /* 0x08801f0003027f89 */ /* 0x000e2800000e0000 */
[----:B------:R-:W-:-:S06]  /*1a20*/  @!P1 IMAD.IADD R7, R4, 0x1, R5 ;  /* 0x0000000104079824 */ /* 0x000fcc00078e0205 */
        /* <DEDUP_REMOVED lines=12> */
[----:B------:R-:W0:Y:S01]  /*1af0*/  S2UR UR5, SR_CgaCtaId ;  /* 0x00000000000579c3 */ /* 0x000e220000008800 */
[----:B------:R-:W-:Y:S02]  /*1b00*/  UMOV UR4, 0x400 ;  /* 0x0000040000047882 */ /* 0x000fe40000000000 */
[----:B0-----:R-:W-:-:S09]  /*1b10*/  ULEA UR4, UR5, UR4, 0x18 ;  /* 0x0000000405047291 */ /* 0x001fd2000f8ec0ff */
[----:B------:R-:W-:Y:S04]  /*1b20*/  LDS R0, [UR4+0xc] ;  /* 0x00000c04ff007984 */ /* 0x000fe80008000800 */
[----:B------:R-:W0:Y:S04]  /*1b30*/  LDS.128 R8, [UR4+0x10] ;  /* 0x00001004ff087984 */ /* 0x000e280008000c00 */
[----:B---3--:R-:W1:Y:S01]  /*1b40*/  LDS.64 R2, [UR4+0x20] ;  /* 0x00002004ff027984 */ /* 0x008e620008000a00 */
[----:B0-----:R-:W-:-:S04]  /*1b50*/  VIMNMX3 R0, R5, R0, R8, !PT ;  /* 0x000000000500720f */ /* 0x001fc80007800108 */
[----:B------:R-:W-:-:S04]  /*1b60*/  VIMNMX3 R0, R0, R9, R10, !PT ;  /* 0x000000090000720f */ /* 0x000fc8000780010a */
[----:B-1----:R-:W-:-:S04]  /*1b70*/  VIMNMX3 R0, R0, R11, R2, !PT ;  /* 0x0000000b0000720f */ /* 0x002fc80007800102 */
[----:B------:R-:W-:Y:S01]  /*1b80*/  VIMNMX R5, PT, PT, R0, R3, !PT ;  /* 0x0000000300057248 */ /* 0x000fe20007fe0100 */
[----:B------:R-:W-:Y:S06]  /*1b90*/  BRA `(.L_x_17) ;  /* 0x0000001c00007947 */ /* 0x000fec0003800000 */
.L_x_2:
        /* <DEDUP_REMOVED lines=12> */
.L_x_32:
[----:B------:R-:W-:Y:S05]  /*1c60*/  BSYNC.RECONVERGENT B1 ;  /* 0x0000000000017941 */ /* 0x000fea0003800200 */
.L_x_31:
        /* <DEDUP_REMOVED lines=16> */
.L_x_37:
        /* <DEDUP_REMOVED lines=9> */
.L_x_36:
[----:B------:R-:W-:Y:S05]  /*1e00*/  BSYNC.RECONVERGENT B2 ;  /* 0x0000000000027941 */ /* 0x000fea0003800200 */
.L_x_35:
        /* <DEDUP_REMOVED lines=8> */
.L_x_40:
        /* <DEDUP_REMOVED lines=35> */
.L_x_39:
[----:B------:R-:W-:Y:S05]  /*20c0*/  BSYNC.RECONVERGENT B2 ;  /* 0x0000000000027941 */ /* 0x000fea0003800200 */
.L_x_38:
        /* <DEDUP_REMOVED lines=22> */
.L_x_42:
[----:B------:R-:W-:Y:S05]  /*2230*/  BSYNC.RECONVERGENT B2 ;  /* 0x0000000000027941 */ /* 0x000fea0003800200 */
.L_x_41:
        /* <DEDUP_REMOVED lines=10> */
.L_x_34:
[----:B------:R-:W-:Y:S05]  /*22e0*/  BSYNC.RECONVERGENT B1 ;  /* 0x0000000000017941 */ /* 0x000fea0003800200 */
.L_x_33:
        /* <DEDUP_REMOVED lines=37> */
[----:B--2---:R-:W1:Y:S01]  /*2540*/  LDS.64 R2, [UR4+0x20] ;  /* 0x00002004ff027984 */ /* 0x004e620008000a00 */
[----:B0-----:R-:W-:-:S04]  /*2550*/  VIMNMX3 R0, R5, R0, R8, !PT ;  /* 0x000000000500720f */ /* 0x001fc80007800108 */
[----:B------:R-:W-:-:S04]  /*2560*/  VIMNMX3 R0, R0, R9, R10, !PT ;  /* 0x000000090000720f */ /* 0x000fc8000780010a */
[----:B-1----:R-:W-:-:S04]  /*2570*/  VIMNMX3 R0, R0, R11, R2, !PT ;  /* 0x0000000b0000720f */ /* 0x002fc80007800102 */
[----:B------:R-:W-:Y:S01]  /*2580*/  VIMNMX R5, PT, PT, R0, R3, !PT ;  /* 0x0000000300057248 */ /* 0x000fe20007fe0100 */
[----:B------:R-:W-:Y:S06]  /*2590*/  BRA `(.L_x_17) ;  /* 0x0000001000807947 */ /* 0x000fec0003800000 */
.L_x_43:
[----:B0-----:R-:W0:Y:S01]  /*25a0*/  S2R R4, SR_LANEID ;  /* 0x0000000000047919 */ /* 0x001e220000000000 */
[----:B------:R-:W-:-:S04]  /*25b0*/  LOP3.LUT R0, R3, 0x3e0, RZ, 0xc0, !PT ;  /* 0x000003e003007812 */ /* 0x000fc800078ec0ff */
[----:B------:R-:W-:Y:S01]  /*25c0*/  LOP3.LUT R9, RZ, R0, RZ, 0x33, !PT ;  /* 0x00000000ff097212 */ /* 0x000fe200078e33ff */
[----:B------:R-:W-:-:S04]  /*25d0*/  VIADD R5, R0, 0x20 ;  /* 0x0000002000057836 */ /* 0x000fc80000000000 */
[----:B------:R-:W-:Y:S01]  /*25e0*/  IMAD.IADD R9, R9, 0x1, R2 ;  /* 0x0000000109097824 */ /* 0x000fe200078e0202 */
[----:B------:R-:W-:-:S04]  /*25f0*/  ISETP.GT.AND P0, PT, R5, R2, PT ;  /* 0x000000020500720c */ /* 0x000fc80003f04270 */
[----:B------:R-:W-:-:S05]  /*2600*/  SEL R6, R9, 0x1f, P0 ;  /* 0x0000001f09067807 */ /* 0x000fca0000000000 */
[----:B------:R-:W1:Y:S01]  /*2610*/  SHFL.DOWN PT, R0, R7, 0x1, R6 ;  /* 0x0820000007007989 */ /* 0x000e6200000e0006 */
[C---:B0-----:R-:W-:Y:S01]  /*2620*/  ISETP.GE.AND P0, PT, R4.reuse, R6, PT ;  /* 0x000000060400720c */ /* 0x041fe20003f06270 */
[C---:B------:R-:W-:Y:S01]  /*2630*/  VIADD R5, R4.reuse, 0x2 ;  /* 0x0000000204057836 */ /* 0x040fe20000000000 */
[----:B------:R-:W-:-:S11]  /*2640*/  ISETP.NE.AND P1, PT, R4, RZ, PT ;  /* 0x000000ff0400720c */ /* 0x000fd60003f25270 */
[----:B-1----:R-:W-:Y:S02]  /*2650*/  @!P0 VIMNMX R7, PT, PT, R0, R7, !PT ;  /* 0x0000000700078248 */ /* 0x002fe40007fe0100 */
[----:B------:R-:W-:Y:S01]  /*2660*/  ISETP.GT.AND P0, PT, R5, R6, PT ;  /* 0x000000060500720c */ /* 0x000fe20003f04270 */
[----:B------:R-:W-:Y:S01]  /*2670*/  VIADD R5, R4, 0x4 ;  /* 0x0000000404057836 */ /* 0x000fe20000000000 */
[----:B------:R-:W0:Y:S01]  /*2680*/  @!P1 S2R R8, SR_CgaCtaId ;  /* 0x0000000000089919 */ /* 0x000e220000008800 */
[----:B------:R-:W1:Y:S10]  /*2690*/  SHFL.DOWN PT, R0, R7, 0x2, R6 ;  /* 0x0840000007007989 */ /* 0x000e7400000e0006 */
[----:B-1----:R-:W-:-:S02]  /*26a0*/  @!P0 VIMNMX R7, PT, PT, R7, R0, !PT ;  /* 0x0000000007078248 */ /* 0x002fc40007fe0100 */
[----:B------:R-:W-:Y:S01]  /*26b0*/  ISETP.GT.AND P0, PT, R5, R6, PT ;  /* 0x000000060500720c */ /* 0x000fe20003f04270 */
[----:B------:R-:W-:Y:S02]  /*26c0*/  VIADD R5, R4, 0x8 ;  /* 0x0000000804057836 */ /* 0x000fe40000000000 */
[----:B------:R-:W1:Y:S10]  /*26d0*/  SHFL.DOWN PT, R0, R7, 0x4, R6 ;  /* 0x0880000007007989 */ /* 0x000e7400000e0006 */
[----:B-1----:R-:W-:-:S02]  /*26e0*/  @!P0 VIMNMX R7, PT, PT, R7, R0, !PT ;  /* 0x0000000007078248 */ /* 0x002fc40007fe0100 */
[----:B------:R-:W-:Y:S01]  /*26f0*/  ISETP.GT.AND P0, PT, R5, R6, PT ;  /* 0x000000060500720c */ /* 0x000fe20003f04270 */
[----:B------:R-:W-:Y:S01]  /*2700*/  VIADD R5, R4, 0x10 ;  /* 0x0000001004057836 */ /* 0x000fe20000000000 */
[----:B------:R-:W-:Y:S01]  /*2710*/  @!P1 SHF.R.U32.HI R4, RZ, 0x3, R3 ;  /* 0x00000003ff049819 */ /* 0x000fe20000011603 */
[----:B------:R-:W1:Y:S03]  /*2720*/  SHFL.DOWN PT, R0, R7, 0x8, R6 ;  /* 0x0900000007007989 */ /* 0x000e6600000e0006 */
[----:B------:R-:W-:-:S07]  /*2730*/  @!P1 LOP3.LUT R4, R4, 0x7c, RZ, 0xc0, !PT ;  /* 0x0000007c04049812 */ /* 0x000fce00078ec0ff */
[----:B-1----:R-:W-:Y:S02]  /*2740*/  @!P0 VIMNMX R7, PT, PT, R7, R0, !PT ;  /* 0x0000000007078248 */ /* 0x002fe40007fe0100 */
[----:B------:R-:W-:Y:S02]  /*2750*/  ISETP.GT.AND P0, PT, R5, R6, PT ;  /* 0x000000060500720c */ /* 0x000fe40003f04270 */
[----:B------:R-:W-:Y:S01]  /*2760*/  @!P1 MOV R5, 0x400 ;  /* 0x0000040000059802 */ /* 0x000fe20000000f00 */
[----:B------:R-:W1:Y:S03]  /*2770*/  SHFL.DOWN PT, R0, R7, 0x10, R6 ;  /* 0x0a00000007007989 */ /* 0x000e6600000e0006 */
[----:B0-----:R-:W-:-:S05]  /*2780*/  @!P1 LEA R5, R8, R5, 0x18 ;  /* 0x0000000508059211 */ /* 0x001fca00078ec0ff */
[----:B------:R-:W-:Y:S02]  /*2790*/  @!P1 IMAD.IADD R4, R4, 0x1, R5 ;  /* 0x0000000104049824 */ /* 0x000fe400078e0205 */
[----:B-1----:R-:W-:Y:S02]  /*27a0*/  @!P0 VIMNMX R7, PT, PT, R7, R0, !PT ;  /* 0x0000000007078248 */ /* 0x002fe40007fe0100 */
        /* <DEDUP_REMOVED lines=12> */
[----:B------:R-:W1:Y:S04]  /*2870*/  LDS R0, [UR4+0xc] ;  /* 0x00000c04ff007984 */ /* 0x000e680008000800 */
[----:B------:R-:W0:Y:S04]  /*2880*/  LDS.128 R8, [UR4+0x10] ;  /* 0x00001004ff087984 */ /* 0x000e280008000c00 */
[----:B------:R-:W2:Y:S01]  /*2890*/  LDS.64 R6, [UR4+0x20] ;  /* 0x00002004ff067984 */ /* 0x000ea20008000a00 */
[----:B-1----:R-:W-:Y:S02]  /*28a0*/  @P2 VIMNMX R5, PT, PT, R5, R0, !PT ;  /* 0x0000000005052248 */ /* 0x002fe40007fe0100 */
[----:B------:R-:W-:-:S02]  /*28b0*/  ISETP.GT.AND P2, PT, R2, 0xa0, PT ;  /* 0x000000a00200780c */ /* 0x000fc40003f44270 */
[----:B0-----:R-:W-:Y:S02]  /*28c0*/  @P4 VIMNMX R5, PT, PT, R5, R8, !PT ;  /* 0x0000000805054248 */ /* 0x001fe40007fe0100 */
[C---:B------:R-:W-:Y:S02]  /*28d0*/  ISETP.GT.AND P4, PT, R2.reuse, 0xc0, PT ;  /* 0x000000c00200780c */ /* 0x040fe40003f84270 */
[----:B------:R-:W-:Y:S02]  /*28e0*/  @P3 VIMNMX R5, PT, PT, R5, R9, !PT ;  /* 0x0000000905053248 */ /* 0x000fe40007fe0100 */
[----:B------:R-:W-:Y:S02]  /*28f0*/  ISETP.GT.AND P3, PT, R2, 0xe0, PT ;  /* 0x000000e00200780c */ /* 0x000fe40003f64270 */
[----:B------:R-:W-:-:S04]  /*2900*/  @P1 VIMNMX R5, PT, PT, R5, R10, !PT ;  /* 0x0000000a05051248 */ /* 0x000fc80007fe0100 */
[----:B------:R-:W-:-:S04]  /*2910*/  @P2 VIMNMX R5, PT, PT, R5, R11, !PT ;  /* 0x0000000b05052248 */ /* 0x000fc80007fe0100 */
[----:B--2---:R-:W-:-:S04]  /*2920*/  @P4 VIMNMX R5, PT, PT, R5, R6, !PT ;  /* 0x0000000605054248 */ /* 0x004fc80007fe0100 */
[----:B------:R-:W-:Y:S01]  /*2930*/  @P3 VIMNMX R5, PT, PT, R5, R7, !PT ;  /* 0x0000000705053248 */ /* 0x000fe20007fe0100 */
[----:B------:R-:W-:Y:S06]  /*2940*/  BRA `(.L_x_17) ;  /* 0x0000000c00947947 */ /* 0x000fec0003800000 */
.L_x_30:
[----:B------:R-:W0:Y:S01]  /*2950*/  S2R R8, SR_TID.X ;  /* 0x0000000000087919 */ /* 0x000e220000002100 */
[----:B------:R-:W0:Y:S02]  /*2960*/  LDC.64 R4, c[0x0][0x380] ;  /* 0x0000e000ff047b82 */ /* 0x000e240000000a00 */
[----:B0-----:R-:W-:-:S05]  /*2970*/  IMAD.WIDE.U32 R4, R8, 0x4, R4 ;  /* 0x0000000408047825 */ /* 0x001fca00078e0004 */
[----:B------:R-:W2:Y:S04]  /*2980*/  LDG.E.CONSTANT R20, desc[UR6][R4.64] ;  /* 0x0000000604147981 */ /* 0x000ea8000c1e9900 */
[----:B------:R-:W2:Y:S04]  /*2990*/  LDG.E.CONSTANT R0, desc[UR6][R4.64+0x400] ;  /* 0x0004000604007981 */ /* 0x000ea8000c1e9900 */
[----:B------:R-:W2:Y:S04]  /*29a0*/  LDG.E.CONSTANT R3, desc[UR6][R4.64+0x800] ;  /* 0x0008000604037981 */ /* 0x000ea8000c1e9900 */
[----:B------:R-:W3:Y:S04]  /*29b0*/  LDG.E.CONSTANT R6, desc[UR6][R4.64+0xc00] ;  /* 0x000c000604067981 */ /* 0x000ee8000c1e9900 */
[----:B------:R-:W3:Y:S04]  /*29c0*/  LDG.E.CONSTANT R7, desc[UR6][R4.64+0x1000] ;  /* 0x0010000604077981 */ /* 0x000ee8000c1e9900 */
[----:B------:R-:W3:Y:S04]  /*29d0*/  LDG.E.CONSTANT R9, desc[UR6][R4.64+0x1400] ;  /* 0x0014000604097981 */ /* 0x000ee8000c1e9900 */
[----:B------:R-:W4:Y:S04]  /*29e0*/  LDG.E.CONSTANT R10, desc[UR6][R4.64+0x1800] ;  /* 0x00180006040a7981 */ /* 0x000f28000c1e9900 */
[----:B------:R-:W4:Y:S04]  /*29f0*/  LDG.E.CONSTANT R11, desc[UR6][R4.64+0x1c00] ;  /* 0x001c0006040b7981 */ /* 0x000f28000c1e9900 */
[----:B------:R-:W4:Y:S04]  /*2a00*/  LDG.E.CONSTANT R12, desc[UR6][R4.64+0x2000] ;  /* 0x00200006040c7981 */ /* 0x000f28000c1e9900 */
[----:B------:R-:W5:Y:S04]  /*2a10*/  LDG.E.CONSTANT R13, desc[UR6][R4.64+0x2400] ;  /* 0x00240006040d7981 */ /* 0x000f68000c1e9900 */
[----:B------:R-:W5:Y:S04]  /*2a20*/  LDG.E.CONSTANT R14, desc[UR6][R4.64+0x2800] ;  /* 0x00280006040e7981 */ /* 0x000f68000c1e9900 */
[----:B------:R-:W5:Y:S04]  /*2a30*/  LDG.E.CONSTANT R15, desc[UR6][R4.64+0x2c00] ;  /* 0x002c0006040f7981 */ /* 0x000f68000c1e9900 */
[----:B------:R-:W5:Y:S04]  /*2a40*/  LDG.E.CONSTANT R16, desc[UR6][R4.64+0x3000] ;  /* 0x0030000604107981 */ /* 0x000f68000c1e9900 */
[----:B------:R-:W5:Y:S04]  /*2a50*/  LDG.E.CONSTANT R17, desc[UR6][R4.64+0x3400] ;  /* 0x0034000604117981 */ /* 0x000f68000c1e9900 */
[----:B------:R-:W5:Y:S04]  /*2a60*/  LDG.E.CONSTANT R18, desc[UR6][R4.64+0x3800] ;  /* 0x0038000604127981 */ /* 0x000f68000c1e9900 */
[----:B------:R-:W5:Y:S01]  /*2a70*/  LDG.E.CONSTANT R19, desc[UR6][R4.64+0x3c00] ;  /* 0x003c000604137981 */ /* 0x000f62000c1e9900 */
[----:B------:R-:W-:-:S02]  /*2a80*/  ISETP.GE.U32.AND P0, PT, R2, 0x2000, PT ;  /* 0x000020000200780c */ /* 0x000fc40003f06070 */
[----:B--2---:R-:W-:Y:S02]  /*2a90*/  VIMNMX3 R0, R20, R0, R3, !PT ;  /* 0x000000001400720f */ /* 0x004fe40007800103 */
[----:B---3--:R-:W-:Y:S02]  /*2aa0*/  VIMNMX3 R7, R6, R7, R9, !PT ;  /* 0x000000070607720f */ /* 0x008fe40007800109 */
[----:B----4-:R-:W-:Y:S01]  /*2ab0*/  VIMNMX3 R10, R10, R11, R12, !PT ;  /* 0x0000000b0a0a720f */ /* 0x010fe2000780010c */
[----:B------:R-:W-:-:S03]  /*2ac0*/  IMAD.MOV.U32 R11, RZ, RZ, 0x1000 ;  /* 0x00001000ff0b7424 */ /* 0x000fc600078e00ff */
[----:B------:R-:W-:Y:S02]  /*2ad0*/  VIMNMX3 R0, R0, R7, R10, !PT ;  /* 0x000000070000720f */ /* 0x000fe4000780010a */
[----:B-----5:R-:W-:Y:S02]  /*2ae0*/  VIMNMX3 R14, R13, R14, R15, !PT ;  /* 0x0000000e0d0e720f */ /* 0x020fe4000780010f */
[----:B------:R-:W-:-:S04]  /*2af0*/  VIMNMX3 R16, R16, R17, R18, !PT ;  /* 0x000000111010720f */ /* 0x000fc80007800112 */
[----:B------:R-:W-:-:S04]  /*2b00*/  VIMNMX3 R19, R14, R16, R19, !PT ;  /* 0x000000100e13720f */ /* 0x000fc80007800113 */
[----:B------:R-:W-:Y:S01]  /*2b10*/  VIMNMX R0, PT, PT, R0, R19, !PT ;  /* 0x0000001300007248 */ /* 0x000fe20007fe0100 */
[----:B------:R-:W-:Y:S06]  /*2b20*/  @!P0 BRA `(.L_x_44) ;  /* 0x0000000000908947 */ /* 0x000fec0003800000 */
[----:B------:R-:W0:Y:S01]  /*2b30*/  LDC R3, c[0x0][0x390] ;  /* 0x0000e400ff037b82 */ /* 0x000e220000000800 */
[----:B------:R-:W-:Y:S02]  /*2b40*/  VIADD R10, R2, 0xfffff000 ;  /* 0xfffff000020a7836 */ /* 0x000fe40000000000 */
[----:B------:R-:W-:-:S07]  /*2b50*/  IMAD.MOV.U32 R11, RZ, RZ, 0x1000 ;  /* 0x00001000ff0b7424 */ /* 0x000fce00078e00ff */
.L_x_46:
[----:B------:R-:W-:-:S05]  /*2b60*/  IMAD.WIDE R6, R11, 0x4, R4 ;  /* 0x000000040b067825 */ /* 0x000fca00078e0204 */
        /* <DEDUP_REMOVED lines=14> */
[----:B------:R-:W5:Y:S04]  /*2c50*/  LDG.E.CONSTANT R12, desc[UR6][R6.64+0x3800] ;  /* 0x00380006060c7981 */ /* 0x000f68000c1e9900 */
[----:B------:R-:W5:Y:S01]  /*2c60*/  LDG.E.CONSTANT R15, desc[UR6][R6.64+0x3c00] ;  /* 0x003c0006060f7981 */ /* 0x000f62000c1e9900 */
[----:B--2---:R-:W-:Y:S01]  /*2c70*/  VIMNMX3 R17, R0, R17, R2, !PT ;  /* 0x000000110011720f */ /* 0x004fe20007800102 */
[----:B0-----:R-:W-:-:S04]  /*2c80*/  IMAD.MOV.U32 R2, RZ, RZ, R3 ;  /* 0x000000ffff027224 */ /* 0x001fc800078e0003 */
[----:B------:R-:W-:-:S05]  /*2c90*/  IMAD.IADD R0, R2, 0x1, -R11 ;  /* 0x0000000102007824 */ /* 0x000fca00078e0a0b */
[----:B------:R-:W-:Y:S02]  /*2ca0*/  ISETP.GE.AND P0, PT, R0, 0x1000, PT ;  /* 0x000010000000780c */ /* 0x000fe40003f06270 */
[----:B---3--:R-:W-:Y:S02]  /*2cb0*/  VIMNMX3 R16, R16, R19, R18, !PT ;  /* 0x000000131010720f */ /* 0x008fe40007800112 */
[----:B----4-:R-:W-:-:S04]  /*2cc0*/  VIMNMX3 R20, R20, R21, R22, !PT ;  /* 0x000000151414720f */ /* 0x010fc80007800116 */
[----:B------:R-:W-:Y:S02]  /*2cd0*/  VIMNMX3 R16, R17, R16, R20, !PT ;  /* 0x000000101110720f */ /* 0x000fe40007800114 */
[----:B-----5:R-:W-:Y:S02]  /*2ce0*/  VIMNMX3 R23, R23, R24, R25, !PT ;  /* 0x000000181717720f */ /* 0x020fe40007800119 */
[----:B------:R-:W-:Y:S02]  /*2cf0*/  VIMNMX3 R14, R14, R13, R9, !PT ;  /* 0x0000000d0e0e720f */ /* 0x000fe40007800109 */
[----:B------:R-:W-:-:S04]  /*2d00*/  VIMNMX R12, PT, PT, R12, R15, !PT ;  /* 0x0000000f0c0c7248 */ /* 0x000fc80007fe0100 */
[----:B------:R-:W-:-:S04]  /*2d10*/  VIMNMX3 R23, R23, R14, R12, !PT ;  /* 0x0000000e1717720f */ /* 0x000fc8000780010c */
[----:B------:R-:W-:Y:S01]  /*2d20*/  VIMNMX R0, PT, PT, R16, R23, !PT ;  /* 0x0000001710007248 */ /* 0x000fe20007fe0100 */
[----:B------:R-:W-:Y:S06]  /*2d30*/  @!P0 BRA `(.L_x_45) ;  /* 0x0000000400fc8947 */ /* 0x000fec0003800000 */
[----:B------:R-:W-:-:S05]  /*2d40*/  VIADD R11, R11, 0x1000 ;  /* 0x000010000b0b7836 */ /* 0x000fca0000000000 */
[----:B------:R-:W-:-:S13]  /*2d50*/  ISETP.GT.AND P0, PT, R11, R10, PT ;  /* 0x0000000a0b00720c */ /* 0x000fda0003f04270 */
[----:B------:R-:W-:Y:S05]  /*2d60*/  @!P0 BRA `(.L_x_46) ;  /* 0xfffffffc007c8947 */ /* 0x000fea000383ffff */
.L_x_44:
[----:B------:R-:W-:-:S13]  /*2d70*/  ISETP.GE.AND P0, PT, R11, R2, PT ;  /* 0x000000020b00720c */ /* 0x000fda0003f06270 */
[----:B------:R-:W-:Y:S05]  /*2d80*/  @P0 BRA `(.L_x_45) ;  /* 0x0000000400e80947 */ /* 0x000fea0003800000 */
[----:B------:R-:W-:Y:S01]  /*2d90*/  IMAD.IADD R9, R2, 0x1, -R11 ;  /* 0x0000000102097824 */ /* 0x000fe200078e0a0b */
[----:B------:R-:W-:Y:S04]  /*2da0*/  BSSY.RECONVERGENT B1, `(.L_x_45) ;  /* 0x0000078000017945 */ /* 0x000fe80003800200 */
[----:B------:R-:W-:-:S13]  /*2db0*/  ISETP.GE.AND P0, PT, R8, R9, PT ;  /* 0x000000090800720c */ /* 0x000fda0003f06270 */
[----:B------:R-:W-:Y:S05]  /*2dc0*/  @P0 BRA `(.L_x_47) ;  /* 0x0000000400d40947 */ /* 0x000fea0003800000 */
[----:B------:R-:W-:Y:S01]  /*2dd0*/  LOP3.LUT R3, RZ, R8, RZ, 0x33, !PT ;  /* 0x00000008ff037212 */ /* 0x000fe200078e33ff */
[----:B------:R-:W-:Y:S01]  /*2de0*/  BSSY.RECONVERGENT B2, `(.L_x_48) ;  /* 0x0000015000027945 */ /* 0x000fe20003800200 */
[----:B------:R-:W-:Y:S02]  /*2df0*/  IMAD.MOV.U32 R10, RZ, RZ, R8 ;  /* 0x000000ffff0a7224 */ /* 0x000fe400078e0008 */
[----:B------:R-:W-:-:S04]  /*2e00*/  IADD3 R2, PT, PT, -R11, R2, R3 ;  /* 0x000000020b027210 */ /* 0x000fc80007ffe103 */
[C---:B------:R-:W-:Y:S02]  /*2e10*/  LOP3.LUT R3, R2.reuse, 0x300, RZ, 0xc0, !PT ;  /* 0x0000030002037812 */ /* 0x040fe400078ec0ff */
[----:B------:R-:W-:Y:S02]  /*2e20*/  ISETP.GE.U32.AND P1, PT, R2, 0x300, PT ;  /* 0x000003000200780c */ /* 0x000fe40003f26070 */
[----:B------:R-:W-:-:S13]  /*2e30*/  ISETP.NE.AND P0, PT, R3, 0x300, PT ;  /* 0x000003000300780c */ /* 0x000fda0003f05270 */
[----:B------:R-:W-:Y:S05]  /*2e40*/  @!P0 BRA `(.L_x_49) ;  /* 0x0000000000388947 */ /* 0x000fea0003800000 */
[----:B------:R-:W0:Y:S01]  /*2e50*/  LDC.64 R4, c[0x0][0x380] ;  /* 0x0000e000ff047b82 */ /* 0x000e220000000a00 */
[----:B------:R-:W-:Y:S01]  /*2e60*/  LEA.HI R2, R2, 0x1, RZ, 0x18 ;  /* 0x0000000102027811 */ /* 0x000fe200078fc0ff */
[----:B------:R-:W-:Y:S02]  /*2e70*/  IMAD.IADD R7, R8, 0x1, R11 ;  /* 0x0000000108077824 */ /* 0x000fe400078e020b */
[----:B------:R-:W-:Y:S01]  /*2e80*/  IMAD.MOV.U32 R10, RZ, RZ, R8 ;  /* 0x000000ffff0a7224 */ /* 0x000fe200078e0008 */
[----:B------:R-:W-:-:S05]  /*2e90*/  LOP3.LUT R2, R2, 0x3, RZ, 0xc0, !PT ;  /* 0x0000000302027812 */ /* 0x000fca00078ec0ff */
[----:B------:R-:W-:-:S07]  /*2ea0*/  IMAD.MOV R6, RZ, RZ, -R2 ;  /* 0x000000ffff067224 */ /* 0x000fce00078e0a02 */
.L_x_50:
        /* <DEDUP_REMOVED lines=8> */
.L_x_49:
[----:B------:R-:W-:Y:S05]  /*2f30*/  BSYNC.RECONVERGENT B2 ;  /* 0x0000000000027941 */ /* 0x000fea0003800200 */
.L_x_48:
        /* <DEDUP_REMOVED lines=16> */
.L_x_53:
        /* <DEDUP_REMOVED lines=39> */
.L_x_52:
[----:B------:R-:W-:Y:S05]  /*32b0*/  BSYNC.RECONVERGENT B2 ;  /* 0x0000000000027941 */ /* 0x000fea0003800200 */
.L_x_51:
        /* <DEDUP_REMOVED lines=10> */
[----:B------:R-:W5:Y:S01]  /*3360*/  LDG.E.CONSTANT R16, desc[UR6][R2.64+0x1400] ;  /* 0x0014000602107981 */ /* 0x000f62000c1e9900 */
[----:B0-----:R-:W-:-:S04]  /*3370*/  IMAD.WIDE.U32 R4, R11, 0x4, R6 ;  /* 0x000000040b047825 */ /* 0x001fc800078e0006 */
[----:B------:R-:W-:Y:S02]  /*3380*/  IMAD.WIDE.U32 R6, R13, 0x4, R6 ;  /* 0x000000040d067825 */ /* 0x000fe400078e0006 */
[----:B------:R0:W2:Y:S04]  /*3390*/  LDG.E.CONSTANT R5, desc[UR6][R4.64] ;  /* 0x0000000604057981 */ /* 0x0000a8000c1e9900 */
[----:B------:R1:W3:Y:S04]  /*33a0*/  LDG.E.CONSTANT R13, desc[UR6][R2.64] ;  /* 0x00000006020d7981 */ /* 0x0002e8000c1e9900 */
[----:B------:R-:W4:Y:S01]  /*33b0*/  LDG.E.CONSTANT R7, desc[UR6][R6.64] ;  /* 0x0000000606077981 */ /* 0x000f22000c1e9900 */
[----:B0-----:R-:W-:Y:S01]  /*33c0*/  IADD3 R4, P1, PT, R2, 0x2000, RZ ;  /* 0x0000200002047810 */ /* 0x001fe20007f3e0ff */
[----:B------:R-:W-:Y:S01]  /*33d0*/  VIADD R10, R10, 0x800 ;  /* 0x000008000a0a7836 */ /* 0x000fe20000000000 */
[----:B------:R-:W-:Y:S01]  /*33e0*/  PLOP3.LUT P0, PT, PT, PT, PT, 0x8, 0x80 ;  /* 0x000000000080781c */ /* 0x000fe20003f0e170 */
[----:B------:R-:W-:-:S02]  /*33f0*/  VIADD R11, R11, 0x800 ;  /* 0x000008000b0b7836 */ /* 0x000fc40000000000 */
[----:B-1----:R-:W-:Y:S01]  /*3400*/  IMAD.MOV.U32 R2, RZ, RZ, R4 ;  /* 0x000000ffff027224 */ /* 0x002fe200078e0004 */
[----:B--2---:R-:W-:-:S04]  /*3410*/  VIMNMX3 R12, R0, R5, R12, !PT ;  /* 0x00000005000c720f */ /* 0x004fc8000780010c */
[----:B---3--:R-:W-:Y:S01]  /*3420*/  VIMNMX3 R12, R12, R13, R14, !PT ;  /* 0x0000000d0c0c720f */ /* 0x008fe2000780010e */
[----:B------:R-:W-:-:S03]  /*3430*/  IMAD.X R5, RZ, RZ, R3, P1 ;  /* 0x000000ffff057224 */ /* 0x000fc600008e0603 */
[----:B----4-:R-:W-:Y:S01]  /*3440*/  VIMNMX3 R12, R12, R7, R15, !PT ;  /* 0x000000070c0c720f */ /* 0x010fe2000780010f */
[----:B------:R-:W-:-:S03]  /*3450*/  IMAD.MOV.U32 R3, RZ, RZ, R5 ;  /* 0x000000ffff037224 */ /* 0x000fc600078e0005 */
[----:B-----5:R-:W-:-:S07]  /*3460*/  VIMNMX3 R0, R12, R17, R16, !PT ;  /* 0x000000110c00720f */ /* 0x020fce0007800110 */
.L_x_55:
[----:B------:R-:W-:Y:S05]  /*3470*/  BSYNC.RECONVERGENT B2 ;  /* 0x0000000000027941 */ /* 0x000fea0003800200 */
.L_x_54:
        /* <DEDUP_REMOVED lines=10> */
.L_x_47:
[----:B------:R-:W-:Y:S05]  /*3520*/  BSYNC.RECONVERGENT B1 ;  /* 0x0000000000017941 */ /* 0x000fea0003800200 */
.L_x_45:
[----:B------:R-:W0:Y:S01]  /*3530*/  S2R R6, SR_LANEID ;  /* 0x0000000000067919 */ /* 0x000e220000000000 */
[----:B------:R-:W-:-:S05]  /*3540*/  IMAD.MOV.U32 R5, RZ, RZ, R0 ;  /* 0x000000ffff057224 */ /* 0x000fca00078e0000 */
        /* <DEDUP_REMOVED lines=30> */
[----:B0-----:R-:W-:Y:S04]  /*3730*/  LDS R0, [UR4+0xc] ;  /* 0x00000c04ff007984 */ /* 0x001fe80008000800 */
[----:B------:R-:W0:Y:S04]  /*3740*/  LDS.128 R8, [UR4+0x10] ;  /* 0x00001004ff087984 */ /* 0x000e280008000c00 */
[----:B------:R-:W1:Y:S01]  /*3750*/  LDS.64 R2, [UR4+0x20] ;  /* 0x00002004ff027984 */ /* 0x000e620008000a00 */
[----:B0-----:R-:W-:-:S04]  /*3760*/  VIMNMX3 R0, R5, R0, R8, !PT ;  /* 0x000000000500720f */ /* 0x001fc80007800108 */
[----:B------:R-:W-:-:S04]  /*3770*/  VIMNMX3 R0, R0, R9, R10, !PT ;  /* 0x000000090000720f */ /* 0x000fc8000780010a */
[----:B-1----:R-:W-:-:S04]  /*3780*/  VIMNMX3 R0, R0, R11, R2, !PT ;  /* 0x0000000b0000720f */ /* 0x002fc80007800102 */
[----:B------:R-:W-:-:S07]  /*3790*/  VIMNMX R5, PT, PT, R0, R3, !PT ;  /* 0x0000000300057248 */ /* 0x000fce0007fe0100 */
.L_x_17:
[----:B------:R-:W-:Y:S05]  /*37a0*/  BSYNC.RECONVERGENT B0 ;  /* 0x0000000000007941 */ /* 0x000fea0003800200 */
.L_x_1:
[----:B------:R-:W-:Y:S05]  /*37b0*/  @P0 EXIT ;  /* 0x000000000000094d */ /* 0x000fea0003800000 */
[----:B------:R-:W5:Y:S01]  /*37c0*/  LDCU UR4, c[0x0][0x398] ;  /* 0x00007300ff0477ac */ /* 0x000f620008000800 */
[----:B0-23--:R-:W0:Y:S01]  /*37d0*/  LDC.64 R2, c[0x0][0x388] ;  /* 0x0000e200ff027b82 */ /* 0x00de220000000a00 */
[----:B-----5:R-:W2:Y:S02]  /*37e0*/  F2I.TRUNC.NTZ R0, UR4 ;  /* 0x0000000400007d05 */ /* 0x020ea4000820f100 */
[----:B--2---:R-:W-:-:S04]  /*37f0*/  VIMNMX R0, PT, PT, R0, R5, !PT ;  /* 0x0000000500007248 */ /* 0x004fc80007fe0100 */
[----:B-1--4-:R-:W-:-:S05]  /*3800*/  I2FP.F32.S32 R5, R0 ;  /* 0x0000000000057245 */ /* 0x012fca0000201400 */
[----:B0-----:R-:W-:Y:S01]  /*3810*/  STG.E desc[UR6][R2.64], R5 ;  /* 0x0000000502007986 */ /* 0x001fe2000c101906 */
[----:B------:R-:W-:Y:S05]  /*3820*/  EXIT ;  /* 0x000000000000794d */ /* 0x000fea0003800000 */
.L_x_56:
[----:B------:R-:W-:-:S00]  /*3830*/  BRA `(.L_x_56) ;  /* 0xfffffffc00fc7947 */ /* 0x000fc0000383ffff */
[----:B------:R-:W-:-:S00]  /*3840*/  NOP ;  /* 0x0000000000007918 */ /* 0x000fc00000000000 */
        /* <DEDUP_REMOVED lines=11> */
.L_x_271:


//--------------------- .text._ZN3cub18CUB_300001_SM_10006detail6reduce18DeviceReduceKernelINS2_10policy_hubIiyN4cuda3__47maximumIiEEE10Policy1000EN6thrust24THRUST_300001_SM_1000_NS10device_ptrIiEEyS8_i8AbsValueEEvT0_PT3_T1_NS0_13GridEvenShareISJ_EET2_T4_ --------------------------
	.section	.text._ZN3cub18CUB_300001_SM_10006detail6reduce18DeviceReduceKernelINS2_10policy_hubIiyN4cuda3__47maximumIiEEE10Policy1000EN6thrust24THRUST_300001_SM_1000_NS10device_ptrIiEEyS8_i8AbsValueEEvT0_PT3_T1_NS0_13GridEvenShareISJ_EET2_T4_,"ax",@progbits
	.align	128
        .global         _ZN3cub18CUB_300001_SM_10006detail6reduce18DeviceReduceKernelINS2_10policy_hubIiyN4cuda3__47maximumIiEEE10Policy1000EN6thrust24THRUST_300001_SM_1000_NS10device_ptrIiEEyS8_i8AbsValueEEvT0_PT3_T1_NS0_13GridEvenShareISJ_EET2_T4_
        .type           _ZN3cub18CUB_300001_SM_10006detail6reduce18DeviceReduceKernelINS2_10policy_hubIiyN4cuda3__47maximumIiEEE10Policy1000EN6thrust24THRUST_300001_SM_1000_NS10device_ptrIiEEyS8_i8AbsValueEEvT0_PT3_T1_NS0_13GridEvenShareISJ_EET2_T4_,@function
        .size           _ZN3cub18CUB_300001_SM_10006detail6reduce18DeviceReduceKernelINS2_10policy_hubIiyN4cuda3__47maximumIiEEE10Policy1000EN6thrust24THRUST_300001_SM_1000_NS10device_ptrIiEEyS8_i8AbsValueEEvT0_PT3_T1_NS0_13GridEvenShareISJ_EET2_T4_,(.L_x_272 - _ZN3cub18CUB_300001_SM_10006detail6reduce18DeviceReduceKernelINS2_10policy_hubIiyN4cuda3__47maximumIiEEE10Policy1000EN6thrust24THRUST_300001_SM_1000_NS10device_ptrIiEEyS8_i8AbsValueEEvT0_PT3_T1_NS0_13GridEvenShareISJ_EET2_T4_)
        .other          _ZN3cub18CUB_300001_SM_10006detail6reduce18DeviceReduceKernelINS2_10policy_hubIiyN4cuda3__47maximumIiEEE10Policy1000EN6thrust24THRUST_300001_SM_1000_NS10device_ptrIiEEyS8_i8AbsValueEEvT0_PT3_T1_NS0_13GridEvenShareISJ_EET2_T4_,@"STO_CUDA_ENTRY STV_DEFAULT"
_ZN3cub18CUB_300001_SM_10006detail6reduce18DeviceReduceKernelINS2_10policy_hubIiyN4cuda3__47maximumIiEEE10Policy1000EN6thrust24THRUST_300001_SM_1000_NS10device_ptrIiEEyS8_i8AbsValueEEvT0_PT3_T1_NS0_13GridEvenShareISJ_EET2_T4_:
.text._ZN3cub18CUB_300001_SM_10006detail6reduce18DeviceReduceKernelINS2_10policy_hubIiyN4cuda3__47maximumIiEEE10Policy1000EN6thrust24THRUST_300001_SM_1000_NS10device_ptrIiEEyS8_i8AbsValueEEvT0_PT3_T1_NS0_13GridEvenShareISJ_EET2_T4_:
[----:B------:R-:W-:Y:S08]  /*0000*/  LDC R1, c[0x0][0x37c] ;  /* 0x0000df00ff017b82 */ /* 0x000ff00000000800 */
[----:B------:R-:W0:Y:S01]  /*0010*/  S2UR UR18, SR_CTAID.X ;  /* 0x00000000001279c3 */ /* 0x000e220000002500 */
[----:B------:R-:W1:Y:S01]  /*0020*/  LDCU.64 UR4, c[0x0][0x3b8] ;  /* 0x00007700ff0477ac */ /* 0x000e620008000a00 */
[----:B------:R-:W-:Y:S01]  /*0030*/  BSSY.RECONVERGENT B0, `(.L_x_57) ;  /* 0x0000339000007945 */ /* 0x000fe20003800200 */
[----:B------:R-:W2:Y:S01]  /*0040*/  LDCU UR11, c[0x0][0x3c0] ;  /* 0x00007800ff0b77ac */ /* 0x000ea20008000800 */
[----:B------:R-:W3:Y:S01]  /*0050*/  LDCU.64 UR16, c[0x0][0x358] ;  /* 0x00006b00ff1077ac */ /* 0x000ee20008000a00 */
[----:B-1----:R-:W-:-:S02]  /*0060*/  IMAD.U32 R2, RZ, RZ, UR4 ;  /* 0x00000004ff027e24 */ /* 0x002fc4000f8e00ff */
[----:B------:R-:W-:Y:S01]  /*0070*/  IMAD.U32 R3, RZ, RZ, UR5 ;  /* 0x00000005ff037e24 */ /* 0x000fe2000f8e00ff */
[----:B--2---:R-:W-:Y:S02]  /*0080*/  USHF.L.U32 UR5, UR11, 0xc, URZ ;  /* 0x0000000c0b057899 */ /* 0x004fe400080006ff */
[----:B0-----:R-:W-:Y:S02]  /*0090*/  USHF.L.U32 UR9, UR18, 0xc, URZ ;  /* 0x0000000c12097899 */ /* 0x001fe400080006ff */
[----:B------:R-:W-:-:S04]  /*00a0*/  USHF.R.S32.HI UR4, URZ, 0x1f, UR5 ;  /* 0x0000001fff047899 */ /* 0x000fc80008011405 */
[----:B------:R-:W-:-:S04]  /*00b0*/  IADD3 R19, P1, PT, R2, -UR9, RZ ;  /* 0x8000000902137c10 */ /* 0x000fc8000ff3e0ff */
[----:B------:R-:W-:Y:S02]  /*00c0*/  ISETP.GT.U32.AND P0, PT, R19, 0xfff, PT ;  /* 0x00000fff1300780c */ /* 0x000fe40003f04070 */
[----:B------:R-:W-:-:S04]  /*00d0*/  IADD3.X R20, PT, PT, R3, -0x1, RZ, P1, !PT ;  /* 0xffffffff03147810 */ /* 0x000fc80000ffe4ff */
[----:B------:R-:W-:-:S13]  /*00e0*/  ISETP.GT.U32.AND.EX P0, PT, R20, RZ, PT, P0 ;  /* 0x000000ff1400720c */ /* 0x000fda0003f04100 */
[----:B---3--:R-:W-:Y:S05]  /*00f0*/  @P0 BRA `(.L_x_58) ;  /* 0x0000001400140947 */ /* 0x008fea0003800000 */
[----:B------:R-:W0:Y:S01]  /*0100*/  S2R R6, SR_TID.X ;  /* 0x0000000000067919 */ /* 0x000e220000002100 */
[----:B------:R-:W-:Y:S01]  /*0110*/  VIADD R5, R2, -UR9 ;  /* 0x8000000902057c36 */ /* 0x000fe20008000000 */
[----:B------:R-:W-:Y:S01]  /*0120*/  BSSY.RECONVERGENT B1, `(.L_x_59) ;  /* 0x000000d000017945 */ /* 0x000fe20003800200 */
[----:B------:R-:W-:-:S03]  /*0130*/  IMAD.MOV.U32 R4, RZ, RZ, RZ ;  /* 0x000000ffff047224 */ /* 0x000fc600078e00ff */
[----:B0-----:R-:W-:Y:S01]  /*0140*/  ISETP.GE.AND P0, PT, R6, R5, PT ;  /* 0x000000050600720c */ /* 0x001fe20003f06270 */
[----:B------:R-:W-:-:S12]  /*0150*/  IMAD.MOV.U32 R0, RZ, RZ, R6 ;  /* 0x000000ffff007224 */ /* 0x000fd800078e0006 */
[----:B------:R-:W-:Y:S05]  /*0160*/  @P0 BRA `(.L_x_60) ;  /* 0x0000000000200947 */ /* 0x000fea0003800000 */
[----:B------:R-:W0:Y:S01]  /*0170*/  LDC.64 R8, c[0x0][0x380] ;  /* 0x0000e000ff087b82 */ /* 0x000e220000000a00 */
[----:B------:R-:W-:-:S04]  /*0180*/  VIADD R3, R6, UR9 ;  /* 0x0000000906037c36 */ /* 0x000fc80008000000 */
[----:B0-----:R-:W-:-:S06]  /*0190*/  IMAD.WIDE.U32 R8, R3, 0x4, R8 ;  /* 0x0000000403087825 */ /* 0x001fcc00078e0008 */
[----:B------:R-:W2:Y:S01]  /*01a0*/  LDG.E R8, desc[UR16][R8.64] ;  /* 0x0000001008087981 */ /* 0x000ea2000c1e1900 */
[----:B------:R-:W-:Y:S01]  /*01b0*/  VIADD R0, R6, 0x100 ;  /* 0x0000010006007836 */ /* 0x000fe20000000000 */
[----:B--2---:R-:W-:-:S04]  /*01c0*/  IABS R4, R8 ;  /* 0x0000000800047213 */ /* 0x004fc80000000000 */
[----:B------:R-:W-:-:S06]  /*01d0*/  I2FP.F32.S32 R4, R4 ;  /* 0x0000000400047245 */ /* 0x000fcc0000201400 */
[----:B------:R-:W0:Y:S02]  /*01e0*/  F2I.TRUNC.NTZ R4, R4 ;  /* 0x0000000400047305 */ /* 0x000e24000020f100 */
.L_x_60:
[----:B------:R-:W-:Y:S05]  /*01f0*/  BSYNC.RECONVERGENT B1 ;  /* 0x0000000000017941 */ /* 0x000fea0003800200 */
.L_x_59:
[----:B------:R-:W-:Y:S01]  /*0200*/  ISETP.GE.AND P0, PT, R0, R5, PT ;  /* 0x000000050000720c */ /* 0x000fe20003f06270 */
[----:B------:R-:W-:-:S12]  /*0210*/  BSSY.RECONVERGENT B1, `(.L_x_61) ;  /* 0x00000cd000017945 */ /* 0x000fd80003800200 */
[----:B------:R-:W-:Y:S05]  /*0220*/  @P0 BRA `(.L_x_62) ;  /* 0x0000000c002c0947 */ /* 0x000fea0003800000 */
[----:B------:R-:W-:Y:S01]  /*0230*/  LOP3.LUT R3, RZ, R0, RZ, 0x33, !PT ;  /* 0x00000000ff037212 */ /* 0x000fe200078e33ff */
[----:B------:R-:W-:Y:S03]  /*0240*/  BSSY.RECONVERGENT B2, `(.L_x_63) ;  /* 0x0000067000027945 */ /* 0x000fe60003800200 */
[----:B------:R-:W-:-:S04]  /*0250*/  IADD3 R3, PT, PT, R2, -UR9, R3 ;  /* 0x8000000902037c10 */ /* 0x000fc8000fffe003 */
[C---:B------:R-:W-:Y:S02]  /*0260*/  ISETP.GE.U32.AND P1, PT, R3.reuse, 0xf00, PT ;  /* 0x00000f000300780c */ /* 0x040fe40003f26070 */
[----:B------:R-:W-:-:S04]  /*0270*/  LEA.HI R7, R3, 0x1, RZ, 0x18 ;  /* 0x0000000103077811 */ /* 0x000fc800078fc0ff */
[----:B------:R-:W-:-:S04]  /*0280*/  LOP3.LUT R24, R7, 0xf, RZ, 0xc0, !PT ;  /* 0x0000000f07187812 */ /* 0x000fc800078ec0ff */
[----:B------:R-:W-:-:S03]  /*0290*/  ISETP.NE.AND P0, PT, R24, RZ, PT ;  /* 0x000000ff1800720c */ /* 0x000fc60003f05270 */
[----:B------:R-:W-:Y:S10]  /*02a0*/  @!P1 BRA `(.L_x_64) ;  /* 0x0000000400809947 */ /* 0x000ff40003800000 */
[----:B------:R-:W1:Y:S01]  /*02b0*/  LDCU.64 UR6, c[0x0][0x380] ;  /* 0x00007000ff0677ac */ /* 0x000e620008000a00 */
[----:B------:R-:W-:Y:S01]  /*02c0*/  IMAD.WIDE.U32 R2, R0, 0x4, RZ ;  /* 0x0000000400027825 */ /* 0x000fe200078e00ff */
[----:B------:R-:W-:Y:S01]  /*02d0*/  LOP3.LUT R8, R7, 0x1fffff0, RZ, 0xc0, !PT ;  /* 0x01fffff007087812 */ /* 0x000fe200078ec0ff */
[----:B------:R-:W-:-:S04]  /*02e0*/  UIMAD.WIDE.U32 UR4, UR18, 0x4000, URZ ;  /* 0x00004000120478a5 */ /* 0x000fc8000f8e00ff */
[----:B------:R-:W-:Y:S02]  /*02f0*/  IMAD.MOV R8, RZ, RZ, -R8 ;  /* 0x000000ffff087224 */ /* 0x000fe400078e0a08 */
[----:B------:R-:W-:Y:S02]  /*0300*/  LOP3.LUT R2, R2, UR4, RZ, 0xfc, !PT ;  /* 0x0000000402027c12 */ /* 0x000fe4000f8efcff */
[----:B------:R-:W-:Y:S02]  /*0310*/  LOP3.LUT R3, R3, UR5, RZ, 0xfc, !PT ;  /* 0x0000000503037c12 */ /* 0x000fe4000f8efcff */
[----:B-1----:R-:W-:-:S04]  /*0320*/  IADD3 R2, P1, PT, R2, UR6, RZ ;  /* 0x0000000602027c10 */ /* 0x002fc8000ff3e0ff */
[----:B------:R-:W-:-:S04]  /*0330*/  IADD3 R2, P2, PT, R2, 0x2000, RZ ;  /* 0x0000200002027810 */ /* 0x000fc80007f5e0ff */
[----:B------:R-:W-:-:S09]  /*0340*/  IADD3.X R3, PT, PT, RZ, UR7, R3, P2, P1 ;  /* 0x00000007ff037c10 */ /* 0x000fd200097e2403 */
.L_x_65:
[----:B------:R-:W2:Y:S04]  /*0350*/  LDG.E R25, desc[UR16][R2.64+-0x1c00] ;  /* 0xffe4001002197981 */ /* 0x000ea8000c1e1900 */
[----:B------:R-:W3:Y:S04]  /*0360*/  LDG.E R16, desc[UR16][R2.64+-0x1800] ;  /* 0xffe8001002107981 */ /* 0x000ee8000c1e1900 */
[----:B------:R-:W4:Y:S04]  /*0370*/  LDG.E R17, desc[UR16][R2.64+-0x1400] ;  /* 0xffec001002117981 */ /* 0x000f28000c1e1900 */
[----:B------:R-:W5:Y:S04]  /*0380*/  LDG.E R18, desc[UR16][R2.64+-0x1000] ;  /* 0xfff0001002127981 */ /* 0x000f68000c1e1900 */
        /* <DEDUP_REMOVED lines=11> */
[----:B------:R1:W5:Y:S01]  /*0440*/  LDG.E R14, desc[UR16][R2.64+0x1c00] ;  /* 0x001c0010020e7981 */ /* 0x000362000c1e1900 */
[----:B------:R-:W-:-:S05]  /*0450*/  VIADD R8, R8, 0x10 ;  /* 0x0000001008087836 */ /* 0x000fca0000000000 */
[----:B------:R-:W-:Y:S02]  /*0460*/  ISETP.NE.AND P1, PT, R8, RZ, PT ;  /* 0x000000ff0800720c */ /* 0x000fe40003f25270 */
[----:B-1----:R-:W-:Y:S01]  /*0470*/  IADD3 R2, P2, PT, R2, 0x4000, RZ ;  /* 0x0000400002027810 */ /* 0x002fe20007f5e0ff */
[----:B------:R-:W-:-:S04]  /*0480*/  VIADD R0, R0, 0x1000 ;  /* 0x0000100000007836 */ /* 0x000fc80000000000 */
[----:B------:R-:W-:Y:S01]  /*0490*/  IMAD.X R3, RZ, RZ, R3, P2 ;  /* 0x000000ffff037224 */ /* 0x000fe200010e0603 */
[----:B--2---:R-:W-:Y:S02]  /*04a0*/  IABS R25, R25 ;  /* 0x0000001900197213 */ /* 0x004fe40000000000 */
[----:B---3--:R-:W-:Y:S02]  /*04b0*/  IABS R26, R16 ;  /* 0x00000010001a7213 */ /* 0x008fe40000000000 */
[----:B------:R-:W-:-:S03]  /*04c0*/  I2FP.F32.S32 R16, R25 ;  /* 0x0000001900107245 */ /* 0x000fc60000201400 */
[----:B------:R-:W-:Y:S01]  /*04d0*/  IMAD.MOV.U32 R25, RZ, RZ, R26 ;  /* 0x000000ffff197224 */ /* 0x000fe200078e001a */
[----:B----4-:R-:W-:-:S04]  /*04e0*/  IABS R26, R17 ;  /* 0x00000011001a7213 */ /* 0x010fc80000000000 */
[----:B------:R-:W-:Y:S01]  /*04f0*/  I2FP.F32.S32 R17, R25 ;  /* 0x0000001900117245 */ /* 0x000fe20000201400 */
[----:B------:R-:W-:Y:S01]  /*0500*/  IMAD.MOV.U32 R25, RZ, RZ, R26 ;  /* 0x000000ffff197224 */ /* 0x000fe200078e001a */
[----:B-----5:R-:W-:-:S04]  /*0510*/  IABS R26, R18 ;  /* 0x00000012001a7213 */ /* 0x020fc80000000000 */
[----:B------:R-:W-:Y:S01]  /*0520*/  I2FP.F32.S32 R18, R25 ;  /* 0x0000001900127245 */ /* 0x000fe20000201400 */
[----:B------:R-:W-:Y:S01]  /*0530*/  IMAD.MOV.U32 R25, RZ, RZ, R26 ;  /* 0x000000ffff197224 */ /* 0x000fe200078e001a */
[----:B------:R-:W-:-:S04]  /*0540*/  IABS R26, R19 ;  /* 0x00000013001a7213 */ /* 0x000fc80000000000 */
[----:B------:R-:W-:Y:S01]  /*0550*/  I2FP.F32.S32 R19, R25 ;  /* 0x0000001900137245 */ /* 0x000fe20000201400 */
[----:B------:R-:W-:Y:S01]  /*0560*/  IMAD.MOV.U32 R25, RZ, RZ, R26 ;  /* 0x000000ffff197224 */ /* 0x000fe200078e001a */
[----:B------:R-:W-:Y:S02]  /*0570*/  IABS R26, R20 ;  /* 0x00000014001a7213 */ /* 0x000fe40000000000 */
[----:B------:R-:W-:Y:S02]  /*0580*/  IABS R15, R15 ;  /* 0x0000000f000f7213 */ /* 0x000fe40000000000 */
[----:B------:R-:W-:Y:S01]  /*0590*/  I2FP.F32.S32 R20, R25 ;  /* 0x0000001900147245 */ /* 0x000fe20000201400 */
[----:B------:R-:W-:Y:S01]  /*05a0*/  IMAD.MOV.U32 R25, RZ, RZ, R26 ;  /* 0x000000ffff197224 */ /* 0x000fe200078e001a */
[----:B------:R-:W-:Y:S02]  /*05b0*/  I2FP.F32.S32 R15, R15 ;  /* 0x0000000f000f7245 */ /* 0x000fe40000201400 */
[----:B------:R-:W-:-:S02]  /*05c0*/  IABS R26, R21 ;  /* 0x00000015001a7213 */ /* 0x000fc40000000000 */
[----:B------:R-:W-:Y:S01]  /*05d0*/  I2FP.F32.S32 R21, R25 ;  /* 0x0000001900157245 */ /* 0x000fe20000201400 */
[----:B------:R-:W-:Y:S02]  /*05e0*/  F2I.TRUNC.NTZ R16, R16 ;  /* 0x0000001000107305 */ /* 0x000fe4000020f100 */
[----:B------:R-:W-:Y:S01]  /*05f0*/  IMAD.MOV.U32 R25, RZ, RZ, R26 ;  /* 0x000000ffff197224 */ /* 0x000fe200078e001a */
[----:B------:R-:W-:-:S05]  /*0600*/  IABS R26, R22 ;  /* 0x00000016001a7213 */ /* 0x000fca0000000000 */
[----:B------:R-:W0:Y:S01]  /*0610*/  F2I.TRUNC.NTZ R15, R15 ;  /* 0x0000000f000f7305 */ /* 0x000e22000020f100 */
[----:B------:R-:W-:Y:S01]  /*0620*/  I2FP.F32.S32 R22, R25 ;  /* 0x0000001900167245 */ /* 0x000fe20000201400 */
[----:B------:R-:W-:Y:S01]  /*0630*/  IMAD.MOV.U32 R25, RZ, RZ, R26 ;  /* 0x000000ffff197224 */ /* 0x000fe200078e001a */
[----:B------:R-:W-:-:S05]  /*0640*/  IABS R26, R23 ;  /* 0x00000017001a7213 */ /* 0x000fca0000000000 */
[----:B------:R-:W-:Y:S01]  /*0650*/  F2I.TRUNC.NTZ R17, R17 ;  /* 0x0000001100117305 */ /* 0x000fe2000020f100 */
[----:B------:R-:W-:-:S07]  /*0660*/  I2FP.F32.S32 R23, R25 ;  /* 0x0000001900177245 */ /* 0x000fce0000201400 */
[----:B------:R-:W1:Y:S01]  /*0670*/  F2I.TRUNC.NTZ R18, R18 ;  /* 0x0000001200127305 */ /* 0x000e62000020f100 */
[----:B------:R-:W-:Y:S02]  /*0680*/  IABS R9, R9 ;  /* 0x0000000900097213 */ /* 0x000fe40000000000 */
[----:B------:R-:W-:Y:S02]  /*0690*/  I2FP.F32.S32 R26, R26 ;  /* 0x0000001a001a7245 */ /* 0x000fe40000201400 */
[----:B------:R-:W-:-:S03]  /*06a0*/  IABS R10, R10 ;  /* 0x0000000a000a7213 */ /* 0x000fc60000000000 */
[----:B------:R-:W-:Y:S01]  /*06b0*/  F2I.TRUNC.NTZ R19, R19 ;  /* 0x0000001300137305 */ /* 0x000fe2000020f100 */
[----:B------:R-:W-:Y:S02]  /*06c0*/  IABS R12, R12 ;  /* 0x0000000c000c7213 */ /* 0x000fe40000000000 */
[----:B------:R-:W-:-:S05]  /*06d0*/  IABS R25, R13 ;  /* 0x0000000d00197213 */ /* 0x000fca0000000000 */
[----:B------:R-:W2:Y:S01]  /*06e0*/  F2I.TRUNC.NTZ R20, R20 ;  /* 0x0000001400147305 */ /* 0x000ea2000020f100 */
[----:B------:R-:W-:Y:S02]  /*06f0*/  I2FP.F32.S32 R9, R9 ;  /* 0x0000000900097245 */ /* 0x000fe40000201400 */
[----:B------:R-:W-:Y:S02]  /*0700*/  IABS R11, R11 ;  /* 0x0000000b000b7213 */ /* 0x000fe40000000000 */
[----:B------:R-:W-:-:S03]  /*0710*/  I2FP.F32.S32 R10, R10 ;  /* 0x0000000a000a7245 */ /* 0x000fc60000201400 */
[----:B------:R-:W-:Y:S01]  /*0720*/  F2I.TRUNC.NTZ R21, R21 ;  /* 0x0000001500157305 */ /* 0x000fe2000020f100 */
[----:B0-----:R-:W-:Y:S02]  /*0730*/  VIMNMX3 R15, R4, R15, R16, !PT ;  /* 0x0000000f040f720f */ /* 0x001fe40007800110 */
[----:B------:R-:W-:-:S05]  /*0740*/  I2FP.F32.S32 R13, R12 ;  /* 0x0000000c000d7245 */ /* 0x000fca0000201400 */
[----:B------:R-:W0:Y:S01]  /*0750*/  F2I.TRUNC.NTZ R22, R22 ;  /* 0x0000001600167305 */ /* 0x000e22000020f100 */
[----:B------:R-:W-:Y:S01]  /*0760*/  IMAD.MOV.U32 R12, RZ, RZ, R25 ;  /* 0x000000ffff0c7224 */ /* 0x000fe200078e0019 */
[----:B------:R-:W-:Y:S02]  /*0770*/  I2FP.F32.S32 R11, R11 ;  /* 0x0000000b000b7245 */ /* 0x000fe40000201400 */
[----:B------:R-:W-:-:S04]  /*0780*/  IABS R14, R14 ;  /* 0x0000000e000e7213 */ /* 0x000fc80000000000 */
[----:B------:R-:W-:Y:S01]  /*0790*/  F2I.TRUNC.NTZ R23, R23 ;  /* 0x0000001700177305 */ /* 0x000fe2000020f100 */
[----:B-1----:R-:W-:-:S07]  /*07a0*/  VIMNMX3 R15, R15, R17, R18, !PT ;  /* 0x000000110f0f720f */ /* 0x002fce0007800112 */
[----:B------:R-:W1:Y:S01]  /*07b0*/  F2I.TRUNC.NTZ R26, R26 ;  /* 0x0000001a001a7305 */ /* 0x000e62000020f100 */
[----:B------:R-:W-:Y:S02]  /*07c0*/  I2FP.F32.S32 R12, R12 ;  /* 0x0000000c000c7245 */ /* 0x000fe40000201400 */
[----:B------:R-:W-:Y:S02]  /*07d0*/  I2FP.F32.S32 R14, R14 ;  /* 0x0000000e000e7245 */ /* 0x000fe40000201400 */
[----:B--2---:R-:W-:-:S03]  /*07e0*/  VIMNMX3 R15, R15, R19, R20, !PT ;  /* 0x000000130f0f720f */ /* 0x004fc60007800114 */
[----:B------:R-:W-:Y:S01]  /*07f0*/  F2I.TRUNC.NTZ R9, R9 ;  /* 0x0000000900097305 */ /* 0x000fe2000020f100 */
[----:B0-----:R-:W-:-:S07]  /*0800*/  VIMNMX3 R15, R15, R21, R22, !PT ;  /* 0x000000150f0f720f */ /* 0x001fce0007800116 */
[----:B------:R-:W0:Y:S01]  /*0810*/  F2I.TRUNC.NTZ R10, R10 ;  /* 0x0000000a000a7305 */ /* 0x000e22000020f100 */
[----:B-1----:R-:W-:-:S07]  /*0820*/  VIMNMX3 R15, R15, R23, R26, !PT ;  /* 0x000000170f0f720f */ /* 0x002fce000780011a */
[----:B------:R-:W-:Y:S08]  /*0830*/  F2I.TRUNC.NTZ R11, R11 ;  /* 0x0000000b000b7305 */ /* 0x000ff0000020f100 */
[----:B------:R-:W1:Y:S01]  /*0840*/  F2I.TRUNC.NTZ R4, R13 ;  /* 0x0000000d00047305 */ /* 0x000e62000020f100 */
[----:B0-----:R-:W-:-:S07]  /*0850*/  VIMNMX3 R9, R15, R9, R10, !PT ;  /* 0x000000090f09720f */ /* 0x001fce000780010a */
[----:B------:R-:W-:Y:S08]  /*0860*/  F2I.TRUNC.NTZ R12, R12 ;  /* 0x0000000c000c7305 */ /* 0x000ff0000020f100 */
[----:B------:R-:W0:Y:S01]  /*0870*/  F2I.TRUNC.NTZ R14, R14 ;  /* 0x0000000e000e7305 */ /* 0x000e22000020f100 */
[----:B-1----:R-:W-:-:S04]  /*0880*/  VIMNMX3 R9, R9, R11, R4, !PT ;  /* 0x0000000b0909720f */ /* 0x002fc80007800104 */
[----:B0-----:R-:W-:Y:S01]  /*0890*/  VIMNMX3 R4, R9, R12, R14, !PT ;  /* 0x0000000c0904720f */ /* 0x001fe2000780010e */
[----:B------:R-:W-:Y:S06]  /*08a0*/  @P1 BRA `(.L_x_65) ;  /* 0xfffffff800a81947 */ /* 0x000fec000383ffff */
.L_x_64:
[----:B------:R-:W-:Y:S05]  /*08b0*/  BSYNC.RECONVERGENT B2 ;  /* 0x0000000000027941 */ /* 0x000fea0003800200 */
.L_x_63:
[----:B------:R-:W-:Y:S05]  /*08c0*/  @!P0 BRA `(.L_x_62) ;  /* 0x0000000400848947 */ /* 0x000fea0003800000 */
[----:B------:R-:W-:Y:S01]  /*08d0*/  ISETP.GE.U32.AND P0, PT, R24, 0x8, PT ;  /* 0x000000081800780c */ /* 0x000fe20003f06070 */
[----:B------:R-:W-:Y:S01]  /*08e0*/  BSSY.RECONVERGENT B2, `(.L_x_66) ;  /* 0x0000031000027945 */ /* 0x000fe20003800200 */
[----:B------:R-:W-:-:S04]  /*08f0*/  LOP3.LUT R16, R7, 0x7, RZ, 0xc0, !PT ;  /* 0x0000000707107812 */ /* 0x000fc800078ec0ff */
[----:B------:R-:W-:-:S07]  /*0900*/  ISETP.NE.AND P1, PT, R16, RZ, PT ;  /* 0x000000ff1000720c */ /* 0x000fce0003f25270 */
[----:B------:R-:W-:Y:S06]  /*0910*/  @!P0 BRA `(.L_x_67) ;  /* 0x0000000000b48947 */ /* 0x000fec0003800000 */
[----:B------:R-:W1:Y:S01]  /*0920*/  LDCU.64 UR4, c[0x0][0x380] ;  /* 0x00007000ff0477ac */ /* 0x000e620008000a00 */
[----:B------:R-:W-:-:S04]  /*0930*/  IADD3 R3, P0, PT, R0, UR9, RZ ;  /* 0x0000000900037c10 */ /* 0x000fc8000ff1e0ff */
[----:B------:R-:W-:Y:S02]  /*0940*/  LEA.HI.X.SX32 R8, R0, RZ, 0x1, P0 ;  /* 0x000000ff00087211 */ /* 0x000fe400000f0eff */
[----:B-1----:R-:W-:-:S04]  /*0950*/  LEA R2, P0, R3, UR4, 0x2 ;  /* 0x0000000403027c11 */ /* 0x002fc8000f8010ff */
[----:B------:R-:W-:-:S05]  /*0960*/  LEA.HI.X R3, R3, UR5, R8, 0x2, P0 ;  /* 0x0000000503037c11 */ /* 0x000fca00080f1408 */
[----:B------:R-:W2:Y:S04]  /*0970*/  LDG.E R10, desc[UR16][R2.64] ;  /* 0x00000010020a7981 */ /* 0x000ea8000c1e1900 */
[----:B------:R-:W3:Y:S04]  /*0980*/  LDG.E R11, desc[UR16][R2.64+0x400] ;  /* 0x00040010020b7981 */ /* 0x000ee8000c1e1900 */
[----:B------:R-:W4:Y:S04]  /*0990*/  LDG.E R14, desc[UR16][R2.64+0x800] ;  /* 0x00080010020e7981 */ /* 0x000f28000c1e1900 */
[----:B------:R-:W5:Y:S04]  /*09a0*/  LDG.E R15, desc[UR16][R2.64+0xc00] ;  /* 0x000c0010020f7981 */ /* 0x000f68000c1e1900 */
[----:B------:R-:W5:Y:S04]  /*09b0*/  LDG.E R12, desc[UR16][R2.64+0x1400] ;  /* 0x00140010020c7981 */ /* 0x000f68000c1e1900 */
[----:B------:R-:W5:Y:S04]  /*09c0*/  LDG.E R9, desc[UR16][R2.64+0x1800] ;  /* 0x0018001002097981 */ /* 0x000f68000c1e1900 */
[----:B------:R-:W5:Y:S04]  /*09d0*/  LDG.E R8, desc[UR16][R2.64+0x1c00] ;  /* 0x001c001002087981 */ /* 0x000f68000c1e1900 */
[----:B------:R5:W5:Y:S01]  /*09e0*/  LDG.E R13, desc[UR16][R2.64+0x1000] ;  /* 0x00100010020d7981 */ /* 0x000b62000c1e1900 */
[----:B------:R-:W-:Y:S01]  /*09f0*/  VIADD R0, R0, 0x800 ;  /* 0x0000080000007836 */ /* 0x000fe20000000000 */
[----:B--2---:R-:W-:-:S02]  /*0a00*/  IABS R10, R10 ;  /* 0x0000000a000a7213 */ /* 0x004fc40000000000 */
[----:B---3--:R-:W-:Y:S02]  /*0a10*/  IABS R17, R11 ;  /* 0x0000000b00117213 */ /* 0x008fe40000000000 */
[----:B----4-:R-:W-:Y:S02]  /*0a20*/  IABS R14, R14 ;  /* 0x0000000e000e7213 */ /* 0x010fe40000000000 */
[----:B------:R-:W-:Y:S01]  /*0a30*/  I2FP.F32.S32 R11, R10 ;  /* 0x0000000a000b7245 */ /* 0x000fe20000201400 */
[----:B------:R-:W-:Y:S01]  /*0a40*/  IMAD.MOV.U32 R10, RZ, RZ, R17 ;  /* 0x000000ffff0a7224 */ /* 0x000fe200078e0011 */
[----:B-----5:R-:W-:Y:S02]  /*0a50*/  IABS R3, R15 ;  /* 0x0000000f00037213 */ /* 0x020fe40000000000 */
[----:B------:R-:W-:Y:S02]  /*0a60*/  I2FP.F32.S32 R2, R14 ;  /* 0x0000000e00027245 */ /* 0x000fe40000201400 */
[----:B------:R-:W-:-:S02]  /*0a70*/  IABS R14, R12 ;  /* 0x0000000c000e7213 */ /* 0x000fc40000000000 */
[----:B------:R-:W-:Y:S02]  /*0a80*/  IABS R15, R9 ;  /* 0x00000009000f7213 */ /* 0x000fe40000000000 */
[----:B------:R-:W-:Y:S02]  /*0a90*/  I2FP.F32.S32 R10, R10 ;  /* 0x0000000a000a7245 */ /* 0x000fe40000201400 */
[----:B------:R-:W-:Y:S01]  /*0aa0*/  I2FP.F32.S32 R9, R14 ;  /* 0x0000000e00097245 */ /* 0x000fe20000201400 */
[----:B------:R-:W-:Y:S01]  /*0ab0*/  IMAD.MOV.U32 R14, RZ, RZ, R15 ;  /* 0x000000ffff0e7224 */ /* 0x000fe200078e000f */
[----:B------:R-:W-:Y:S02]  /*0ac0*/  IABS R15, R8 ;  /* 0x00000008000f7213 */ /* 0x000fe40000000000 */
[----:B------:R-:W-:Y:S01]  /*0ad0*/  I2FP.F32.S32 R3, R3 ;  /* 0x0000000300037245 */ /* 0x000fe20000201400 */
[----:B------:R-:W-:Y:S01]  /*0ae0*/  F2I.TRUNC.NTZ R11, R11 ;  /* 0x0000000b000b7305 */ /* 0x000fe2000020f100 */
[----:B------:R-:W-:-:S02]  /*0af0*/  IABS R13, R13 ;  /* 0x0000000d000d7213 */ /* 0x000fc40000000000 */
[----:B------:R-:W-:Y:S01]  /*0b00*/  I2FP.F32.S32 R8, R14 ;  /* 0x0000000e00087245 */ /* 0x000fe20000201400 */
[----:B------:R-:W-:-:S04]  /*0b10*/  IMAD.MOV.U32 R14, RZ, RZ, R15 ;  /* 0x000000ffff0e7224 */ /* 0x000fc800078e000f */
[----:B------:R-:W0:Y:S01]  /*0b20*/  F2I.TRUNC.NTZ R10, R10 ;  /* 0x0000000a000a7305 */ /* 0x000e22000020f100 */
[----:B------:R-:W-:Y:S02]  /*0b30*/  I2FP.F32.S32 R12, R13 ;  /* 0x0000000d000c7245 */ /* 0x000fe40000201400 */
[----:B------:R-:W-:-:S05]  /*0b40*/  I2FP.F32.S32 R14, R14 ;  /* 0x0000000e000e7245 */ /* 0x000fca0000201400 */
[----:B------:R-:W-:Y:S08]  /*0b50*/  F2I.TRUNC.NTZ R2, R2 ;  /* 0x0000000200027305 */ /* 0x000ff0000020f100 */
[----:B------:R-:W1:Y:S01]  /*0b60*/  F2I.TRUNC.NTZ R3, R3 ;  /* 0x0000000300037305 */ /* 0x000e62000020f100 */
[----:B0-----:R-:W-:-:S07]  /*0b70*/  VIMNMX3 R11, R4, R11, R10, !PT ;  /* 0x0000000b040b720f */ /* 0x001fce000780010a */
[----:B------:R-:W-:Y:S08]  /*0b80*/  F2I.TRUNC.NTZ R13, R12 ;  /* 0x0000000c000d7305 */ /* 0x000ff0000020f100 */
[----:B------:R-:W0:Y:S01]  /*0b90*/  F2I.TRUNC.NTZ R9, R9 ;  /* 0x0000000900097305 */ /* 0x000e22000020f100 */
[----:B-1----:R-:W-:-:S07]  /*0ba0*/  VIMNMX3 R2, R11, R2, R3, !PT ;  /* 0x000000020b02720f */ /* 0x002fce0007800103 */
[----:B------:R-:W-:Y:S08]  /*0bb0*/  F2I.TRUNC.NTZ R15, R8 ;  /* 0x00000008000f7305 */ /* 0x000ff0000020f100 */
[----:B------:R-:W1:Y:S01]  /*0bc0*/  F2I.TRUNC.NTZ R14, R14 ;  /* 0x0000000e000e7305 */ /* 0x000e62000020f100 */
[----:B0-----:R-:W-:-:S04]  /*0bd0*/  VIMNMX3 R2, R2, R13, R9, !PT ;  /* 0x0000000d0202720f */ /* 0x001fc80007800109 */
[----:B-1----:R-:W-:-:S07]  /*0be0*/  VIMNMX3 R4, R2, R15, R14, !PT ;  /* 0x0000000f0204720f */ /* 0x002fce000780010e */
.L_x_67:
[----:B------:R-:W-:Y:S05]  /*0bf0*/  BSYNC.RECONVERGENT B2 ;  /* 0x0000000000027941 */ /* 0x000fea0003800200 */
.L_x_66:
        /* <DEDUP_REMOVED lines=14> */
[----:B------:R-:W5:Y:S01]  /*0ce0*/  LDG.E R12, desc[UR16][R2.64+0xc00] ;  /* 0x000c0010020c7981 */ /* 0x000f62000c1e1900 */
[----:B------:R-:W-:Y:S01]  /*0cf0*/  VIADD R0, R0, 0x400 ;  /* 0x0000040000007836 */ /* 0x000fe20000000000 */
[----:B--2---:R-:W-:-:S02]  /*0d00*/  IABS R10, R9 ;  /* 0x00000009000a7213 */ /* 0x004fc40000000000 */
[----:B---3--:R-:W-:Y:S02]  /*0d10*/  IABS R8, R8 ;  /* 0x0000000800087213 */ /* 0x008fe40000000000 */
[----:B------:R-:W-:Y:S02]  /*0d20*/  I2FP.F32.S32 R10, R10 ;  /* 0x0000000a000a7245 */ /* 0x000fe40000201400 */
[----:B----4-:R-:W-:Y:S02]  /*0d30*/  IABS R11, R11 ;  /* 0x0000000b000b7213 */ /* 0x010fe40000000000 */
[----:B------:R-:W-:Y:S02]  /*0d40*/  I2FP.F32.S32 R8, R8 ;  /* 0x0000000800087245 */ /* 0x000fe40000201400 */
[----:B-----5:R-:W-:Y:S02]  /*0d50*/  IABS R2, R12 ;  /* 0x0000000c00027213 */ /* 0x020fe40000000000 */
[----:B------:R-:W-:-:S02]  /*0d60*/  I2FP.F32.S32 R11, R11 ;  /* 0x0000000b000b7245 */ /* 0x000fc40000201400 */
[----:B------:R-:W-:Y:S01]  /*0d70*/  I2FP.F32.S32 R2, R2 ;  /* 0x0000000200027245 */ /* 0x000fe20000201400 */
[----:B------:R-:W-:Y:S08]  /*0d80*/  F2I.TRUNC.NTZ R9, R8 ;  /* 0x0000000800097305 */ /* 0x000ff0000020f100 */
[----:B------:R-:W0:Y:S08]  /*0d90*/  F2I.TRUNC.NTZ R10, R10 ;  /* 0x0000000a000a7305 */ /* 0x000e30000020f100 */
[----:B------:R-:W-:Y:S08]  /*0da0*/  F2I.TRUNC.NTZ R11, R11 ;  /* 0x0000000b000b7305 */ /* 0x000ff0000020f100 */
[----:B------:R-:W1:Y:S01]  /*0db0*/  F2I.TRUNC.NTZ R2, R2 ;  /* 0x0000000200027305 */ /* 0x000e62000020f100 */
[----:B0-----:R-:W-:-:S04]  /*0dc0*/  VIMNMX3 R4, R4, R9, R10, !PT ;  /* 0x000000090404720f */ /* 0x001fc8000780010a */
[----:B-1----:R-:W-:-:S07]  /*0dd0*/  VIMNMX3 R4, R4, R11, R2, !PT ;  /* 0x0000000b0404720f */ /* 0x002fce0007800102 */
.L_x_69:
[----:B------:R-:W-:Y:S05]  /*0de0*/  BSYNC.RECONVERGENT B2 ;  /* 0x0000000000027941 */ /* 0x000fea0003800200 */
.L_x_68:
[----:B------:R-:W-:Y:S05]  /*0df0*/  @!P1 BRA `(.L_x_62) ;  /* 0x0000000000389947 */ /* 0x000fea0003800000 */
[----:B------:R-:W1:Y:S01]  /*0e00*/  LDC.64 R2, c[0x0][0x380] ;  /* 0x0000e000ff027b82 */ /* 0x000e620000000a00 */
[----:B------:R-:W-:Y:S02]  /*0e10*/  IMAD.U32 R9, RZ, RZ, UR18 ;  /* 0x00000012ff097e24 */ /* 0x000fe4000f8e00ff */
[----:B------:R-:W-:Y:S02]  /*0e20*/  IMAD.MOV R7, RZ, RZ, -R7 ;  /* 0x000000ffff077224 */ /* 0x000fe400078e0a07 */
[----:B-1----:R-:W-:-:S07]  /*0e30*/  IMAD.WIDE.U32 R2, R9, 0x4000, R2 ;  /* 0x0000400009027825 */ /* 0x002fce00078e0002 */
.L_x_70:
[----:B------:R-:W-:-:S06]  /*0e40*/  IMAD.WIDE R8, R0, 0x4, R2 ;  /* 0x0000000400087825 */ /* 0x000fcc00078e0202 */
[----:B------:R-:W2:Y:S01]  /*0e50*/  LDG.E R8, desc[UR16][R8.64] ;  /* 0x0000001008087981 */ /* 0x000ea2000c1e1900 */
[----:B------:R-:W-:Y:S02]  /*0e60*/  VIADD R7, R7, 0x1 ;  /* 0x0000000107077836 */ /* 0x000fe40000000000 */
[----:B------:R-:W-:-:S03]  /*0e70*/  VIADD R0, R0, 0x100 ;  /* 0x0000010000007836 */ /* 0x000fc60000000000 */
[----:B------:R-:W-:Y:S02]  /*0e80*/  ISETP.NE.AND P0, PT, R7, RZ, PT ;  /* 0x000000ff0700720c */ /* 0x000fe40003f05270 */
[----:B--2---:R-:W-:-:S04]  /*0e90*/  IABS R10, R8 ;  /* 0x00000008000a7213 */ /* 0x004fc80000000000 */
[----:B------:R-:W-:-:S04]  /*0ea0*/  I2FP.F32.S32 R10, R10 ;  /* 0x0000000a000a7245 */ /* 0x000fc80000201400 */
[----:B------:R-:W0:Y:S02]  /*0eb0*/  F2I.TRUNC.NTZ R11, R10 ;  /* 0x0000000a000b7305 */ /* 0x000e24000020f100 */
[----:B0-----:R-:W-:Y:S01]  /*0ec0*/  VIMNMX R4, PT, PT, R11, R4, !PT ;  /* 0x000000040b047248 */ /* 0x001fe20007fe0100 */
[----:B------:R-:W-:Y:S06]  /*0ed0*/  @P0 BRA `(.L_x_70) ;  /* 0xfffffffc00d80947 */ /* 0x000fec000383ffff */
.L_x_62:
[----:B------:R-:W-:Y:S05]  /*0ee0*/  BSYNC.RECONVERGENT B1 ;  /* 0x0000000000017941 */ /* 0x000fea0003800200 */
.L_x_61:
[----:B------:R-:W-:Y:S01]  /*0ef0*/  ISETP.GE.AND P0, PT, R5, 0x100, PT ;  /* 0x000001000500780c */ /* 0x000fe20003f06270 */
[----:B0-----:R-:W-:-:S12]  /*0f00*/  IMAD.MOV.U32 R9, RZ, RZ, R4 ;  /* 0x000000ffff097224 */ /* 0x001fd800078e0004 */
[----:B------:R-:W-:Y:S05]  /*0f10*/  @!P0 BRA `(.L_x_71) ;  /* 0x0000000000a08947 */ /* 0x000fea0003800000 */
[----:B------:R-:W0:Y:S01]  /*0f20*/  S2R R7, SR_LANEID ;  /* 0x0000000000077919 */ /* 0x000e220000000000 */
[----:B------:R-:W1:Y:S02]  /*0f30*/  SHFL.DOWN PT, R0, R9, 0x1, 0x1f ;  /* 0x08201f0009007f89 */ /* 0x000e6400000e0000 */
[----:B-1----:R-:W-:Y:S02]  /*0f40*/  VIMNMX R0, PT, PT, R0, R9, !PT ;  /* 0x0000000900007248 */ /* 0x002fe40007fe0100 */
[C---:B0-----:R-:W-:Y:S02]  /*0f50*/  ISETP.GT.AND P0, PT, R7.reuse, 0x1e, PT ;  /* 0x0000001e0700780c */ /* 0x041fe40003f04270 */
[----:B------:R-:W-:Y:S02]  /*0f60*/  ISETP.NE.AND P1, PT, R7, RZ, PT ;  /* 0x000000ff0700720c */ /* 0x000fe40003f25270 */
[----:B------:R-:W-:Y:S02]  /*0f70*/  SEL R0, R9, R0, P0 ;  /* 0x0000000009007207 */ /* 0x000fe40000000000 */
[----:B------:R-:W-:-:S03]  /*0f80*/  ISETP.GT.AND P0, PT, R7, 0x1d, PT ;  /* 0x0000001d0700780c */ /* 0x000fc60003f04270 */
[----:B------:R-:W0:Y:S06]  /*0f90*/  SHFL.DOWN PT, R3, R0, 0x2, 0x1f ;  /* 0x08401f0000037f89 */ /* 0x000e2c00000e0000 */
        /* <DEDUP_REMOVED lines=32> */
.L_x_71:
[----:B------:R-:W0:Y:S01]  /*11a0*/  S2R R7, SR_LANEID ;  /* 0x0000000000077919 */ /* 0x000e220000000000 */
[----:B------:R-:W-:-:S05]  /*11b0*/  LOP3.LUT R0, R6, 0x3e0, RZ, 0xc0, !PT ;  /* 0x000003e006007812 */ /* 0x000fca00078ec0ff */
[----:B------:R-:W-:Y:S01]  /*11c0*/  VIADD R2, R0, 0x20 ;  /* 0x0000002000027836 */ /* 0x000fe20000000000 */
[----:B------:R-:W-:-:S04]  /*11d0*/  LOP3.LUT R0, RZ, R0, RZ, 0x33, !PT ;  /* 0x00000000ff007212 */ /* 0x000fc800078e33ff */
[----:B------:R-:W-:Y:S01]  /*11e0*/  ISETP.GT.AND P0, PT, R2, R5, PT ;  /* 0x000000050200720c */ /* 0x000fe20003f04270 */
[----:B------:R-:W-:-:S05]  /*11f0*/  IMAD.IADD R0, R5, 0x1, R0 ;  /* 0x0000000105007824 */ /* 0x000fca00078e0200 */
[----:B------:R-:W-:-:S05]  /*1200*/  SEL R0, R0, 0x1f, P0 ;  /* 0x0000001f00007807 */ /* 0x000fca0000000000 */
[----:B------:R-:W1:Y:S01]  /*1210*/  SHFL.DOWN PT, R2, R9, 0x1, R0 ;  /* 0x0820000009027989 */ /* 0x000e6200000e0000 */
[C---:B0-----:R-:W-:Y:S01]  /*1220*/  ISETP.GE.AND P0, PT, R7.reuse, R0, PT ;  /* 0x000000000700720c */ /* 0x041fe20003f06270 */
[C---:B------:R-:W-:Y:S01]  /*1230*/  VIADD R3, R7.reuse, 0x2 ;  /* 0x0000000207037836 */ /* 0x040fe20000000000 */
[----:B------:R-:W-:-:S11]  /*1240*/  ISETP.NE.AND P1, PT, R7, RZ, PT ;  /* 0x000000ff0700720c */ /* 0x000fd60003f25270 */
[----:B-1----:R-:W-:Y:S02]  /*1250*/  @!P0 VIMNMX R9, PT, PT, R2, R9, !PT ;  /* 0x0000000902098248 */ /* 0x002fe40007fe0100 */
[----:B------:R-:W0:Y:S01]  /*1260*/  @!P1 S2R R11, SR_CgaCtaId ;  /* 0x00000000000b9919 */ /* 0x000e220000008800 */
[----:B------:R-:W-:Y:S01]  /*1270*/  ISETP.GT.AND P0, PT, R3, R0, PT ;  /* 0x000000000300720c */ /* 0x000fe20003f04270 */
[----:B------:R-:W-:Y:S01]  /*1280*/  VIADD R3, R7, 0x4 ;  /* 0x0000000407037836 */ /* 0x000fe20000000000 */
[----:B------:R-:W-:Y:S01]  /*1290*/  @!P1 MOV R4, 0x400 ;  /* 0x0000040000049802 */ /* 0x000fe20000000f00 */
[----:B------:R-:W1:Y:S10]  /*12a0*/  SHFL.DOWN PT, R2, R9, 0x2, R0 ;  /* 0x0840000009027989 */ /* 0x000e7400000e0000 */
        /* <DEDUP_REMOVED lines=34> */
[----:B------:R-:W-:Y:S02]  /*14d0*/  ISETP.GT.AND P4, PT, R5, 0xc0, PT ;  /* 0x000000c00500780c */ /* 0x000fe40003f84270 */
[----:B------:R-:W-:Y:S02]  /*14e0*/  @P3 VIMNMX R7, PT, PT, R7, R9, !PT ;  /* 0x0000000907073248 */ /* 0x000fe40007fe0100 */
[----:B------:R-:W-:Y:S02]  /*14f0*/  ISETP.GT.AND P3, PT, R5, 0xe0, PT ;  /* 0x000000e00500780c */ /* 0x000fe40003f64270 */
[----:B------:R-:W-:-:S04]  /*1500*/  @P1 VIMNMX R7, PT, PT, R7, R10, !PT ;  /* 0x0000000a07071248 */ /* 0x000fc80007fe0100 */
[----:B------:R-:W-:-:S04]  /*1510*/  @P2 VIMNMX R7, PT, PT, R7, R11, !PT ;  /* 0x0000000b07072248 */ /* 0x000fc80007fe0100 */
[----:B--2---:R-:W-:-:S04]  /*1520*/  @P4 VIMNMX R7, PT, PT, R7, R2, !PT ;  /* 0x0000000207074248 */ /* 0x004fc80007fe0100 */
[----:B------:R-:W-:Y:S01]  /*1530*/  @P3 VIMNMX R7, PT, PT, R7, R3, !PT ;  /* 0x0000000307073248 */ /* 0x000fe20007fe0100 */
[----:B------:R-:W-:Y:S06]  /*1540*/  BRA `(.L_x_72) ;  /* 0x0000001c009c7947 */ /* 0x000fec0003800000 */
.L_x_58:
[----:B------:R-:W0:Y:S01]  /*1550*/  S2R R4, SR_TID.X ;  /* 0x0000000000047919 */ /* 0x000e220000002100 */
[----:B------:R-:W1:Y:S01]  /*1560*/  LDC.64 R6, c[0x0][0x380] ;  /* 0x0000e000ff067b82 */ /* 0x000e620000000a00 */
[----:B0-----:R-:W-:-:S04]  /*1570*/  VIADD R5, R4, UR9 ;  /* 0x0000000904057c36 */ /* 0x001fc80008000000 */
[----:B-1----:R-:W-:-:S05]  /*1580*/  IMAD.WIDE.U32 R6, R5, 0x4, R6 ;  /* 0x0000000405067825 */ /* 0x002fca00078e0006 */
        /* <DEDUP_REMOVED lines=16> */
[----:B------:R-:W-:-:S04]  /*1690*/  ISETP.GE.U32.AND P0, PT, R19, UR5, PT ;  /* 0x0000000513007c0c */ /* 0x000fc8000bf06070 */
[----:B------:R-:W-:Y:S02]  /*16a0*/  ISETP.GE.U32.AND.EX P0, PT, R20, UR4, PT, P0 ;  /* 0x0000000414007c0c */ /* 0x000fe4000bf06100 */
[----:B--2---:R-:W-:Y:S02]  /*16b0*/  IABS R7, R22 ;  /* 0x0000001600077213 */ /* 0x004fe40000000000 */
[----:B---3--:R-:W-:Y:S02]  /*16c0*/  IABS R21, R21 ;  /* 0x0000001500157213 */ /* 0x008fe40000000000 */
[----:B----4-:R-:W-:Y:S02]  /*16d0*/  IABS R22, R16 ;  /* 0x0000001000167213 */ /* 0x010fe40000000000 */
[----:B------:R-:W-:-:S03]  /*16e0*/  I2FP.F32.S32 R16, R21 ;  /* 0x0000001500107245 */ /* 0x000fc60000201400 */
[----:B------:R-:W-:Y:S01]  /*16f0*/  IMAD.MOV.U32 R21, RZ, RZ, R22 ;  /* 0x000000ffff157224 */ /* 0x000fe200078e0016 */
[----:B-----5:R-:W-:-:S04]  /*1700*/  IABS R22, R17 ;  /* 0x0000001100167213 */ /* 0x020fc80000000000 */
[----:B------:R-:W-:Y:S01]  /*1710*/  I2FP.F32.S32 R17, R21 ;  /* 0x0000001500117245 */ /* 0x000fe20000201400 */
[----:B------:R-:W-:Y:S01]  /*1720*/  IMAD.MOV.U32 R21, RZ, RZ, R22 ;  /* 0x000000ffff157224 */ /* 0x000fe200078e0016 */
[----:B------:R-:W-:-:S04]  /*1730*/  IABS R22, R18 ;  /* 0x0000001200167213 */ /* 0x000fc80000000000 */
        /* <DEDUP_REMOVED lines=23> */
[----:B------:R-:W-:Y:S02]  /*18b0*/  IABS R22, R9 ;  /* 0x0000000900167213 */ /* 0x000fe40000000000 */
[----:B------:R-:W-:Y:S02]  /*18c0*/  IABS R10, R10 ;  /* 0x0000000a000a7213 */ /* 0x000fe40000000000 */
[----:B------:R-:W-:Y:S02]  /*18d0*/  IABS R11, R11 ;  /* 0x0000000b000b7213 */ /* 0x000fe40000000000 */
[----:B------:R-:W-:Y:S02]  /*18e0*/  IABS R23, R23 ;  /* 0x0000001700177213 */ /* 0x000fe40000000000 */
[----:B------:R-:W-:Y:S01]  /*18f0*/  I2FP.F32.S32 R9, R21 ;  /* 0x0000001500097245 */ /* 0x000fe20000201400 */
[----:B------:R-:W-:Y:S01]  /*1900*/  IMAD.MOV.U32 R21, RZ, RZ, R22 ;  /* 0x000000ffff157224 */ /* 0x000fe200078e0016 */
[----:B------:R-:W-:-:S02]  /*1910*/  I2FP.F32.S32 R10, R10 ;  /* 0x0000000a000a7245 */ /* 0x000fc40000201400 */
[----:B------:R-:W-:Y:S02]  /*1920*/  I2FP.F32.S32 R11, R11 ;  /* 0x0000000b000b7245 */ /* 0x000fe40000201400 */
[----:B------:R-:W-:Y:S02]  /*1930*/  I2FP.F32.S32 R6, R23 ;  /* 0x0000001700067245 */ /* 0x000fe40000201400 */
[----:B------:R-:W-:Y:S02]  /*1940*/  I2FP.F32.S32 R7, R7 ;  /* 0x0000000700077245 */ /* 0x000fe40000201400 */
[----:B------:R-:W-:Y:S01]  /*1950*/  I2FP.F32.S32 R21, R21 ;  /* 0x0000001500157245 */ /* 0x000fe20000201400 */
[----:B------:R-:W-:Y:S08]  /*1960*/  F2I.TRUNC.NTZ R10, R10 ;  /* 0x0000000a000a7305 */ /* 0x000ff0000020f100 */
[----:B------:R-:W-:Y:S08]  /*1970*/  F2I.TRUNC.NTZ R11, R11 ;  /* 0x0000000b000b7305 */ /* 0x000ff0000020f100 */
[----:B------:R-:W0:Y:S08]  /*1980*/  F2I.TRUNC.NTZ R6, R6 ;  /* 0x0000000600067305 */ /* 0x000e30000020f100 */
[----:B------:R-:W-:Y:S08]  /*1990*/  F2I.TRUNC.NTZ R7, R7 ;  /* 0x0000000700077305 */ /* 0x000ff0000020f100 */
[----:B------:R-:W-:Y:S08]  /*19a0*/  F2I.TRUNC.NTZ R16, R16 ;  /* 0x0000001000107305 */ /* 0x000ff0000020f100 */
[----:B------:R-:W1:Y:S08]  /*19b0*/  F2I.TRUNC.NTZ R17, R17 ;  /* 0x0000001100117305 */ /* 0x000e70000020f100 */
[----:B------:R-:W-:Y:S08]  /*19c0*/  F2I.TRUNC.NTZ R18, R18 ;  /* 0x0000001200127305 */ /* 0x000ff0000020f100 */
[----:B------:R-:W-:Y:S08]  /*19d0*/  F2I.TRUNC.NTZ R15, R15 ;  /* 0x0000000f000f7305 */ /* 0x000ff0000020f100 */
[----:B------:R-:W2:Y:S08]  /*19e0*/  F2I.TRUNC.NTZ R14, R14 ;  /* 0x0000000e000e7305 */ /* 0x000eb0000020f100 */
[----:B------:R-:W-:Y:S08]  /*19f0*/  F2I.TRUNC.NTZ R13, R13 ;  /* 0x0000000d000d7305 */ /* 0x000ff0000020f100 */
[----:B------:R-:W-:Y:S08]  /*1a00*/  F2I.TRUNC.NTZ R12, R12 ;  /* 0x0000000c000c7305 */ /* 0x000ff0000020f100 */
[----:B------:R-:W3:Y:S08]  /*1a10*/  F2I.TRUNC.NTZ R8, R8 ;  /* 0x0000000800087305 */ /* 0x000ef0000020f100 */
[----:B------:R-:W-:Y:S08]  /*1a20*/  F2I.TRUNC.NTZ R5, R5 ;  /* 0x0000000500057305 */ /* 0x000ff0000020f100 */
[----:B------:R-:W-:Y:S08]  /*1a30*/  F2I.TRUNC.NTZ R0, R0 ;  /* 0x0000000000007305 */ /* 0x000ff0000020f100 */
[----:B------:R-:W4:Y:S08]  /*1a40*/  F2I.TRUNC.NTZ R9, R9 ;  /* 0x0000000900097305 */ /* 0x000f30000020f100 */
[----:B------:R-:W5:Y:S01]  /*1a50*/  F2I.TRUNC.NTZ R21, R21 ;  /* 0x0000001500157305 */ /* 0x000f62000020f100 */
[----:B0-----:R-:W-:-:S02]  /*1a60*/  VIMNMX3 R6, R10, R11, R6, !PT ;  /* 0x0000000b0a06720f */ /* 0x001fc40007800106 */
[----:B-1----:R-:W-:Y:S02]  /*1a70*/  VIMNMX3 R7, R7, R16, R17, !PT ;  /* 0x000000100707720f */ /* 0x002fe40007800111 */
[----:B--2---:R-:W-:Y:S02]  /*1a80*/  VIMNMX3 R14, R18, R15, R14, !PT ;  /* 0x0000000f120e720f */ /* 0x004fe4000780010e */
[----:B---3--:R-:W-:Y:S02]  /*1a90*/  VIMNMX3 R8, R13, R12, R8, !PT ;  /* 0x0000000c0d08720f */ /* 0x008fe40007800108 */
[----:B----4-:R-:W-:Y:S02]  /*1aa0*/  VIMNMX3 R0, R5, R0, R9, !PT ;  /* 0x000000000500720f */ /* 0x010fe40007800109 */
[----:B------:R-:W-:Y:S02]  /*1ab0*/  VIMNMX3 R7, R7, R14, R8, !PT ;  /* 0x0000000e0707720f */ /* 0x000fe40007800108 */
[----:B-----5:R-:W-:-:S04]  /*1ac0*/  VIMNMX3 R0, R6, R0, R21, !PT ;  /* 0x000000000600720f */ /* 0x020fc80007800115 */
[----:B------:R-:W-:Y:S01]  /*1ad0*/  VIMNMX R0, PT, PT, R7, R0, !PT ;  /* 0x0000000007007248 */ /* 0x000fe20007fe0100 */
[----:B------:R-:W-:Y:S06]  /*1ae0*/  @!P0 BRA `(.L_x_73) ;  /* 0x0000001400948947 */ /* 0x000fec0003800000 */
[----:B------:R-:W-:Y:S01]  /*1af0*/  UIADD3 UR7, UP0, UPT, UR5, UR9, URZ ;  /* 0x0000000905077290 */ /* 0x000fe2000ff1e0ff */
[----:B------:R-:W-:Y:S01]  /*1b00*/  IADD3 R23, P2, PT, R2, -0x1000, RZ ;  /* 0xfffff00002177810 */ /* 0x000fe20007f5e0ff */
[----:B------:R-:W0:Y:S01]  /*1b10*/  LDCU.64 UR12, c[0x0][0x380] ;  /* 0x00007000ff0c77ac */ /* 0x000e220008000a00 */
[----:B------:R-:W-:Y:S02]  /*1b20*/  LOP3.LUT R5, RZ, R4, RZ, 0x33, !PT ;  /* 0x00000004ff057212 */ /* 0x000fe400078e33ff */
[----:B------:R-:W-:Y:S01]  /*1b30*/  IADD3.X R8, PT, PT, R3, -0x1, RZ, P2, !PT ;  /* 0xffffffff03087810 */ /* 0x000fe200017fe4ff */
[----:B------:R-:W-:Y:S01]  /*1b40*/  UIADD3.X UR8, UPT, UPT, URZ, UR4, URZ, UP0, !UPT ;  /* 0x00000004ff087290 */ /* 0x000fe200087fe4ff */
[----:B------:R-:W-:Y:S01]  /*1b50*/  ISETP.LT.U32.AND P0, PT, R23, UR7, PT ;  /* 0x0000000717007c0c */ /* 0x000fe2000bf01070 */
[----:B------:R-:W-:Y:S01]  /*1b60*/  UMOV UR6, UR5 ;  /* 0x0000000500067c82 */ /* 0x000fe20008000000 */
[----:B------:R-:W-:Y:S01]  /*1b70*/  IADD3 R9, P1, PT, R4, UR7, RZ ;  /* 0x0000000704097c10 */ /* 0x000fe2000ff3e0ff */
[----:B------:R-:W-:Y:S01]  /*1b80*/  UMOV UR4, URZ ;  /* 0x000000ff00047c82 */ /* 0x000fe20008000000 */
[----:B------:R-:W-:Y:S01]  /*1b90*/  IADD3 R5, PT, PT, R2, -UR5, R5 ;  /* 0x8000000502057c10 */ /* 0x000fe2000fffe005 */
[----:B------:R-:W-:Y:S01]  /*1ba0*/  IMAD.U32 R7, RZ, RZ, UR8 ;  /* 0x00000008ff077e24 */ /* 0x000fe2000f8e00ff */
[----:B------:R-:W-:Y:S01]  /*1bb0*/  UMOV UR10, UR8 ;  /* 0x00000008000a7c82 */ /* 0x000fe20008000000 */
[----:B------:R-:W-:-:S02]  /*1bc0*/  IMAD.X R10, RZ, RZ, UR8, P1 ;  /* 0x00000008ff0a7e24 */ /* 0x000fc400088e06ff */
[----:B------:R-:W-:Y:S01]  /*1bd0*/  VIADD R5, R5, -UR9 ;  /* 0x8000000905057c36 */ /* 0x000fe20008000000 */
[----:B------:R-:W-:Y:S01]  /*1be0*/  ISETP.GT.U32.AND.EX P0, PT, R7, R8, PT, P0 ;  /* 0x000000080700720c */ /* 0x000fe20003f04100 */
[----:B------:R-:W-:Y:S01]  /*1bf0*/  UMOV UR9, UR7 ;  /* 0x0000000700097c82 */ /* 0x000fe20008000000 */
[----:B0-----:R-:W-:-:S04]  /*1c00*/  LEA R6, P2, R9, UR12, 0x2 ;  /* 0x0000000c09067c11 */ /* 0x001fc8000f8410ff */
[----:B------:R-:W-:Y:S02]  /*1c10*/  IADD3 R4, P1, PT, R6, 0x2000, RZ ;  /* 0x0000200006047810 */ /* 0x000fe40007f3e0ff */
[----:B------:R-:W-:-:S05]  /*1c20*/  LEA.HI.X R9, R9, UR13, R10, 0x2, P2 ;  /* 0x0000000d09097c11 */ /* 0x000fca00090f140a */
[----:B------:R-:W-:Y:S01]  /*1c30*/  IMAD.X R9, RZ, RZ, R9, P1 ;  /* 0x000000ffff097224 */ /* 0x000fe200008e0609 */
[----:B------:R-:W-:Y:S06]  /*1c40*/  @P0 BRA `(.L_x_74) ;  /* 0x0000000400d80947 */ /* 0x000fec0003800000 */
[----:B------:R-:W0:Y:S01]  /*1c50*/  LDC.64 R2, c[0x0][0x3b8] ;  /* 0x0000ee00ff027b82 */ /* 0x000e220000000a00 */
[----:B------:R-:W1:Y:S01]  /*1c60*/  LDCU UR11, c[0x0][0x3c0] ;  /* 0x00007800ff0b77ac */ /* 0x000e620008000800 */
[----:B------:R-:W2:Y:S01]  /*1c70*/  LDCU.64 UR12, c[0x0][0x380] ;  /* 0x00007000ff0c77ac */ /* 0x000ea20008000a00 */
[----:B------:R-:W-:Y:S01]  /*1c80*/  NOP ;  /* 0x0000000000007918 */ /* 0x000fe20000000000 */
.L_x_75:
[----:B------:R-:W3:Y:S02]  /*1c90*/  S2R R7, SR_TID.X ;  /* 0x0000000000077919 */ /* 0x000ee40000002100 */
[----:B---3--:R-:W-:-:S05]  /*1ca0*/  IADD3 R7, P0, PT, R7, UR7, RZ ;  /* 0x0000000707077c10 */ /* 0x008fca000ff1e0ff */
[----:B------:R-:W-:Y:S01]  /*1cb0*/  IMAD.X R10, RZ, RZ, UR8, P0 ;  /* 0x00000008ff0a7e24 */ /* 0x000fe200080e06ff */
[----:B--2---:R-:W-:-:S04]  /*1cc0*/  LEA R6, P0, R7, UR12, 0x2 ;  /* 0x0000000c07067c11 */ /* 0x004fc8000f8010ff */
        /* <DEDUP_REMOVED lines=17> */
[----:B-1----:R-:W-:-:S04]  /*1de0*/  USHF.L.U32 UR14, UR11, 0xc, URZ ;  /* 0x0000000c0b0e7899 */ /* 0x002fc800080006ff */
[----:B------:R-:W-:Y:S02]  /*1df0*/  USHF.R.S32.HI UR15, URZ, 0x1f, UR14 ;  /* 0x0000001fff0f7899 */ /* 0x000fe4000801140e */
[----:B------:R-:W-:-:S04]  /*1e00*/  UIADD3 UR5, UP0, UPT, UR14, UR9, URZ ;  /* 0x000000090e057290 */ /* 0x000fc8000ff1e0ff */
[----:B------:R-:W-:Y:S01]  /*1e10*/  UIADD3.X UR6, UPT, UPT, UR15, UR10, URZ, UP0, !UPT ;  /* 0x0000000a0f067290 */ /* 0x000fe200087fe4ff */
[----:B--2---:R-:W-:Y:S02]  /*1e20*/  IABS R6, R13 ;  /* 0x0000000d00067213 */ /* 0x004fe40000000000 */
[----:B---3--:R-:W-:Y:S02]  /*1e30*/  IABS R7, R14 ;  /* 0x0000000e00077213 */ /* 0x008fe40000000000 */
[----:B------:R-:W-:-:S03]  /*1e40*/  I2FP.F32.S32 R14, R6 ;  /* 0x00000006000e7245 */ /* 0x000fc60000201400 */
[----:B------:R-:W-:Y:S01]  /*1e50*/  IMAD.MOV.U32 R6, RZ, RZ, R7 ;  /* 0x000000ffff067224 */ /* 0x000fe200078e0007 */
[----:B----4-:R-:W-:-:S04]  /*1e60*/  IABS R7, R15 ;  /* 0x0000000f00077213 */ /* 0x010fc80000000000 */
[----:B------:R-:W-:Y:S02]  /*1e70*/  I2FP.F32.S32 R15, R6 ;  /* 0x00000006000f7245 */ /* 0x000fe40000201400 */
[----:B-----5:R-:W-:Y:S02]  /*1e80*/  IABS R6, R25 ;  /* 0x0000001900067213 */ /* 0x020fe40000000000 */
[----:B------:R-:W-:Y:S02]  /*1e90*/  IABS R24, R24 ;  /* 0x0000001800187213 */ /* 0x000fe40000000000 */
[----:B------:R-:W-:Y:S02]  /*1ea0*/  IABS R25, R22 ;  /* 0x0000001600197213 */ /* 0x000fe40000000000 */
[----:B------:R-:W-:-:S03]  /*1eb0*/  I2FP.F32.S32 R22, R24 ;  /* 0x0000001800167245 */ /* 0x000fc60000201400 */
        /* <DEDUP_REMOVED lines=13> */
[----:B------:R-:W-:Y:S01]  /*1f90*/  I2FP.F32.S32 R12, R24 ;  /* 0x00000018000c7245 */ /* 0x000fe20000201400 */
[----:B------:R-:W-:Y:S01]  /*1fa0*/  IMAD.MOV.U32 R24, RZ, RZ, R25 ;  /* 0x000000ffff187224 */ /* 0x000fe200078e0019 */
[----:B------:R-:W-:-:S02]  /*1fb0*/  IABS R27, R18 ;  /* 0x00000012001b7213 */ /* 0x000fc40000000000 */
[----:B------:R-:W-:Y:S02]  /*1fc0*/  I2FP.F32.S32 R19, R19 ;  /* 0x0000001300137245 */ /* 0x000fe40000201400 */
[----:B------:R-:W-:Y:S02]  /*1fd0*/  I2FP.F32.S32 R18, R26 ;  /* 0x0000001a00127245 */ /* 0x000fe40000201400 */
[----:B------:R-:W-:Y:S02]  /*1fe0*/  IABS R25, R11 ;  /* 0x0000000b00197213 */ /* 0x000fe40000000000 */
[----:B------:R-:W-:Y:S01]  /*1ff0*/  I2FP.F32.S32 R11, R24 ;  /* 0x00000018000b7245 */ /* 0x000fe20000201400 */
[----:B------:R-:W-:Y:S02]  /*2000*/  F2I.TRUNC.NTZ R19, R19 ;  /* 0x0000001300137305 */ /* 0x000fe4000020f100 */
[----:B------:R-:W-:Y:S01]  /*2010*/  IMAD.MOV.U32 R24, RZ, RZ, R25 ;  /* 0x000000ffff187224 */ /* 0x000fe200078e0019 */
[----:B------:R-:W-:-:S05]  /*2020*/  IABS R25, R10 ;  /* 0x0000000a00197213 */ /* 0x000fca0000000000 */
[----:B------:R-:W1:Y:S01]  /*2030*/  F2I.TRUNC.NTZ R18, R18 ;  /* 0x0000001200127305 */ /* 0x000e62000020f100 */
[----:B------:R-:W-:Y:S02]  /*2040*/  I2FP.F32.S32 R7, R7 ;  /* 0x0000000700077245 */ /* 0x000fe40000201400 */
[----:B------:R-:W-:Y:S02]  /*2050*/  I2FP.F32.S32 R6, R6 ;  /* 0x0000000600067245 */ /* 0x000fe40000201400 */
[----:B------:R-:W-:Y:S01]  /*2060*/  I2FP.F32.S32 R10, R24 ;  /* 0x00000018000a7245 */ /* 0x000fe20000201400 */
[----:B------:R-:W-:Y:S01]  /*2070*/  IMAD.MOV.U32 R24, RZ, RZ, R25 ;  /* 0x000000ffff187224 */ /* 0x000fe200078e0019 */
[----:B------:R-:W-:Y:S01]  /*2080*/  IABS R25, R17 ;  /* 0x0000001100197213 */ /* 0x000fe20000000000 */
[----:B------:R-:W-:Y:S01]  /*2090*/  F2I.TRUNC.NTZ R7, R7 ;  /* 0x0000000700077305 */ /* 0x000fe2000020f100 */
[----:B------:R-:W-:Y:S02]  /*20a0*/  IMAD.MOV.U32 R26, RZ, RZ, R27 ;  /* 0x000000ffff1a7224 */ /* 0x000fe400078e001b */
[----:B------:R-:W-:Y:S01]  /*20b0*/  I2FP.F32.S32 R17, R24 ;  /* 0x0000001800117245 */ /* 0x000fe20000201400 */
[----:B------:R-:W-:-:S04]  /*20c0*/  IMAD.MOV.U32 R24, RZ, RZ, R25 ;  /* 0x000000ffff187224 */ /* 0x000fc800078e0019 */
[----:B------:R-:W-:Y:S01]  /*20d0*/  F2I.TRUNC.NTZ R6, R6 ;  /* 0x0000000600067305 */ /* 0x000fe2000020f100 */
[----:B-1----:R-:W-:-:S07]  /*20e0*/  VIMNMX3 R18, R0, R19, R18, !PT ;  /* 0x000000130012720f */ /* 0x002fce0007800112 */
[----:B------:R-:W1:Y:S01]  /*20f0*/  F2I.TRUNC.NTZ R22, R22 ;  /* 0x0000001600167305 */ /* 0x000e62000020f100 */
[----:B------:R-:W-:Y:S02]  /*2100*/  I2FP.F32.S32 R13, R26 ;  /* 0x0000001a000d7245 */ /* 0x000fe40000201400 */
[----:B------:R-:W-:Y:S02]  /*2110*/  I2FP.F32.S32 R0, R24 ;  /* 0x0000001800007245 */ /* 0x000fe40000201400 */
[----:B0-----:R-:W-:-:S03]  /*2120*/  IADD3 R19, P1, PT, R2, -UR7, RZ ;  /* 0x8000000702137c10 */ /* 0x001fc6000ff3e0ff */
[----:B------:R-:W-:Y:S01]  /*2130*/  F2I.TRUNC.NTZ R13, R13 ;  /* 0x0000000d000d7305 */ /* 0x000fe2000020f100 */
[----:B------:R-:W-:-:S07]  /*2140*/  ISETP.GE.U32.AND P0, PT, R19, UR14, PT ;  /* 0x0000000e13007c0c */ /* 0x000fce000bf06070 */
[----:B------:R-:W-:Y:S01]  /*2150*/  F2I.TRUNC.NTZ R14, R14 ;  /* 0x0000000e000e7305 */ /* 0x000fe2000020f100 */
[----:B-1----:R-:W-:Y:S02]  /*2160*/  VIMNMX3 R6, R7, R6, R22, !PT ;  /* 0x000000060706720f */ /* 0x002fe40007800116 */
[----:B------:R-:W-:-:S05]  /*2170*/  IADD3.X R7, PT, PT, R3, ~UR8, RZ, P1, !PT ;  /* 0x8000000803077c10 */ /* 0x000fca0008ffe4ff */
        /* <DEDUP_REMOVED lines=8> */
[----:B------:R-:W3:Y:S01]  /*2200*/  F2I.TRUNC.NTZ R0, R0 ;  /* 0x0000000000007305 */ /* 0x000ee2000020f100 */
[----:B------:R-:W-:-:S02]  /*2210*/  ISETP.GE.U32.AND.EX P0, PT, R7, UR15, PT, P0 ;  /* 0x0000000f07007c0c */ /* 0x000fc4000bf06100 */
[----:B0-----:R-:W-:Y:S02]  /*2220*/  VIMNMX3 R13, R13, R14, R15, !PT ;  /* 0x0000000e0d0d720f */ /* 0x001fe4000780010f */
[----:B-1----:R-:W-:Y:S02]  /*2230*/  VIMNMX3 R16, R21, R20, R16, !PT ;  /* 0x000000141510720f */ /* 0x002fe40007800110 */
[----:B--2---:R-:W-:Y:S02]  /*2240*/  VIMNMX3 R11, R12, R11, R10, !PT ;  /* 0x0000000b0c0b720f */ /* 0x004fe4000780010a */
[----:B------:R-:W-:Y:S02]  /*2250*/  VIMNMX3 R6, R18, R13, R6, !PT ;  /* 0x0000000d1206720f */ /* 0x000fe40007800106 */
[----:B---3--:R-:W-:-:S04]  /*2260*/  VIMNMX R0, PT, PT, R17, R0, !PT ;  /* 0x0000000011007248 */ /* 0x008fc80007fe0100 */
[----:B------:R-:W-:-:S04]  /*2270*/  VIMNMX3 R11, R16, R11, R0, !PT ;  /* 0x0000000b100b720f */ /* 0x000fc80007800100 */
[----:B------:R-:W-:Y:S01]  /*2280*/  VIMNMX R0, PT, PT, R6, R11, !PT ;  /* 0x0000000b06007248 */ /* 0x000fe20007fe0100 */
[----:B------:R-:W-:Y:S06]  /*2290*/  @!P0 BRA `(.L_x_73) ;  /* 0x0000000c00a88947 */ /* 0x000fec0003800000 */
[----:B------:R-:W-:Y:S02]  /*22a0*/  UIADD3 UR7, UP0, UPT, UR14, UR7, URZ ;  /* 0x000000070e077290 */ /* 0x000fe4000ff1e0ff */
[----:B------:R-:W-:Y:S01]  /*22b0*/  IMAD.U32 R11, RZ, RZ, UR14 ;  /* 0x0000000eff0b7e24 */ /* 0x000fe2000f8e00ff */
[----:B------:R-:W-:Y:S01]  /*22c0*/  UIADD3 UR4, UPT, UPT, UR4, 0x1, URZ ;  /* 0x0000000104047890 */ /* 0x000fe2000fffe0ff */
[----:B------:R-:W-:Y:S01]  /*22d0*/  IMAD.MOV.U32 R6, RZ, RZ, R4 ;  /* 0x000000ffff067224 */ /* 0x000fe200078e0004 */
[----:B------:R-:W-:Y:S01]  /*22e0*/  UIADD3.X UR8, UPT, UPT, UR15, UR8, URZ, UP0, !UPT ;  /* 0x000000080f087290 */ /* 0x000fe200087fe4ff */
[----:B------:R-:W-:Y:S01]  /*22f0*/  IMAD.MOV.U32 R7, RZ, RZ, R9 ;  /* 0x000000ffff077224 */ /* 0x000fe200078e0009 */
[----:B------:R-:W-:Y:S01]  /*2300*/  ISETP.LT.U32.AND P0, PT, R23, UR7, PT ;  /* 0x0000000717007c0c */ /* 0x000fe2000bf01070 */
[----:B------:R-:W-:Y:S01]  /*2310*/  VIADD R5, R5, -UR14 ;  /* 0x8000000e05057c36 */ /* 0x000fe20008000000 */
[----:B------:R-:W-:Y:S01]  /*2320*/  UMOV UR9, UR5 ;  /* 0x0000000500097c82 */ /* 0x000fe20008000000 */
[----:B------:R-:W-:Y:S01]  /*2330*/  IMAD.WIDE R6, R11, 0x4, R6 ;  /* 0x000000040b067825 */ /* 0x000fe200078e0206 */
[----:B------:R-:W-:-:S03]  /*2340*/  UMOV UR10, UR6 ;  /* 0x00000006000a7c82 */ /* 0x000fc60008000000 */
[----:B------:R-:W-:Y:S02]  /*2350*/  IMAD.U32 R13, RZ, RZ, UR8 ;  /* 0x00000008ff0d7e24 */ /* 0x000fe4000f8e00ff */
[----:B------:R-:W-:Y:S02]  /*2360*/  IMAD.MOV.U32 R4, RZ, RZ, R6 ;  /* 0x000000ffff047224 */ /* 0x000fe400078e0006 */
[----:B------:R-:W-:Y:S01]  /*2370*/  IMAD.MOV.U32 R9, RZ, RZ, R7 ;  /* 0x000000ffff097224 */ /* 0x000fe200078e0007 */
[----:B------:R-:W-:-:S13]  /*2380*/  ISETP.GT.U32.AND.EX P0, PT, R13, R8, PT, P0 ;  /* 0x000000080d00720c */ /* 0x000fda0003f04100 */
[----:B------:R-:W-:Y:S05]  /*2390*/  @!P0 BRA `(.L_x_75) ;  /* 0xfffffff8003c8947 */ /* 0x000fea000383ffff */
[----:B------:R-:W-:-:S05]  /*23a0*/  UMOV UR6, UR14 ;  /* 0x0000000e00067c82 */ /* 0x000fca0008000000 */
.L_x_74:
[----:B------:R-:W0:Y:S01]  /*23b0*/  S2R R7, SR_TID.X ;  /* 0x0000000000077919 */ /* 0x000e220000002100 */
[C---:B------:R-:W-:Y:S01]  /*23c0*/  VIADD R6, R2.reuse, -UR7 ;  /* 0x8000000702067c36 */ /* 0x040fe20008000000 */
[----:B------:R-:W-:Y:S01]  /*23d0*/  ISETP.LE.U32.AND P1, PT, R2, UR7, PT ;  /* 0x0000000702007c0c */ /* 0x000fe2000bf23070 */
[----:B------:R-:W-:Y:S01]  /*23e0*/  IMAD.U32 R8, RZ, RZ, UR8 ;  /* 0x00000008ff087e24 */ /* 0x000fe2000f8e00ff */
[----:B------:R-:W-:Y:S02]  /*23f0*/  BSSY.RECONVERGENT B1, `(.L_x_73) ;  /* 0x00000d4000017945 */ /* 0x000fe40003800200 */
[----:B0-----:R-:W-:-:S04]  /*2400*/  ISETP.GE.AND P0, PT, R7, R6, PT ;  /* 0x000000060700720c */ /* 0x001fc80003f06270 */
[----:B------:R-:W-:-:S13]  /*2410*/  ISETP.GE.U32.OR.EX P0, PT, R8, R3, P0, P1 ;  /* 0x000000030800720c */ /* 0x000fda0000706510 */
[----:B------:R-:W-:Y:S05]  /*2420*/  @P0 BRA `(.L_x_76) ;  /* 0x0000000c00400947 */ /* 0x000fea0003800000 */
[----:B------:R-:W-:Y:S01]  /*2430*/  USHF.L.U32 UR5, UR18, 0xc, URZ ;  /* 0x0000000c12057899 */ /* 0x000fe200080006ff */
[----:B------:R-:W-:Y:S01]  /*2440*/  LOP3.LUT R3, RZ, R7, RZ, 0x33, !PT ;  /* 0x00000007ff037212 */ /* 0x000fe200078e33ff */
[----:B------:R-:W-:Y:S01]  /*2450*/  UIMAD UR14, UR4, UR11, URZ ;  /* 0x0000000b040e72a4 */ /* 0x000fe2000f8e02ff */
[----:B------:R-:W-:Y:S01]  /*2460*/  BSSY.RECONVERGENT B2, `(.L_x_77) ;  /* 0x0000067000027945 */ /* 0x000fe20003800200 */
[----:B------:R-:W-:-:S04]  /*2470*/  UIADD3 UR5, UPT, UPT, UR5, UR6, URZ ;  /* 0x0000000605057290 */ /* 0x000fc8000fffe0ff */
[----:B------:R-:W-:Y:S02]  /*2480*/  IMAD.U32 R11, RZ, RZ, UR14 ;  /* 0x0000000eff0b7e24 */ /* 0x000fe4000f8e00ff */
[----:B------:R-:W-:-:S05]  /*2490*/  IADD3 R2, PT, PT, R2, -UR5, R3 ;  /* 0x8000000502027c10 */ /* 0x000fca000fffe003 */
[----:B------:R-:W-:-:S05]  /*24a0*/  IMAD R2, R11, -0x1000, R2 ;  /* 0xfffff0000b027824 */ /* 0x000fca00078e0202 */
[C---:B------:R-:W-:Y:S02]  /*24b0*/  ISETP.GE.U32.AND P0, PT, R2.reuse, 0xf00, PT ;  /* 0x00000f000200780c */ /* 0x040fe40003f06070 */
[----:B------:R-:W-:Y:S01]  /*24c0*/  LEA.HI R22, R2, 0x1, RZ, 0x18 ;  /* 0x0000000102167811 */ /* 0x000fe200078fc0ff */
[----:B------:R-:W-:-:S03]  /*24d0*/  IMAD.MOV.U32 R2, RZ, RZ, R7 ;  /* 0x000000ffff027224 */ /* 0x000fc600078e0007 */
[----:B------:R-:W-:-:S04]  /*24e0*/  LOP3.LUT R23, R22, 0xf, RZ, 0xc0, !PT ;  /* 0x0000000f16177812 */ /* 0x000fc800078ec0ff */
[----:B------:R-:W-:-:S03]  /*24f0*/  ISETP.NE.AND P1, PT, R23, RZ, PT ;  /* 0x000000ff1700720c */ /* 0x000fc60003f25270 */
[----:B------:R-:W-:Y:S10]  /*2500*/  @!P0 BRA `(.L_x_78) ;  /* 0x0000000400708947 */ /* 0x000ff40003800000 */
[----:B------:R-:W-:-:S04]  /*2510*/  LEA.HI R2, R5, 0x1, RZ, 0x18 ;  /* 0x0000000105027811 */ /* 0x000fc800078fc0ff */
[----:B------:R-:W-:Y:S01]  /*2520*/  LOP3.LUT R3, R2, 0x1fffff0, RZ, 0xc0, !PT ;  /* 0x01fffff002037812 */ /* 0x000fe200078ec0ff */
[----:B------:R-:W-:-:S04]  /*2530*/  IMAD.MOV.U32 R2, RZ, RZ, R7 ;  /* 0x000000ffff027224 */ /* 0x000fc800078e0007 */
[----:B------:R-:W-:-:S07]  /*2540*/  IMAD.MOV R3, RZ, RZ, -R3 ;  /* 0x000000ffff037224 */ /* 0x000fce00078e0a03 */
.L_x_79:
[----:B------:R-:W-:-:S05]  /*2550*/  IMAD.MOV.U32 R8, RZ, RZ, R4 ;  /* 0x000000ffff087224 */ /* 0x000fca00078e0004 */
        /* <DEDUP_REMOVED lines=15> */
[----:B------:R-:W5:Y:S01]  /*2650*/  LDG.E R11, desc[UR16][R8.64+0x1c00] ;  /* 0x001c0010080b7981 */ /* 0x000f62000c1e1900 */
[----:B------:R-:W-:-:S05]  /*2660*/  VIADD R3, R3, 0x10 ;  /* 0x0000001003037836 */ /* 0x000fca0000000000 */
[----:B------:R-:W-:Y:S01]  /*2670*/  ISETP.NE.AND P0, PT, R3, RZ, PT ;  /* 0x000000ff0300720c */ /* 0x000fe20003f05270 */
[----:B------:R-:W-:Y:S01]  /*2680*/  VIADD R2, R2, 0x1000 ;  /* 0x0000100002027836 */ /* 0x000fe20000000000 */
        /* <DEDUP_REMOVED lines=20> */
[----:B------:R-:W-:Y:S02]  /*27d0*/  IABS R25, R21 ;  /* 0x0000001500197213 */ /* 0x000fe40000000000 */
[----:B------:R-:W-:-:S02]  /*27e0*/  I2FP.F32.S32 R13, R13 ;  /* 0x0000000d000d7245 */ /* 0x000fc40000201400 */
[----:B------:R-:W-:Y:S01]  /*27f0*/  I2FP.F32.S32 R21, R24 ;  /* 0x0000001800157245 */ /* 0x000fe20000201400 */
[----:B------:R-:W-:Y:S01]  /*2800*/  IMAD.MOV.U32 R24, RZ, RZ, R25 ;  /* 0x000000ffff187224 */ /* 0x000fe200078e0019 */
[----:B------:R-:W-:Y:S01]  /*2810*/  IABS R25, R20 ;  /* 0x0000001400197213 */ /* 0x000fe20000000000 */
[----:B------:R-:W-:Y:S03]  /*2820*/  F2I.TRUNC.NTZ R7, R7 ;  /* 0x0000000700077305 */ /* 0x000fe6000020f100 */
[----:B------:R-:W-:Y:S01]  /*2830*/  I2FP.F32.S32 R20, R24 ;  /* 0x0000001800147245 */ /* 0x000fe20000201400 */
[----:B------:R-:W-:-:S04]  /*2840*/  IMAD.MOV.U32 R24, RZ, RZ, R25 ;  /* 0x000000ffff187224 */ /* 0x000fc800078e0019 */
[----:B------:R-:W0:Y:S01]  /*2850*/  F2I.TRUNC.NTZ R13, R13 ;  /* 0x0000000d000d7305 */ /* 0x000e22000020f100 */
[----:B------:R-:W-:Y:S02]  /*2860*/  IABS R25, R19 ;  /* 0x0000001300197213 */ /* 0x000fe40000000000 */
[----:B------:R-:W-:-:S05]  /*2870*/  I2FP.F32.S32 R19, R24 ;  /* 0x0000001800137245 */ /* 0x000fca0000201400 */
[----:B------:R-:W-:Y:S01]  /*2880*/  F2I.TRUNC.NTZ R12, R12 ;  /* 0x0000000c000c7305 */ /* 0x000fe2000020f100 */
[----:B------:R-:W-:Y:S01]  /*2890*/  IMAD.MOV.U32 R24, RZ, RZ, R25 ;  /* 0x000000ffff187224 */ /* 0x000fe200078e0019 */
[----:B------:R-:W-:-:S06]  /*28a0*/  IABS R25, R14 ;  /* 0x0000000e00197213 */ /* 0x000fcc0000000000 */
[----:B------:R-:W1:Y:S01]  /*28b0*/  F2I.TRUNC.NTZ R15, R15 ;  /* 0x0000000f000f7305 */ /* 0x000e62000020f100 */
[----:B------:R-:W-:-:S07]  /*28c0*/  I2FP.F32.S32 R14, R24 ;  /* 0x00000018000e7245 */ /* 0x000fce0000201400 */
[----:B------:R-:W-:Y:S01]  /*28d0*/  F2I.TRUNC.NTZ R16, R16 ;  /* 0x0000001000107305 */ /* 0x000fe2000020f100 */
[----:B------:R-:W-:-:S07]  /*28e0*/  IABS R10, R10 ;  /* 0x0000000a000a7213 */ /* 0x000fce0000000000 */
[----:B------:R-:W2:Y:S01]  /*28f0*/  F2I.TRUNC.NTZ R17, R17 ;  /* 0x0000001100117305 */ /* 0x000ea2000020f100 */
[----:B------:R-:W-:Y:S02]  /*2900*/  I2FP.F32.S32 R25, R25 ;  /* 0x0000001900197245 */ /* 0x000fe40000201400 */
[----:B------:R-:W-:Y:S02]  /*2910*/  IABS R27, R4 ;  /* 0x00000004001b7213 */ /* 0x000fe40000000000 */
[----:B0-----:R-:W-:-:S03]  /*2920*/  VIMNMX3 R7, R0, R13, R7, !PT ;  /* 0x0000000d0007720f */ /* 0x001fc60007800107 */
[----:B------:R-:W-:Y:S01]  /*2930*/  F2I.TRUNC.NTZ R18, R18 ;  /* 0x0000001200127305 */ /* 0x000fe2000020f100 */
[----:B------:R-:W-:-:S07]  /*2940*/  IABS R4, R6 ;  /* 0x0000000600047213 */ /* 0x000fce0000000000 */
[----:B------:R-:W0:Y:S01]  /*2950*/  F2I.TRUNC.NTZ R21, R21 ;  /* 0x0000001500157305 */ /* 0x000e22000020f100 */
[----:B------:R-:W-:Y:S02]  /*2960*/  I2FP.F32.S32 R10, R10 ;  /* 0x0000000a000a7245 */ /* 0x000fe40000201400 */
[----:B------:R-:W-:Y:S02]  /*2970*/  I2FP.F32.S32 R27, R27 ;  /* 0x0000001b001b7245 */ /* 0x000fe40000201400 */
[----:B------:R-:W-:-:S03]  /*2980*/  IABS R6, R11 ;  /* 0x0000000b00067213 */ /* 0x000fc60000000000 */
        /* <DEDUP_REMOVED lines=15> */
[----:B------:R-:W-:Y:S02]  /*2a80*/  IADD3 R4, P2, PT, R8, 0x4000, RZ ;  /* 0x0000400008047810 */ /* 0x000fe40007f5e0ff */
[----:B-1----:R-:W-:-:S03]  /*2a90*/  VIMNMX3 R7, R7, R10, R27, !PT ;  /* 0x0000000a0707720f */ /* 0x002fc6000780011b */
[----:B------:R-:W-:Y:S01]  /*2aa0*/  IMAD.X R9, RZ, RZ, R9, P2 ;  /* 0x000000ffff097224 */ /* 0x000fe200010e0609 */
[----:B0-----:R-:W-:Y:S01]  /*2ab0*/  VIMNMX3 R0, R7, R0, R6, !PT ;  /* 0x000000000700720f */ /* 0x001fe20007800106 */
[----:B------:R-:W-:Y:S06]  /*2ac0*/  @P0 BRA `(.L_x_79) ;  /* 0xfffffff800a00947 */ /* 0x000fec000383ffff */
.L_x_78:
[----:B------:R-:W-:Y:S05]  /*2ad0*/  BSYNC.RECONVERGENT B2 ;  /* 0x0000000000027941 */ /* 0x000fea0003800200 */
.L_x_77:
[----:B------:R-:W-:Y:S05]  /*2ae0*/  @!P1 BRA `(.L_x_76) ;  /* 0x0000000400909947 */ /* 0x000fea0003800000 */
[----:B------:R-:W-:Y:S01]  /*2af0*/  ISETP.GE.U32.AND P0, PT, R23, 0x8, PT ;  /* 0x000000081700780c */ /* 0x000fe20003f06070 */
[----:B------:R-:W-:Y:S01]  /*2b00*/  BSSY.RECONVERGENT B2, `(.L_x_80) ;  /* 0x0000030000027945 */ /* 0x000fe20003800200 */
[----:B------:R-:W-:-:S04]  /*2b10*/  LOP3.LUT R14, R22, 0x7, RZ, 0xc0, !PT ;  /* 0x00000007160e7812 */ /* 0x000fc800078ec0ff */
[----:B------:R-:W-:-:S07]  /*2b20*/  ISETP.NE.AND P1, PT, R14, RZ, PT ;  /* 0x000000ff0e00720c */ /* 0x000fce0003f25270 */
[----:B------:R-:W-:Y:S06]  /*2b30*/  @!P0 BRA `(.L_x_81) ;  /* 0x0000000000b08947 */ /* 0x000fec0003800000 */
[----:B------:R-:W-:-:S05]  /*2b40*/  IADD3 R3, P0, PT, R2, UR7, RZ ;  /* 0x0000000702037c10 */ /* 0x000fca000ff1e0ff */
[----:B------:R-:W-:Y:S01]  /*2b50*/  IMAD.X R4, RZ, RZ, UR8, P0 ;  /* 0x00000008ff047e24 */ /* 0x000fe200080e06ff */
[----:B------:R-:W-:-:S04]  /*2b60*/  LEA R6, P0, R3, UR12, 0x2 ;  /* 0x0000000c03067c11 */ /* 0x000fc8000f8010ff */
        /* <DEDUP_REMOVED lines=12> */
[----:B------:R-:W-:Y:S02]  /*2c30*/  I2FP.F32.S32 R9, R8 ;  /* 0x0000000800097245 */ /* 0x000fe40000201400 */
[----:B----4-:R-:W-:Y:S01]  /*2c40*/  IABS R11, R11 ;  /* 0x0000000b000b7213 */ /* 0x010fe20000000000 */
[----:B------:R-:W-:-:S03]  /*2c50*/  IMAD.MOV.U32 R8, RZ, RZ, R15 ;  /* 0x000000ffff087224 */ /* 0x000fc600078e000f */
[----:B0-----:R-:W-:Y:S01]  /*2c60*/  I2FP.F32.S32 R6, R11 ;  /* 0x0000000b00067245 */ /* 0x001fe20000201400 */
[----:B------:R-:W-:Y:S01]  /*2c70*/  F2I.TRUNC.NTZ R9, R9 ;  /* 0x0000000900097305 */ /* 0x000fe2000020f100 */
[----:B-----5:R-:W-:Y:S02]  /*2c80*/  IABS R7, R12 ;  /* 0x0000000c00077213 */ /* 0x020fe40000000000 */
[----:B------:R-:W-:Y:S02]  /*2c90*/  IABS R11, R13 ;  /* 0x0000000d000b7213 */ /* 0x000fe40000000000 */
[----:B------:R-:W-:Y:S02]  /*2ca0*/  I2FP.F32.S32 R8, R8 ;  /* 0x0000000800087245 */ /* 0x000fe40000201400 */
[----:B------:R-:W-:Y:S01]  /*2cb0*/  IABS R12, R10 ;  /* 0x0000000a000c7213 */ /* 0x000fe20000000000 */
[----:B------:R-:W-:Y:S01]  /*2cc0*/  F2I.TRUNC.NTZ R6, R6 ;  /* 0x0000000600067305 */ /* 0x000fe2000020f100 */
[----:B------:R-:W-:-:S02]  /*2cd0*/  I2FP.F32.S32 R7, R7 ;  /* 0x0000000700077245 */ /* 0x000fc40000201400 */
[----:B------:R-:W-:Y:S02]  /*2ce0*/  IABS R13, R4 ;  /* 0x00000004000d7213 */ /* 0x000fe40000000000 */
[----:B------:R-:W-:Y:S02]  /*2cf0*/  I2FP.F32.S32 R4, R12 ;  /* 0x0000000c00047245 */ /* 0x000fe40000201400 */
[----:B------:R-:W-:Y:S01]  /*2d00*/  I2FP.F32.S32 R10, R11 ;  /* 0x0000000b000a7245 */ /* 0x000fe20000201400 */
[----:B------:R-:W-:Y:S01]  /*2d10*/  IMAD.MOV.U32 R12, RZ, RZ, R13 ;  /* 0x000000ffff0c7224 */ /* 0x000fe200078e000d */
[----:B------:R-:W-:Y:S01]  /*2d20*/  IABS R13, R3 ;  /* 0x00000003000d7213 */ /* 0x000fe20000000000 */
[----:B------:R-:W0:Y:S03]  /*2d30*/  F2I.TRUNC.NTZ R8, R8 ;  /* 0x0000000800087305 */ /* 0x000e26000020f100 */
[----:B------:R-:W-:Y:S01]  /*2d40*/  I2FP.F32.S32 R3, R12 ;  /* 0x0000000c00037245 */ /* 0x000fe20000201400 */
[----:B------:R-:W-:-:S04]  /*2d50*/  IMAD.MOV.U32 R12, RZ, RZ, R13 ;  /* 0x000000ffff0c7224 */ /* 0x000fc800078e000d */
[----:B------:R-:W1:Y:S01]  /*2d60*/  F2I.TRUNC.NTZ R7, R7 ;  /* 0x0000000700077305 */ /* 0x000e62000020f100 */
[----:B------:R-:W-:Y:S02]  /*2d70*/  I2FP.F32.S32 R12, R12 ;  /* 0x0000000c000c7245 */ /* 0x000fe40000201400 */
[----:B0-----:R-:W-:-:S05]  /*2d80*/  VIMNMX3 R9, R0, R9, R8, !PT ;  /* 0x000000090009720f */ /* 0x001fca0007800108 */
[----:B------:R-:W-:Y:S01]  /*2d90*/  F2I.TRUNC.NTZ R11, R10 ;  /* 0x0000000a000b7305 */ /* 0x000fe2000020f100 */
[----:B-1----:R-:W-:-:S07]  /*2da0*/  VIMNMX3 R6, R9, R6, R7, !PT ;  /* 0x000000060906720f */ /* 0x002fce0007800107 */
[----:B------:R-:W0:Y:S08]  /*2db0*/  F2I.TRUNC.NTZ R4, R4 ;  /* 0x0000000400047305 */ /* 0x000e30000020f100 */
[----:B------:R-:W-:Y:S01]  /*2dc0*/  F2I.TRUNC.NTZ R3, R3 ;  /* 0x0000000300037305 */ /* 0x000fe2000020f100 */
[----:B0-----:R-:W-:-:S07]  /*2dd0*/  VIMNMX3 R6, R6, R11, R4, !PT ;  /* 0x0000000b0606720f */ /* 0x001fce0007800104 */
[----:B------:R-:W0:Y:S02]  /*2de0*/  F2I.TRUNC.NTZ R12, R12 ;  /* 0x0000000c000c7305 */ /* 0x000e24000020f100 */
[----:B0-----:R-:W-:-:S07]  /*2df0*/  VIMNMX3 R0, R6, R3, R12, !PT ;  /* 0x000000030600720f */ /* 0x001fce000780010c */
.L_x_81:
[----:B------:R-:W-:Y:S05]  /*2e00*/  BSYNC.RECONVERGENT B2 ;  /* 0x0000000000027941 */ /* 0x000fea0003800200 */
.L_x_80:
[----:B------:R-:W-:Y:S05]  /*2e10*/  @!P1 BRA `(.L_x_76) ;  /* 0x0000000000c49947 */ /* 0x000fea0003800000 */
[----:B------:R-:W-:Y:S01]  /*2e20*/  ISETP.GE.U32.AND P0, PT, R14, 0x4, PT ;  /* 0x000000040e00780c */ /* 0x000fe20003f06070 */
[----:B------:R-:W-:Y:S01]  /*2e30*/  BSSY.RECONVERGENT B2, `(.L_x_82) ;  /* 0x000001a000027945 */ /* 0x000fe20003800200 */
[----:B------:R-:W-:-:S11]  /*2e40*/  LOP3.LUT P1, RZ, R22, 0x3, RZ, 0xc0, !PT ;  /* 0x0000000316ff7812 */ /* 0x000fd6000782c0ff */
[----:B------:R-:W-:Y:S05]  /*2e50*/  @!P0 BRA `(.L_x_83) ;  /* 0x00000000005c8947 */ /* 0x000fea0003800000 */
[----:B------:R-:W-:-:S05]  /*2e60*/  IADD3 R3, P0, PT, R2, UR7, RZ ;  /* 0x0000000702037c10 */ /* 0x000fca000ff1e0ff */
[----:B------:R-:W-:Y:S01]  /*2e70*/  IMAD.X R4, RZ, RZ, UR8, P0 ;  /* 0x00000008ff047e24 */ /* 0x000fe200080e06ff */
[----:B------:R-:W-:-:S04]  /*2e80*/  LEA R6, P0, R3, UR12, 0x2 ;  /* 0x0000000c03067c11 */ /* 0x000fc8000f8010ff */
[----:B------:R-:W-:-:S05]  /*2e90*/  LEA.HI.X R7, R3, UR13, R4, 0x2, P0 ;  /* 0x0000000d03077c11 */ /* 0x000fca00080f1404 */
[----:B------:R-:W2:Y:S04]  /*2ea0*/  LDG.E R3, desc[UR16][R6.64] ;  /* 0x0000001006037981 */ /* 0x000ea8000c1e1900 */
[----:B------:R-:W3:Y:S04]  /*2eb0*/  LDG.E R4, desc[UR16][R6.64+0x400] ;  /* 0x0004001006047981 */ /* 0x000ee8000c1e1900 */
[----:B------:R-:W4:Y:S04]  /*2ec0*/  LDG.E R9, desc[UR16][R6.64+0xc00] ;  /* 0x000c001006097981 */ /* 0x000f28000c1e1900 */
[----:B------:R4:W5:Y:S01]  /*2ed0*/  LDG.E R8, desc[UR16][R6.64+0x800] ;  /* 0x0008001006087981 */ /* 0x000962000c1e1900 */
[----:B------:R-:W-:Y:S01]  /*2ee0*/  VIADD R2, R2, 0x400 ;  /* 0x0000040002027836 */ /* 0x000fe20000000000 */
[----:B--2---:R-:W-:-:S02]  /*2ef0*/  IABS R3, R3 ;  /* 0x0000000300037213 */ /* 0x004fc40000000000 */
[----:B---3--:R-:W-:Y:S02]  /*2f00*/  IABS R4, R4 ;  /* 0x0000000400047213 */ /* 0x008fe40000000000 */
[----:B------:R-:W-:Y:S02]  /*2f10*/  I2FP.F32.S32 R3, R3 ;  /* 0x0000000300037245 */ /* 0x000fe40000201400 */
[----:B------:R-:W-:Y:S02]  /*2f20*/  I2FP.F32.S32 R4, R4 ;  /* 0x0000000400047245 */ /* 0x000fe40000201400 */
[----:B----4-:R-:W-:Y:S02]  /*2f30*/  IABS R6, R9 ;  /* 0x0000000900067213 */ /* 0x010fe40000000000 */
[----:B-----5:R-:W-:Y:S02]  /*2f40*/  IABS R8, R8 ;  /* 0x0000000800087213 */ /* 0x020fe40000000000 */
[----:B------:R-:W-:Y:S01]  /*2f50*/  I2FP.F32.S32 R6, R6 ;  /* 0x0000000600067245 */ /* 0x000fe20000201400 */
[----:B------:R-:W-:Y:S01]  /*2f60*/  F2I.TRUNC.NTZ R3, R3 ;  /* 0x0000000300037305 */ /* 0x000fe2000020f100 */
[----:B------:R-:W-:-:S07]  /*2f70*/  I2FP.F32.S32 R8, R8 ;  /* 0x0000000800087245 */ /* 0x000fce0000201400 */
[----:B------:R-:W0:Y:S08]  /*2f80*/  F2I.TRUNC.NTZ R4, R4 ;  /* 0x0000000400047305 */ /* 0x000e30000020f100 */
[----:B------:R-:W-:Y:S08]  /*2f90*/  F2I.TRUNC.NTZ R7, R8 ;  /* 0x0000000800077305 */ /* 0x000ff0000020f100 */
[----:B------:R-:W1:Y:S01]  /*2fa0*/  F2I.TRUNC.NTZ R6, R6 ;  /* 0x0000000600067305 */ /* 0x000e62000020f100 */
[----:B0-----:R-:W-:-:S04]  /*2fb0*/  VIMNMX3 R0, R0, R3, R4, !PT ;  /* 0x000000030000720f */ /* 0x001fc80007800104 */
[----:B-1----:R-:W-:-:S07]  /*2fc0*/  VIMNMX3 R0, R0, R7, R6, !PT ;  /* 0x000000070000720f */ /* 0x002fce0007800106 */
.L_x_83:
[----:B------:R-:W-:Y:S05]  /*2fd0*/  BSYNC.RECONVERGENT B2 ;  /* 0x0000000000027941 */ /* 0x000fea0003800200 */
.L_x_82:
[----:B------:R-:W-:Y:S05]  /*2fe0*/  @!P1 BRA `(.L_x_76) ;  /* 0x0000000000509947 */ /* 0x000fea0003800000 */
[----:B------:R-:W-:Y:S02]  /*2ff0*/  LOP3.LUT R5, R5, 0xffff, RZ, 0xc0, !PT ;  /* 0x0000ffff05057812 */ /* 0x000fe400078ec0ff */
[----:B------:R-:W-:Y:S02]  /*3000*/  IADD3 R7, P0, PT, R2, UR9, RZ ;  /* 0x0000000902077c10 */ /* 0x000fe4000ff1e0ff */
[----:B------:R-:W-:Y:S02]  /*3010*/  LEA.HI R2, R5, 0x1, RZ, 0x18 ;  /* 0x0000000105027811 */ /* 0x000fe400078fc0ff */
[----:B------:R-:W-:Y:S01]  /*3020*/  LEA R6, P1, R7, UR12, 0x2 ;  /* 0x0000000c07067c11 */ /* 0x000fe2000f8210ff */
[----:B------:R-:W-:Y:S01]  /*3030*/  IMAD.X R4, RZ, RZ, UR10, P0 ;  /* 0x0000000aff047e24 */ /* 0x000fe200080e06ff */
[----:B------:R-:W-:-:S04]  /*3040*/  LOP3.LUT R2, R2, 0x3, RZ, 0xc0, !PT ;  /* 0x0000000302027812 */ /* 0x000fc800078ec0ff */
[----:B------:R-:W-:Y:S01]  /*3050*/  LEA.HI.X R7, R7, UR13, R4, 0x2, P1 ;  /* 0x0000000d07077c11 */ /* 0x000fe200088f1404 */
[----:B------:R-:W-:-:S07]  /*3060*/  IMAD.MOV R4, RZ, RZ, -R2 ;  /* 0x000000ffff047224 */ /* 0x000fce00078e0a02 */
.L_x_84:
[----:B------:R-:W-:Y:S02]  /*3070*/  IMAD.MOV.U32 R2, RZ, RZ, R6 ;  /* 0x000000ffff027224 */ /* 0x000fe400078e0006 */
[----:B------:R-:W-:-:S05]  /*3080*/  IMAD.MOV.U32 R3, RZ, RZ, R7 ;  /* 0x000000ffff037224 */ /* 0x000fca00078e0007 */
[----:B------:R-:W2:Y:S01]  /*3090*/  LDG.E R2, desc[UR16][R2.64] ;  /* 0x0000001002027981 */ /* 0x000ea2000c1e1900 */
[----:B------:R-:W-:Y:S01]  /*30a0*/  VIADD R4, R4, 0x1 ;  /* 0x0000000104047836 */ /* 0x000fe20000000000 */
[----:B------:R-:W-:-:S04]  /*30b0*/  IADD3 R6, P1, PT, R6, 0x400, RZ ;  /* 0x0000040006067810 */ /* 0x000fc80007f3e0ff */
[----:B------:R-:W-:Y:S01]  /*30c0*/  ISETP.NE.AND P0, PT, R4, RZ, PT ;  /* 0x000000ff0400720c */ /* 0x000fe20003f05270 */
[----:B------:R-:W-:Y:S01]  /*30d0*/  IMAD.X R7, RZ, RZ, R7, P1 ;  /* 0x000000ffff077224 */ /* 0x000fe200008e0607 */
[----:B--2---:R-:W-:-:S04]  /*30e0*/  IABS R5, R2 ;  /* 0x0000000200057213 */ /* 0x004fc80000000000 */
[----:B------:R-:W-:-:S06]  /*30f0*/  I2FP.F32.S32 R5, R5 ;  /* 0x0000000500057245 */ /* 0x000fcc0000201400 */
[----:B------:R-:W0:Y:S02]  /*3100*/  F2I.TRUNC.NTZ R5, R5 ;  /* 0x0000000500057305 */ /* 0x000e24000020f100 */
[----:B0-----:R-:W-:Y:S01]  /*3110*/  VIMNMX R0, PT, PT, R5, R0, !PT ;  /* 0x0000000005007248 */ /* 0x001fe20007fe0100 */
[----:B------:R-:W-:Y:S06]  /*3120*/  @P0 BRA `(.L_x_84) ;  /* 0xfffffffc00d00947 */ /* 0x000fec000383ffff */
.L_x_76:
[----:B------:R-:W-:Y:S05]  /*3130*/  BSYNC.RECONVERGENT B1 ;  /* 0x0000000000017941 */ /* 0x000fea0003800200 */
.L_x_73:
[----:B------:R-:W0:Y:S01]  /*3140*/  S2R R6, SR_LANEID ;  /* 0x0000000000067919 */ /* 0x000e220000000000 */
[----:B------:R-:W-:Y:S01]  /*3150*/  IMAD.MOV.U32 R7, RZ, RZ, R0 ;  /* 0x000000ffff077224 */ /* 0x000fe200078e0000 */
[----:B------:R-:W1:Y:S04]  /*3160*/  S2R R5, SR_TID.X ;  /* 0x0000000000057919 */ /* 0x000e680000002100 */
[----:B------:R-:W2:Y:S01]  /*3170*/  SHFL.DOWN PT, R0, R7, 0x1, 0x1f ;  /* 0x08201f0007007f89 */ /* 0x000ea200000e0000 */
[C---:B0-----:R-:W-:Y:S02]  /*3180*/  ISETP.GT.AND P0, PT, R6.reuse, 0x1e, PT ;  /* 0x0000001e0600780c */ /* 0x041fe40003f04270 */
[----:B------:R-:W-:-:S11]  /*3190*/  ISETP.NE.AND P1, PT, R6, RZ, PT ;  /* 0x000000ff0600720c */ /* 0x000fd60003f25270 */
[----:B--2---:R-:W-:Y:S02]  /*31a0*/  @!P0 VIMNMX R7, PT, PT, R0, R7, !PT ;  /* 0x0000000700078248 */ /* 0x004fe40007fe0100 */
[----:B------:R-:W-:Y:S01]  /*31b0*/  ISETP.GT.AND P0, PT, R6, 0x1d, PT ;  /* 0x0000001d0600780c */ /* 0x000fe20003f04270 */
[----:B------:R-:W0:Y:S01]  /*31c0*/  @!P1 S2R R4, SR_CgaCtaId ;  /* 0x0000000000049919 */ /* 0x000e220000008800 */
[----:B------:R-:W-:Y:S02]  /*31d0*/  @!P1 MOV R3, 0x400 ;  /* 0x0000040000039802 */ /* 0x000fe40000000f00 */
[----:B-1----:R-:W-:Y:S01]  /*31e0*/  @!P1 SHF.R.U32.HI R2, RZ, 0x3, R5 ;  /* 0x00000003ff029819 */ /* 0x002fe20000011605 */
        /* <DEDUP_REMOVED lines=29> */
.L_x_72:
[----:B------:R-:W-:Y:S05]  /*33c0*/  BSYNC.RECONVERGENT B0 ;  /* 0x0000000000007941 */ /* 0x000fea0003800200 */
.L_x_57:
[----:B------:R-:W-:Y:S05]  /*33d0*/  @P0 EXIT ;  /* 0x000000000000094d */ /* 0x000fea0003800000 */
[----:B------:R-:W3:Y:S02]  /*33e0*/  LDCU.64 UR4, c[0x0][0x388] ;  /* 0x00007100ff0477ac */ /* 0x000ee40008000a00 */
[----:B---3--:R-:W-:-:S06]  /*33f0*/  UIMAD.WIDE.U32 UR4, UR18, 0x4, UR4 ;  /* 0x00000004120478a5 */ /* 0x008fcc000f8e0004 */
[----:B--2---:R-:W-:Y:S02]  /*3400*/  IMAD.U32 R2, RZ, RZ, UR4 ;  /* 0x00000004ff027e24 */ /* 0x004fe4000f8e00ff */
[----:B0-----:R-:W-:-:S05]  /*3410*/  IMAD.U32 R3, RZ, RZ, UR5 ;  /* 0x00000005ff037e24 */ /* 0x001fca000f8e00ff */
[----:B------:R-:W-:Y:S01]  /*3420*/  STG.E desc[UR16][R2.64], R7 ;  /* 0x0000000702007986 */ /* 0x000fe2000c101910 */
[----:B------:R-:W-:Y:S05]  /*3430*/  EXIT ;  /* 0x000000000000794d */ /* 0x000fea0003800000 */
.L_x_85:
        /* <DEDUP_REMOVED lines=12> */
.L_x_272:


//--------------------- .text._ZN3cub18CUB_300001_SM_10006detail6reduce28DeviceReduceSingleTileKernelINS2_10policy_hubIiyN4cuda3__47maximumIiEEE10Policy1000EN6thrust24THRUST_300001_SM_1000_NS10device_ptrIiEEPfyS8_fi8AbsValueEEvT0_T1_T2_T3_T4_T6_ --------------------------
	.section	.text._ZN3cub18CUB_300001_SM_10006detail6reduce28DeviceReduceSingleTileKernelINS2_10policy_hubIiyN4cuda3__47maximumIiEEE10Policy1000EN6thrust24THRUST_300001_SM_1000_NS10device_ptrIiEEPfyS8_fi8AbsValueEEvT0_T1_T2_T3_T4_T6_,"ax",@progbits
	.align	128
        .global         _ZN3cub18CUB_300001_SM_10006detail6reduce28DeviceReduceSingleTileKernelINS2_10policy_hubIiyN4cuda3__47maximumIiEEE10Policy1000EN6thrust24THRUST_300001_SM_1000_NS10device_ptrIiEEPfyS8_fi8AbsValueEEvT0_T1_T2_T3_T4_T6_
        .type           _ZN3cub18CUB_300001_SM_10006detail6reduce28DeviceReduceSingleTileKernelINS2_10policy_hubIiyN4cuda3__47maximumIiEEE10Policy1000EN6thrust24THRUST_300001_SM_1000_NS10device_ptrIiEEPfyS8_fi8AbsValueEEvT0_T1_T2_T3_T4_T6_,@function
        .size           _ZN3cub18CUB_300001_SM_10006detail6reduce28DeviceReduceSingleTileKernelINS2_10policy_hubIiyN4cuda3__47maximumIiEEE10Policy1000EN6thrust24THRUST_300001_SM_1000_NS10device_ptrIiEEPfyS8_fi8AbsValueEEvT0_T1_T2_T3_T4_T6_,(.L_x_273 - _ZN3cub18CUB_300001_SM_10006detail6reduce28DeviceReduceSingleTileKernelINS2_10policy_hubIiyN4cuda3__47maximumIiEEE10Policy1000EN6thrust24THRUST_300001_SM_1000_NS10device_ptrIiEEPfyS8_fi8AbsValueEEvT0_T1_T2_T3_T4_T6_)
        .other          _ZN3cub18CUB_300001_SM_10006detail6reduce28DeviceReduceSingleTileKernelINS2_10policy_hubIiyN4cuda3__47maximumIiEEE10Policy1000EN6thrust24THRUST_300001_SM_1000_NS10device_ptrIiEEPfyS8_fi8AbsValueEEvT0_T1_T2_T3_T4_T6_,@"STO_CUDA_ENTRY STV_DEFAULT"
_ZN3cub18CUB_300001_SM_10006detail6reduce28DeviceReduceSingleTileKernelINS2_10policy_hubIiyN4cuda3__47maximumIiEEE10Policy1000EN6thrust24THRUST_300001_SM_1000_NS10device_ptrIiEEPfyS8_fi8AbsValueEEvT0_T1_T2_T3_T4_T6_:
.text._ZN3cub18CUB_300001_SM_10006detail6reduce28DeviceReduceSingleTileKernelINS2_10policy_hubIiyN4cuda3__47maximumIiEEE10Policy1000EN6thrust24THRUST_300001_SM_1000_NS10device_ptrIiEEPfyS8_fi8AbsValueEEvT0_T1_T2_T3_T4_T6_:
[----:B------:R-:W-:Y:S01]  /*0000*/  LDC R1, c[0x0][0x37c] ;  /* 0x0000df00ff017b82 */ /* 0x000fe20000000800 */
[----:B------:R-:W0:Y:S01]  /*0010*/  LDCU.64 UR4, c[0x0][0x390] ;  /* 0x00007200ff0477ac */ /* 0x000e220008000a00 */
[----:B------:R-:W1:Y:S01]  /*0020*/  LDCU.64 UR6, c[0x0][0x358] ;  /* 0x00006b00ff0677ac */ /* 0x000e620008000a00 */
[----:B0-----:R-:W-:Y:S02]  /*0030*/  IMAD.U32 R4, RZ, RZ, UR4 ;  /* 0x00000004ff047e24 */ /* 0x001fe4000f8e00ff */
[----:B------:R-:W-:-:S03]  /*0040*/  IMAD.U32 R5, RZ, RZ, UR5 ;  /* 0x00000005ff057e24 */ /* 0x000fc6000f8e00ff */
[----:B------:R-:W-:-:S04]  /*0050*/  ISETP.NE.U32.AND P0, PT, R4, RZ, PT ;  /* 0x000000ff0400720c */ /* 0x000fc80003f05070 */
[----:B------:R-:W-:-:S13]  /*0060*/  ISETP.NE.AND.EX P0, PT, R5, RZ, PT, P0 ;  /* 0x000000ff0500720c */ /* 0x000fda0003f05300 */
        /* <DEDUP_REMOVED lines=8> */
.L_x_86:
[----:B------:R-:W-:Y:S01]  /*00f0*/  ISETP.GT.U32.AND P0, PT, R4, 0xfff, PT ;  /* 0x00000fff0400780c */ /* 0x000fe20003f04070 */
[----:B------:R-:W-:Y:S03]  /*0100*/  BSSY.RECONVERGENT B0, `(.L_x_87) ;  /* 0x0000309000007945 */ /* 0x000fe60003800200 */
[----:B------:R-:W-:-:S13]  /*0110*/  ISETP.GT.U32.AND.EX P0, PT, R5, RZ, PT, P0 ;  /* 0x000000ff0500720c */ /* 0x000fda0003f04100 */
[----:B------:R-:W-:Y:S05]  /*0120*/  @P0 BRA `(.L_x_88) ;  /* 0x0000001400100947 */ /* 0x000fea0003800000 */
[----:B------:R-:W0:Y:S01]  /*0130*/  S2R R7, SR_TID.X ;  /* 0x0000000000077919 */ /* 0x000e220000002100 */
[----:B------:R-:W-:Y:S01]  /*0140*/  BSSY.RECONVERGENT B1, `(.L_x_89) ;  /* 0x000000c000017945 */ /* 0x000fe20003800200 */
[----:B------:R-:W-:Y:S01]  /*0150*/  IMAD.MOV.U32 R6, RZ, RZ, RZ ;  /* 0x000000ffff067224 */ /* 0x000fe200078e00ff */
[----:B0-----:R-:W-:Y:S01]  /*0160*/  ISETP.GE.U32.AND P0, PT, R7, R4, PT ;  /* 0x000000040700720c */ /* 0x001fe20003f06070 */
[----:B------:R-:W-:-:S12]  /*0170*/  IMAD.MOV.U32 R9, RZ, RZ, R7 ;  /* 0x000000ffff097224 */ /* 0x000fd800078e0007 */
[----:B------:R-:W-:Y:S05]  /*0180*/  @P0 BRA `(.L_x_90) ;  /* 0x00000000001c0947 */ /* 0x000fea0003800000 */
[----:B------:R-:W0:Y:S02]  /*0190*/  LDC.64 R2, c[0x0][0x380] ;  /* 0x0000e000ff027b82 */ /* 0x000e240000000a00 */
[----:B0-----:R-:W-:-:S06]  /*01a0*/  IMAD.WIDE.U32 R2, R7, 0x4, R2 ;  /* 0x0000000407027825 */ /* 0x001fcc00078e0002 */
[----:B------:R-:W2:Y:S01]  /*01b0*/  LDG.E R2, desc[UR6][R2.64] ;  /* 0x0000000602027981 */ /* 0x000ea2000c1e1900 */
[----:B------:R-:W-:Y:S01]  /*01c0*/  VIADD R9, R7, 0x100 ;  /* 0x0000010007097836 */ /* 0x000fe20000000000 */
[----:B--2---:R-:W-:-:S04]  /*01d0*/  IABS R6, R2 ;  /* 0x0000000200067213 */ /* 0x004fc80000000000 */
[----:B------:R-:W-:-:S06]  /*01e0*/  I2FP.F32.S32 R6, R6 ;  /* 0x0000000600067245 */ /* 0x000fcc0000201400 */
[----:B------:R-:W0:Y:S02]  /*01f0*/  F2I.TRUNC.NTZ R6, R6 ;  /* 0x0000000600067305 */ /* 0x000e24000020f100 */
.L_x_90:
[----:B------:R-:W-:Y:S05]  /*0200*/  BSYNC.RECONVERGENT B1 ;  /* 0x0000000000017941 */ /* 0x000fea0003800200 */
.L_x_89:
[----:B------:R-:W-:Y:S01]  /*0210*/  ISETP.GE.U32.AND P0, PT, R9, R4, PT ;  /* 0x000000040900720c */ /* 0x000fe20003f06070 */
[----:B------:R-:W-:-:S12]  /*0220*/  BSSY.RECONVERGENT B1, `(.L_x_91) ;  /* 0x00000c6000017945 */ /* 0x000fd80003800200 */
[----:B------:R-:W-:Y:S05]  /*0230*/  @P0 BRA `(.L_x_92) ;  /* 0x0000000c00100947 */ /* 0x000fea0003800000 */
[----:B------:R-:W-:Y:S01]  /*0240*/  LOP3.LUT R3, RZ, R9, RZ, 0x33, !PT ;  /* 0x00000009ff037212 */ /* 0x000fe200078e33ff */
[----:B------:R-:W-:Y:S04]  /*0250*/  BSSY.RECONVERGENT B2, `(.L_x_93) ;  /* 0x0000068000027945 */ /* 0x000fe80003800200 */
[----:B------:R-:W-:-:S05]  /*0260*/  IMAD.IADD R3, R3, 0x1, R4 ;  /* 0x0000000103037824 */ /* 0x000fca00078e0204 */
[C---:B------:R-:W-:Y:S02]  /*0270*/  ISETP.GE.U32.AND P0, PT, R3.reuse, 0xf00, PT ;  /* 0x00000f000300780c */ /* 0x040fe40003f06070 */
[----:B------:R-:W-:-:S04]  /*0280*/  LEA.HI R0, R3, 0x1, RZ, 0x18 ;  /* 0x0000000103007811 */ /* 0x000fc800078fc0ff */
[----:B------:R-:W-:-:S04]  /*0290*/  LOP3.LUT R25, R0, 0xf, RZ, 0xc0, !PT ;  /* 0x0000000f00197812 */ /* 0x000fc800078ec0ff */
[----:B------:R-:W-:-:S03]  /*02a0*/  ISETP.NE.AND P1, PT, R25, RZ, PT ;  /* 0x000000ff1900720c */ /* 0x000fc60003f25270 */
[----:B------:R-:W-:Y:S10]  /*02b0*/  @!P0 BRA `(.L_x_94) ;  /* 0x0000000400848947 */ /* 0x000ff40003800000 */
[----:B------:R-:W1:Y:S01]  /*02c0*/  LDC.64 R2, c[0x0][0x380] ;  /* 0x0000e000ff027b82 */ /* 0x000e620000000a00 */
[----:B------:R-:W-:-:S05]  /*02d0*/  LOP3.LUT R8, R0, 0x1fffff0, RZ, 0xc0, !PT ;  /* 0x01fffff000087812 */ /* 0x000fca00078ec0ff */
[----:B------:R-:W-:Y:S02]  /*02e0*/  IMAD.MOV R8, RZ, RZ, -R8 ;  /* 0x000000ffff087224 */ /* 0x000fe400078e0a08 */
[----:B-1----:R-:W-:-:S03]  /*02f0*/  IMAD.WIDE.U32 R2, R9, 0x4, R2 ;  /* 0x0000000409027825 */ /* 0x002fc600078e0002 */
[----:B------:R-:W-:-:S05]  /*0300*/  IADD3 R2, P0, PT, R2, 0x2000, RZ ;  /* 0x0000200002027810 */ /* 0x000fca0007f1e0ff */
[----:B------:R-:W-:-:S08]  /*0310*/  IMAD.X R3, RZ, RZ, R3, P0 ;  /* 0x000000ffff037224 */ /* 0x000fd000000e0603 */
.L_x_95:
        /* <DEDUP_REMOVED lines=63> */
[----:B------:R-:W-:Y:S01]  /*0710*/  IMAD.MOV.U32 R26, RZ, RZ, R27 ;  /* 0x000000ffff1a7224 */ /* 0x000fe200078e001b */
[----:B------:R-:W-:-:S06]  /*0720*/  IABS R27, R13 ;  /* 0x0000000d001b7213 */ /* 0x000fcc0000000000 */
[----:B------:R-:W-:Y:S01]  /*0730*/  F2I.TRUNC.NTZ R19, R19 ;  /* 0x0000001300137305 */ /* 0x000fe2000020f100 */
[----:B0-----:R-:W-:-:S07]  /*0740*/  VIMNMX3 R15, R6, R15, R16, !PT ;  /* 0x0000000f060f720f */ /* 0x001fce0007800110 */
[----:B------:R-:W0:Y:S01]  /*0750*/  F2I.TRUNC.NTZ R24, R24 ;  /* 0x0000001800187305 */ /* 0x000e22000020f100 */
[----:B------:R-:W-:Y:S01]  /*0760*/  I2FP.F32.S32 R13, R26 ;  /* 0x0000001a000d7245 */ /* 0x000fe20000201400 */
[----:B------:R-:W-:-:S06]  /*0770*/  IMAD.MOV.U32 R26, RZ, RZ, R27 ;  /* 0x000000ffff1a7224 */ /* 0x000fcc00078e001b */
[----:B------:R-:W-:Y:S01]  /*0780*/  F2I.TRUNC.NTZ R23, R23 ;  /* 0x0000001700177305 */ /* 0x000fe2000020f100 */
[----:B------:R-:W-:-:S07]  /*0790*/  IABS R14, R14 ;  /* 0x0000000e000e7213 */ /* 0x000fce0000000000 */
[----:B------:R-:W2:Y:S01]  /*07a0*/  F2I.TRUNC.NTZ R22, R22 ;  /* 0x0000001600167305 */ /* 0x000ea2000020f100 */
[----:B-1----:R-:W-:-:S07]  /*07b0*/  VIMNMX3 R15, R15, R17, R18, !PT ;  /* 0x000000110f0f720f */ /* 0x002fce0007800112 */
[----:B------:R-:W-:Y:S01]  /*07c0*/  F2I.TRUNC.NTZ R21, R21 ;  /* 0x0000001500157305 */ /* 0x000fe2000020f100 */
[----:B------:R-:W-:-:S07]  /*07d0*/  I2FP.F32.S32 R6, R26 ;  /* 0x0000001a00067245 */ /* 0x000fce0000201400 */
[----:B------:R-:W1:Y:S01]  /*07e0*/  F2I.TRUNC.NTZ R20, R20 ;  /* 0x0000001400147305 */ /* 0x000e62000020f100 */
[----:B------:R-:W-:Y:S02]  /*07f0*/  I2FP.F32.S32 R14, R14 ;  /* 0x0000000e000e7245 */ /* 0x000fe40000201400 */
[----:B0-----:R-:W-:-:S05]  /*0800*/  VIMNMX3 R15, R15, R19, R24, !PT ;  /* 0x000000130f0f720f */ /* 0x001fca0007800118 */
[----:B------:R-:W-:Y:S01]  /*0810*/  F2I.TRUNC.NTZ R10, R10 ;  /* 0x0000000a000a7305 */ /* 0x000fe2000020f100 */
[----:B--2---:R-:W-:-:S07]  /*0820*/  VIMNMX3 R15, R15, R23, R22, !PT ;  /* 0x000000170f0f720f */ /* 0x004fce0007800116 */
        /* <DEDUP_REMOVED lines=10> */
.L_x_94:
[----:B------:R-:W-:Y:S05]  /*08d0*/  BSYNC.RECONVERGENT B2 ;  /* 0x0000000000027941 */ /* 0x000fea0003800200 */
.L_x_93:
[----:B------:R-:W-:Y:S05]  /*08e0*/  @!P1 BRA `(.L_x_92) ;  /* 0x0000000400649947 */ /* 0x000fea0003800000 */
[----:B------:R-:W-:Y:S01]  /*08f0*/  ISETP.GE.U32.AND P0, PT, R25, 0x8, PT ;  /* 0x000000081900780c */ /* 0x000fe20003f06070 */
[----:B------:R-:W-:Y:S01]  /*0900*/  BSSY.RECONVERGENT B2, `(.L_x_96) ;  /* 0x000002e000027945 */ /* 0x000fe20003800200 */
[----:B------:R-:W-:-:S04]  /*0910*/  LOP3.LUT R17, R0, 0x7, RZ, 0xc0, !PT ;  /* 0x0000000700117812 */ /* 0x000fc800078ec0ff */
[----:B------:R-:W-:-:S07]  /*0920*/  ISETP.NE.AND P1, PT, R17, RZ, PT ;  /* 0x000000ff1100720c */ /* 0x000fce0003f25270 */
[----:B------:R-:W-:Y:S06]  /*0930*/  @!P0 BRA `(.L_x_97) ;  /* 0x0000000000a88947 */ /* 0x000fec0003800000 */
[----:B------:R-:W1:Y:S02]  /*0940*/  LDC.64 R2, c[0x0][0x380] ;  /* 0x0000e000ff027b82 */ /* 0x000e640000000a00 */
[----:B-1----:R-:W-:-:S05]  /*0950*/  IMAD.WIDE R2, R9, 0x4, R2 ;  /* 0x0000000409027825 */ /* 0x002fca00078e0202 */
        /* <DEDUP_REMOVED lines=9> */
[----:B--2---:R-:W-:-:S04]  /*09f0*/  IABS R15, R15 ;  /* 0x0000000f000f7213 */ /* 0x004fc80000000000 */
[----:B-1----:R-:W-:Y:S02]  /*0a00*/  I2FP.F32.S32 R2, R15 ;  /* 0x0000000f00027245 */ /* 0x002fe40000201400 */
[----:B---3--:R-:W-:Y:S02]  /*0a10*/  IABS R14, R14 ;  /* 0x0000000e000e7213 */ /* 0x008fe40000000000 */
[----:B----4-:R-:W-:Y:S02]  /*0a20*/  IABS R15, R12 ;  /* 0x0000000c000f7213 */ /* 0x010fe40000000000 */
[----:B------:R-:W-:Y:S02]  /*0a30*/  I2FP.F32.S32 R12, R14 ;  /* 0x0000000e000c7245 */ /* 0x000fe40000201400 */
[----:B-----5:R-:W-:Y:S01]  /*0a40*/  IABS R3, R16 ;  /* 0x0000001000037213 */ /* 0x020fe20000000000 */
[----:B------:R-:W-:Y:S01]  /*0a50*/  IMAD.MOV.U32 R14, RZ, RZ, R15 ;  /* 0x000000ffff0e7224 */ /* 0x000fe200078e000f */
[----:B------:R-:W-:-:S02]  /*0a60*/  IABS R11, R11 ;  /* 0x0000000b000b7213 */ /* 0x000fc40000000000 */
[----:B------:R-:W-:Y:S02]  /*0a70*/  IABS R13, R13 ;  /* 0x0000000d000d7213 */ /* 0x000fe40000000000 */
[----:B------:R-:W-:Y:S02]  /*0a80*/  IABS R16, R10 ;  /* 0x0000000a00107213 */ /* 0x000fe40000000000 */
[----:B------:R-:W-:Y:S02]  /*0a90*/  I2FP.F32.S32 R11, R11 ;  /* 0x0000000b000b7245 */ /* 0x000fe40000201400 */
[----:B------:R-:W-:Y:S02]  /*0aa0*/  I2FP.F32.S32 R13, R13 ;  /* 0x0000000d000d7245 */ /* 0x000fe40000201400 */
[----:B------:R-:W-:Y:S01]  /*0ab0*/  I2FP.F32.S32 R10, R14 ;  /* 0x0000000e000a7245 */ /* 0x000fe20000201400 */
[----:B------:R-:W-:Y:S01]  /*0ac0*/  IMAD.MOV.U32 R14, RZ, RZ, R16 ;  /* 0x000000ffff0e7224 */ /* 0x000fe200078e0010 */
[----:B------:R-:W-:-:S02]  /*0ad0*/  IABS R16, R8 ;  /* 0x0000000800107213 */ /* 0x000fc40000000000 */
[----:B------:R-:W-:Y:S01]  /*0ae0*/  I2FP.F32.S32 R3, R3 ;  /* 0x0000000300037245 */ /* 0x000fe20000201400 */
[----:B------:R-:W-:Y:S01]  /*0af0*/  F2I.TRUNC.NTZ R11, R11 ;  /* 0x0000000b000b7305 */ /* 0x000fe2000020f100 */
[----:B------:R-:W-:Y:S01]  /*0b00*/  I2FP.F32.S32 R8, R14 ;  /* 0x0000000e00087245 */ /* 0x000fe20000201400 */
[----:B------:R-:W-:-:S06]  /*0b10*/  IMAD.MOV.U32 R14, RZ, RZ, R16 ;  /* 0x000000ffff0e7224 */ /* 0x000fcc00078e0010 */
[----:B------:R-:W0:Y:S01]  /*0b20*/  F2I.TRUNC.NTZ R13, R13 ;  /* 0x0000000d000d7305 */ /* 0x000e22000020f100 */
[----:B------:R-:W-:-:S07]  /*0b30*/  I2FP.F32.S32 R14, R14 ;  /* 0x0000000e000e7245 */ /* 0x000fce0000201400 */
        /* <DEDUP_REMOVED lines=10> */
.L_x_97:
[----:B------:R-:W-:Y:S05]  /*0be0*/  BSYNC.RECONVERGENT B2 ;  /* 0x0000000000027941 */ /* 0x000fea0003800200 */
.L_x_96:
        /* <DEDUP_REMOVED lines=16> */
[----:B----4-:R-:W-:Y:S02]  /*0cf0*/  IABS R2, R13 ;  /* 0x0000000d00027213 */ /* 0x010fe40000000000 */
[----:B------:R-:W-:Y:S02]  /*0d00*/  I2FP.F32.S32 R8, R8 ;  /* 0x0000000800087245 */ /* 0x000fe40000201400 */
        /* <DEDUP_REMOVED lines=9> */
.L_x_99:
[----:B------:R-:W-:Y:S05]  /*0da0*/  BSYNC.RECONVERGENT B2 ;  /* 0x0000000000027941 */ /* 0x000fea0003800200 */
.L_x_98:
[----:B------:R-:W-:Y:S05]  /*0db0*/  @!P1 BRA `(.L_x_92) ;  /* 0x0000000000309947 */ /* 0x000fea0003800000 */
[----:B------:R-:W1:Y:S01]  /*0dc0*/  LDC.64 R10, c[0x0][0x380] ;  /* 0x0000e000ff0a7b82 */ /* 0x000e620000000a00 */
[----:B------:R-:W-:-:S07]  /*0dd0*/  IMAD.MOV R0, RZ, RZ, -R0 ;  /* 0x000000ffff007224 */ /* 0x000fce00078e0a00 */
.L_x_100:
[----:B-1----:R-:W-:-:S06]  /*0de0*/  IMAD.WIDE R2, R9, 0x4, R10 ;  /* 0x0000000409027825 */ /* 0x002fcc00078e020a */
        /* <DEDUP_REMOVED lines=9> */
.L_x_92:
[----:B------:R-:W-:Y:S05]  /*0e80*/  BSYNC.RECONVERGENT B1 ;  /* 0x0000000000017941 */ /* 0x000fea0003800200 */
.L_x_91:
[----:B------:R-:W-:Y:S01]  /*0e90*/  ISETP.GE.U32.AND P0, PT, R4, 0x100, PT ;  /* 0x000001000400780c */ /* 0x000fe20003f06070 */
[----:B0-----:R-:W-:-:S03]  /*0ea0*/  IMAD.MOV.U32 R11, RZ, RZ, R6 ;  /* 0x000000ffff0b7224 */ /* 0x001fc600078e0006 */
[----:B------:R-:W-:-:S13]  /*0eb0*/  ISETP.GE.U32.AND.EX P0, PT, R5, RZ, PT, P0 ;  /* 0x000000ff0500720c */ /* 0x000fda0003f06100 */
[----:B------:R-:W-:Y:S05]  /*0ec0*/  @!P0 BRA `(.L_x_101) ;  /* 0x0000000000a08947 */ /* 0x000fea0003800000 */
[----:B------:R-:W0:Y:S01]  /*0ed0*/  S2R R6, SR_LANEID ;  /* 0x0000000000067919 */ /* 0x000e220000000000 */
[----:B------:R-:W-:Y:S01]  /*0ee0*/  ISETP.NE.AND P5, PT, R7, RZ, PT ;  /* 0x000000ff0700720c */ /* 0x000fe20003fa5270 */
[----:B------:R-:W1:Y:S02]  /*0ef0*/  SHFL.DOWN PT, R0, R11, 0x1, 0x1f ;  /* 0x08201f000b007f89 */ /* 0x000e6400000e0000 */
[----:B-1----:R-:W-:Y:S02]  /*0f00*/  VIMNMX R0, PT, PT, R0, R11, !PT ;  /* 0x0000000b00007248 */ /* 0x002fe40007fe0100 */
[C---:B0-----:R-:W-:Y:S02]  /*0f10*/  ISETP.GT.AND P0, PT, R6.reuse, 0x1e, PT ;  /* 0x0000001e0600780c */ /* 0x041fe40003f04270 */
[----:B------:R-:W-:Y:S02]  /*0f20*/  ISETP.NE.AND P1, PT, R6, RZ, PT ;  /* 0x000000ff0600720c */ /* 0x000fe40003f25270 */
[----:B------:R-:W-:-:S02]  /*0f30*/  SEL R0, R11, R0, P0 ;  /* 0x000000000b007207 */ /* 0x000fc40000000000 */
        /* <DEDUP_REMOVED lines=15> */
[----:B------:R-:W-:-:S03]  /*1030*/  ISETP.GT.AND P0, PT, R6, 0xf, PT ;  /* 0x0000000f0600780c */ /* 0x000fc60003f04270 */
[----:B------:R-:W0:Y:S02]  /*1040*/  SHFL.DOWN PT, R3, R0, 0x10, 0x1f ;  /* 0x0a001f0000037f89 */ /* 0x000e2400000e0000 */
[----:B0-----:R-:W-:-:S04]  /*1050*/  VIMNMX R3, PT, PT, R0, R3, !PT ;  /* 0x0000000300037248 */ /* 0x001fc80007fe0100 */
[----:B------:R-:W-:Y:S01]  /*1060*/  SEL R9, R0, R3, P0 ;  /* 0x0000000300097207 */ /* 0x000fe20000000000 */
[----:B------:R1:W-:Y:S01]  /*1070*/  @!P1 STS [R2+0x8], R3 ;  /* 0x0000080302009388 */ /* 0x0003e20000000800 */
[----:B------:R-:W-:Y:S06]  /*1080*/  BAR.SYNC.DEFER_BLOCKING 0x0 ;  /* 0x0000000000007b1d */ /* 0x000fec0000010000 */
[----:B------:R-:W-:Y:S05]  /*1090*/  @P5 BRA `(.L_x_102) ;  /* 0x00000020003c5947 */ /* 0x000fea0003800000 */
[----:B------:R-:W0:Y:S01]  /*10a0*/  S2UR UR5, SR_CgaCtaId ;  /* 0x00000000000579c3 */ /* 0x000e220000008800 */
[----:B------:R-:W-:Y:S02]  /*10b0*/  UMOV UR4, 0x400 ;  /* 0x0000040000047882 */ /* 0x000fe40000000000 */
[----:B0-----:R-:W-:-:S09]  /*10c0*/  ULEA UR4, UR5, UR4, 0x18 ;  /* 0x0000000405047291 */ /* 0x001fd2000f8ec0ff */
[----:B------:R-:W-:Y:S04]  /*10d0*/  LDS R0, [UR4+0xc] ;  /* 0x00000c04ff007984 */ /* 0x000fe80008000800 */
[----:B------:R-:W0:Y:S04]  /*10e0*/  LDS.128 R4, [UR4+0x10] ;  /* 0x00001004ff047984 */ /* 0x000e280008000c00 */
[----:B-1----:R-:W1:Y:S01]  /*10f0*/  LDS.64 R2, [UR4+0x20] ;  /* 0x00002004ff027984 */ /* 0x002e620008000a00 */
[----:B0-----:R-:W-:-:S04]  /*1100*/  VIMNMX3 R0, R9, R0, R4, !PT ;  /* 0x000000000900720f */ /* 0x001fc80007800104 */
[----:B------:R-:W-:-:S04]  /*1110*/  VIMNMX3 R0, R0, R5, R6, !PT ;  /* 0x000000050000720f */ /* 0x000fc80007800106 */
[----:B-1----:R-:W-:-:S04]  /*1120*/  VIMNMX3 R0, R0, R7, R2, !PT ;  /* 0x000000070000720f */ /* 0x002fc80007800102 */
[----:B------:R-:W-:Y:S01]  /*1130*/  VIMNMX R9, PT, PT, R0, R3, !PT ;  /* 0x0000000300097248 */ /* 0x000fe20007fe0100 */
[----:B------:R-:W-:Y:S06]  /*1140*/  BRA `(.L_x_102) ;  /* 0x0000002000107947 */ /* 0x000fec0003800000 */
.L_x_101:
[----:B------:R-:W0:Y:S01]  /*1150*/  S2R R13, SR_LANEID ;  /* 0x00000000000d7919 */ /* 0x000e220000000000 */
[C---:B------:R-:W-:Y:S02]  /*1160*/  LOP3.LUT R0, R7.reuse, 0x3e0, RZ, 0xc0, !PT ;  /* 0x000003e007007812 */ /* 0x040fe400078ec0ff */
[----:B------:R-:W-:Y:S02]  /*1170*/  ISETP.NE.AND P5, PT, R7, RZ, PT ;  /* 0x000000ff0700720c */ /* 0x000fe40003fa5270 */
[----:B------:R-:W-:Y:S01]  /*1180*/  LOP3.LUT R9, RZ, R0, RZ, 0x33, !PT ;  /* 0x00000000ff097212 */ /* 0x000fe200078e33ff */
[----:B------:R-:W-:-:S04]  /*1190*/  VIADD R3, R0, 0x20 ;  /* 0x0000002000037836 */ /* 0x000fc80000000000 */
[----:B------:R-:W-:Y:S01]  /*11a0*/  IMAD.IADD R9, R9, 0x1, R4 ;  /* 0x0000000109097824 */ /* 0x000fe200078e0204 */
[----:B------:R-:W-:-:S04]  /*11b0*/  ISETP.GT.U32.AND P0, PT, R3, R4, PT ;  /* 0x000000040300720c */ /* 0x000fc80003f04070 */
        /* <DEDUP_REMOVED lines=26> */
[----:B0-----:R-:W-:-:S05]  /*1360*/  @!P0 VIMNMX R11, PT, PT, R11, R2, !PT ;  /* 0x000000020b0b8248 */ /* 0x001fca0007fe0100 */
[----:B------:R-:W-:-:S05]  /*1370*/  IMAD.MOV.U32 R9, RZ, RZ, R11 ;  /* 0x000000ffff097224 */ /* 0x000fca00078e000b */
[----:B------:R0:W-:Y:S01]  /*1380*/  @!P1 STS [R6+0x8], R9 ;  /* 0x0000080906009388 */ /* 0x0001e20000000800 */
[----:B------:R-:W-:Y:S06]  /*1390*/  BAR.SYNC.DEFER_BLOCKING 0x0 ;  /* 0x0000000000007b1d */ /* 0x000fec0000010000 */
[----:B------:R-:W-:Y:S05]  /*13a0*/  @P5 BRA `(.L_x_102) ;  /* 0x0000001c00785947 */ /* 0x000fea0003800000 */
[----:B------:R-:W1:Y:S01]  /*13b0*/  S2UR UR5, SR_CgaCtaId ;  /* 0x00000000000579c3 */ /* 0x000e620000008800 */
[----:B------:R-:W-:Y:S01]  /*13c0*/  UMOV UR4, 0x400 ;  /* 0x0000040000047882 */ /* 0x000fe20000000000 */
[C---:B------:R-:W-:Y:S02]  /*13d0*/  ISETP.GT.U32.AND P3, PT, R4.reuse, 0x20, PT ;  /* 0x000000200400780c */ /* 0x040fe40003f64070 */
[C---:B------:R-:W-:Y:S02]  /*13e0*/  ISETP.GT.U32.AND P1, PT, R4.reuse, 0x40, PT ;  /* 0x000000400400780c */ /* 0x040fe40003f24070 */
[C---:B------:R-:W-:Y:S02]  /*13f0*/  ISETP.GT.U32.AND.EX P3, PT, R5.reuse, RZ, PT, P3 ;  /* 0x000000ff0500720c */ /* 0x040fe40003f64130 */
[----:B------:R-:W-:Y:S02]  /*1400*/  ISETP.GT.U32.AND P0, PT, R4, 0x60, PT ;  /* 0x000000600400780c */ /* 0x000fe40003f04070 */
[----:B------:R-:W-:-:S02]  /*1410*/  ISETP.GT.U32.AND.EX P1, PT, R5, RZ, PT, P1 ;  /* 0x000000ff0500720c */ /* 0x000fc40003f24110 */
[C---:B------:R-:W-:Y:S02]  /*1420*/  ISETP.GT.U32.AND P2, PT, R4.reuse, 0x80, PT ;  /* 0x000000800400780c */ /* 0x040fe40003f44070 */
[C---:B------:R-:W-:Y:S02]  /*1430*/  ISETP.GT.U32.AND.EX P0, PT, R5.reuse, RZ, PT, P0 ;  /* 0x000000ff0500720c */ /* 0x040fe40003f04100 */
[----:B------:R-:W-:Y:S02]  /*1440*/  ISETP.GT.U32.AND P4, PT, R4, 0xa0, PT ;  /* 0x000000a00400780c */ /* 0x000fe40003f84070 */
[C---:B------:R-:W-:Y:S02]  /*1450*/  ISETP.GT.U32.AND.EX P2, PT, R5.reuse, RZ, PT, P2 ;  /* 0x000000ff0500720c */ /* 0x040fe40003f44120 */
[----:B------:R-:W-:Y:S01]  /*1460*/  ISETP.GT.U32.AND.EX P4, PT, R5, RZ, PT, P4 ;  /* 0x000000ff0500720c */ /* 0x000fe20003f84140 */
[----:B-1----:R-:W-:-:S09]  /*1470*/  ULEA UR4, UR5, UR4, 0x18 ;  /* 0x0000000405047291 */ /* 0x002fd2000f8ec0ff */
[----:B------:R-:W0:Y:S04]  /*1480*/  LDS R0, [UR4+0xc] ;  /* 0x00000c04ff007984 */ /* 0x000e280008000800 */
[----:B------:R-:W1:Y:S04]  /*1490*/  LDS.128 R12, [UR4+0x10] ;  /* 0x00001004ff0c7984 */ /* 0x000e680008000c00 */
[----:B------:R-:W2:Y:S01]  /*14a0*/  LDS.64 R2, [UR4+0x20] ;  /* 0x00002004ff027984 */ /* 0x000ea20008000a00 */
[----:B0-----:R-:W-:Y:S02]  /*14b0*/  @P3 VIMNMX R9, PT, PT, R9, R0, !PT ;  /* 0x0000000009093248 */ /* 0x001fe40007fe0100 */
[----:B------:R-:W-:-:S02]  /*14c0*/  ISETP.GT.U32.AND P3, PT, R4, 0xc0, PT ;  /* 0x000000c00400780c */ /* 0x000fc40003f64070 */
[----:B-1----:R-:W-:Y:S02]  /*14d0*/  @P1 VIMNMX R9, PT, PT, R9, R12, !PT ;  /* 0x0000000c09091248 */ /* 0x002fe40007fe0100 */
[----:B------:R-:W-:Y:S02]  /*14e0*/  ISETP.GT.U32.AND P1, PT, R4, 0xe0, PT ;  /* 0x000000e00400780c */ /* 0x000fe40003f24070 */
[----:B------:R-:W-:Y:S02]  /*14f0*/  ISETP.GT.U32.AND.EX P3, PT, R5, RZ, PT, P3 ;  /* 0x000000ff0500720c */ /* 0x000fe40003f64130 */
[----:B------:R-:W-:Y:S02]  /*1500*/  @P0 VIMNMX R9, PT, PT, R9, R13, !PT ;  /* 0x0000000d09090248 */ /* 0x000fe40007fe0100 */
[----:B------:R-:W-:Y:S02]  /*1510*/  ISETP.GT.U32.AND.EX P1, PT, R5, RZ, PT, P1 ;  /* 0x000000ff0500720c */ /* 0x000fe40003f24110 */
[----:B------:R-:W-:-:S04]  /*1520*/  @P2 VIMNMX R9, PT, PT, R9, R14, !PT ;  /* 0x0000000e09092248 */ /* 0x000fc80007fe0100 */
[----:B------:R-:W-:-:S04]  /*1530*/  @P4 VIMNMX R9, PT, PT, R9, R15, !PT ;  /* 0x0000000f09094248 */ /* 0x000fc80007fe0100 */
[----:B--2---:R-:W-:-:S04]  /*1540*/  @P3 VIMNMX R9, PT, PT, R9, R2, !PT ;  /* 0x0000000209093248 */ /* 0x004fc80007fe0100 */
[----:B------:R-:W-:Y:S01]  /*1550*/  @P1 VIMNMX R9, PT, PT, R9, R3, !PT ;  /* 0x0000000309091248 */ /* 0x000fe20007fe0100 */
[----:B------:R-:W-:Y:S06]  /*1560*/  BRA `(.L_x_102) ;  /* 0x0000001c00087947 */ /* 0x000fec0003800000 */
.L_x_88:
[----:B------:R-:W0:Y:S01]  /*1570*/  S2R R0, SR_TID.X ;  /* 0x0000000000007919 */ /* 0x000e220000002100 */
[----:B------:R-:W0:Y:S02]  /*1580*/  LDC.64 R2, c[0x0][0x380] ;  /* 0x0000e000ff027b82 */ /* 0x000e240000000a00 */
[----:B0-----:R-:W-:-:S05]  /*1590*/  IMAD.WIDE.U32 R2, R0, 0x4, R2 ;  /* 0x0000000400027825 */ /* 0x001fca00078e0002 */
        /* <DEDUP_REMOVED lines=16> */
[----:B--2---:R-:W-:-:S02]  /*16a0*/  IABS R21, R21 ;  /* 0x0000001500157213 */ /* 0x004fc40000000000 */
        /* <DEDUP_REMOVED lines=32> */
[----:B------:R-:W-:-:S02]  /*18b0*/  IABS R22, R13 ;  /* 0x0000000d00167213 */ /* 0x000fc40000000000 */
[----:B------:R-:W-:Y:S02]  /*18c0*/  I2FP.F32.S32 R9, R9 ;  /* 0x0000000900097245 */ /* 0x000fe40000201400 */
[----:B------:R-:W-:Y:S02]  /*18d0*/  I2FP.F32.S32 R10, R10 ;  /* 0x0000000a000a7245 */ /* 0x000fe40000201400 */
[----:B------:R-:W-:Y:S01]  /*18e0*/  I2FP.F32.S32 R13, R21 ;  /* 0x00000015000d7245 */ /* 0x000fe20000201400 */
[----:B------:R-:W-:Y:S01]  /*18f0*/  IMAD.MOV.U32 R21, RZ, RZ, R22 ;  /* 0x000000ffff157224 */ /* 0x000fe200078e0016 */
[----:B------:R-:W-:Y:S01]  /*1900*/  IABS R22, R12 ;  /* 0x0000000c00167213 */ /* 0x000fe20000000000 */
[----:B------:R-:W-:Y:S03]  /*1910*/  F2I.TRUNC.NTZ R9, R9 ;  /* 0x0000000900097305 */ /* 0x000fe6000020f100 */
[----:B------:R-:W-:Y:S01]  /*1920*/  I2FP.F32.S32 R12, R21 ;  /* 0x00000015000c7245 */ /* 0x000fe20000201400 */
[----:B------:R-:W-:-:S04]  /*1930*/  IMAD.MOV.U32 R21, RZ, RZ, R22 ;  /* 0x000000ffff157224 */ /* 0x000fc800078e0016 */
[----:B------:R-:W-:Y:S01]  /*1940*/  F2I.TRUNC.NTZ R10, R10 ;  /* 0x0000000a000a7305 */ /* 0x000fe2000020f100 */
[----:B------:R-:W-:-:S07]  /*1950*/  IABS R22, R8 ;  /* 0x0000000800167213 */ /* 0x000fce0000000000 */
[----:B------:R-:W0:Y:S01]  /*1960*/  F2I.TRUNC.NTZ R11, R11 ;  /* 0x0000000b000b7305 */ /* 0x000e22000020f100 */
[----:B------:R-:W-:Y:S02]  /*1970*/  I2FP.F32.S32 R21, R21 ;  /* 0x0000001500157245 */ /* 0x000fe40000201400 */
[----:B------:R-:W-:Y:S02]  /*1980*/  I2FP.F32.S32 R22, R22 ;  /* 0x0000001600167245 */ /* 0x000fe40000201400 */
[----:B------:R-:W-:-:S03]  /*1990*/  IADD3 R8, P1, PT, R4, -0x1000, RZ ;  /* 0xfffff00004087810 */ /* 0x000fc60007f3e0ff */
[----:B------:R-:W-:Y:S01]  /*19a0*/  F2I.TRUNC.NTZ R7, R7 ;  /* 0x0000000700077305 */ /* 0x000fe2000020f100 */
[----:B------:R-:W-:-:S07]  /*19b0*/  ISETP.GE.U32.AND P0, PT, R8, 0x1000, PT ;  /* 0x000010000800780c */ /* 0x000fce0003f06070 */
[----:B------:R-:W-:Y:S01]  /*19c0*/  F2I.TRUNC.NTZ R6, R6 ;  /* 0x0000000600067305 */ /* 0x000fe2000020f100 */
[----:B0-----:R-:W-:Y:S02]  /*19d0*/  VIMNMX3 R10, R9, R10, R11, !PT ;  /* 0x0000000a090a720f */ /* 0x001fe4000780010b */
[----:B------:R-:W-:-:S05]  /*19e0*/  IADD3.X R9, PT, PT, R5, -0x1, RZ, P1, !PT ;  /* 0xffffffff05097810 */ /* 0x000fca0000ffe4ff */
        /* <DEDUP_REMOVED lines=9> */
[----:B------:R-:W3:Y:S01]  /*1a80*/  F2I.TRUNC.NTZ R21, R21 ;  /* 0x0000001500157305 */ /* 0x000ee2000020f100 */
[----:B------:R-:W-:-:S07]  /*1a90*/  ISETP.GE.U32.AND.EX P0, PT, R9, RZ, PT, P0 ;  /* 0x000000ff0900720c */ /* 0x000fce0003f06100 */
[----:B------:R-:W4:Y:S01]  /*1aa0*/  F2I.TRUNC.NTZ R22, R22 ;  /* 0x0000001600167305 */ /* 0x000f22000020f100 */
[----:B0-----:R-:W-:Y:S02]  /*1ab0*/  VIMNMX3 R7, R7, R6, R20, !PT ;  /* 0x000000060707720f */ /* 0x001fe40007800114 */
[----:B-1----:R-:W-:Y:S02]  /*1ac0*/  VIMNMX3 R17, R19, R18, R17, !PT ;  /* 0x000000121311720f */ /* 0x002fe40007800111 */
[----:B--2---:R-:W-:Y:S02]  /*1ad0*/  VIMNMX3 R15, R16, R15, R14, !PT ;  /* 0x0000000f100f720f */ /* 0x004fe4000780010e */
[----:B---3--:R-:W-:Y:S02]  /*1ae0*/  VIMNMX3 R12, R13, R12, R21, !PT ;  /* 0x0000000c0d0c720f */ /* 0x008fe40007800115 */
[----:B------:R-:W-:Y:S01]  /*1af0*/  VIMNMX3 R7, R10, R7, R17, !PT ;  /* 0x000000070a07720f */ /* 0x000fe20007800111 */
[----:B------:R-:W-:Y:S01]  /*1b00*/  IMAD.MOV.U32 R11, RZ, RZ, 0x1000 ;  /* 0x00001000ff0b7424 */ /* 0x000fe200078e00ff */
[----:B----4-:R-:W-:Y:S01]  /*1b10*/  VIMNMX3 R12, R15, R12, R22, !PT ;  /* 0x0000000c0f0c720f */ /* 0x010fe20007800116 */
[----:B------:R-:W-:-:S03]  /*1b20*/  IMAD.MOV.U32 R10, RZ, RZ, RZ ;  /* 0x000000ffff0a7224 */ /* 0x000fc600078e00ff */
[----:B------:R-:W-:Y:S01]  /*1b30*/  VIMNMX R12, PT, PT, R7, R12, !PT ;  /* 0x0000000c070c7248 */ /* 0x000fe20007fe0100 */
[----:B------:R-:W-:Y:S06]  /*1b40*/  @!P0 BRA `(.L_x_103) ;  /* 0x0000000400888947 */ /* 0x000fec0003800000 */
[----:B------:R-:W0:Y:S01]  /*1b50*/  LDC.64 R4, c[0x0][0x390] ;  /* 0x0000e400ff047b82 */ /* 0x000e220000000a00 */
[----:B------:R-:W-:Y:S02]  /*1b60*/  IMAD.MOV.U32 R11, RZ, RZ, 0x1000 ;  /* 0x00001000ff0b7424 */ /* 0x000fe400078e00ff */
[----:B------:R-:W-:-:S07]  /*1b70*/  IMAD.MOV.U32 R10, RZ, RZ, RZ ;  /* 0x000000ffff0a7224 */ /* 0x000fce00078e00ff */
.L_x_105:
[----:B------:R-:W-:-:S04]  /*1b80*/  LEA R6, P0, R11, R2, 0x2 ;  /* 0x000000020b067211 */ /* 0x000fc800078010ff */
[----:B------:R-:W-:-:S05]  /*1b90*/  LEA.HI.X R7, R11, R3, R10, 0x2, P0 ;  /* 0x000000030b077211 */ /* 0x000fca00000f140a */
        /* <DEDUP_REMOVED lines=15> */
[----:B------:R2:W5:Y:S02]  /*1c90*/  LDG.E R24, desc[UR6][R6.64+0x3c00] ;  /* 0x003c000606187981 */ /* 0x000564000c1e1900 */
[----:B--2---:R-:W-:-:S02]  /*1ca0*/  IABS R6, R27 ;  /* 0x0000001b00067213 */ /* 0x004fc40000000000 */
        /* <DEDUP_REMOVED lines=16> */
[----:B------:R-:W-:Y:S02]  /*1db0*/  IABS R27, R19 ;  /* 0x00000013001b7213 */ /* 0x000fe40000000000 */
[----:B------:R-:W-:Y:S01]  /*1dc0*/  I2FP.F32.S32 R21, R28 ;  /* 0x0000001c00157245 */ /* 0x000fe20000201400 */
[----:B------:R-:W-:Y:S01]  /*1dd0*/  IMAD.MOV.U32 R28, RZ, RZ, R29 ;  /* 0x000000ffff1c7224 */ /* 0x000fe200078e001d */
[----:B------:R-:W-:Y:S01]  /*1de0*/  I2FP.F32.S32 R19, R23 ;  /* 0x0000001700137245 */ /* 0x000fe20000201400 */
[----:B------:R-:W-:Y:S01]  /*1df0*/  IMAD.MOV.U32 R23, RZ, RZ, R27 ;  /* 0x000000ffff177224 */ /* 0x000fe200078e001b */
[----:B------:R-:W-:Y:S02]  /*1e00*/  IABS R29, R20 ;  /* 0x00000014001d7213 */ /* 0x000fe40000000000 */
[----:B------:R-:W-:Y:S02]  /*1e10*/  IABS R27, R14 ;  /* 0x0000000e001b7213 */ /* 0x000fe40000000000 */
[----:B------:R-:W-:Y:S01]  /*1e20*/  I2FP.F32.S32 R20, R28 ;  /* 0x0000001c00147245 */ /* 0x000fe20000201400 */
[----:B------:R-:W-:Y:S01]  /*1e30*/  IMAD.MOV.U32 R28, RZ, RZ, R29 ;  /* 0x000000ffff1c7224 */ /* 0x000fe200078e001d */
[----:B------:R-:W-:Y:S01]  /*1e40*/  I2FP.F32.S32 R14, R23 ;  /* 0x00000017000e7245 */ /* 0x000fe20000201400 */
[----:B------:R-:W-:Y:S01]  /*1e50*/  IMAD.MOV.U32 R23, RZ, RZ, R27 ;  /* 0x000000ffff177224 */ /* 0x000fe200078e001b */
[----:B------:R-:W-:-:S02]  /*1e60*/  IABS R7, R18 ;  /* 0x0000001200077213 */ /* 0x000fc40000000000 */
[----:B------:R-:W-:Y:S02]  /*1e70*/  IABS R27, R15 ;  /* 0x0000000f001b7213 */ /* 0x000fe40000000000 */
[----:B------:R-:W-:Y:S02]  /*1e80*/  I2FP.F32.S32 R18, R28 ;  /* 0x0000001c00127245 */ /* 0x000fe40000201400 */
[----:B------:R-:W-:Y:S02]  /*1e90*/  I2FP.F32.S32 R7, R7 ;  /* 0x0000000700077245 */ /* 0x000fe40000201400 */
[----:B------:R-:W-:Y:S02]  /*1ea0*/  I2FP.F32.S32 R6, R6 ;  /* 0x0000000600067245 */ /* 0x000fe40000201400 */
[----:B------:R-:W-:Y:S01]  /*1eb0*/  I2FP.F32.S32 R15, R23 ;  /* 0x00000017000f7245 */ /* 0x000fe20000201400 */
[----:B------:R-:W-:Y:S01]  /*1ec0*/  IMAD.MOV.U32 R23, RZ, RZ, R27 ;  /* 0x000000ffff177224 */ /* 0x000fe200078e001b */
[----:B------:R-:W-:Y:S01]  /*1ed0*/  IABS R27, R13 ;  /* 0x0000000d001b7213 */ /* 0x000fe20000000000 */
[----:B------:R-:W-:Y:S01]  /*1ee0*/  F2I.TRUNC.NTZ R18, R18 ;  /* 0x0000001200127305 */ /* 0x000fe2000020f100 */
[----:B------:R-:W-:-:S02]  /*1ef0*/  IABS R24, R24 ;  /* 0x0000001800187213 */ /* 0x000fc40000000000 */
[----:B------:R-:W-:Y:S01]  /*1f00*/  I2FP.F32.S32 R13, R23 ;  /* 0x00000017000d7245 */ /* 0x000fe20000201400 */
[----:B------:R-:W-:-:S04]  /*1f10*/  IMAD.MOV.U32 R23, RZ, RZ, R27 ;  /* 0x000000ffff177224 */ /* 0x000fc800078e001b */
[----:B------:R-:W-:Y:S01]  /*1f20*/  F2I.TRUNC.NTZ R7, R7 ;  /* 0x0000000700077305 */ /* 0x000fe2000020f100 */
[----:B------:R-:W-:-:S07]  /*1f30*/  I2FP.F32.S32 R26, R26 ;  /* 0x0000001a001a7245 */ /* 0x000fce0000201400 */
[----:B------:R-:W1:Y:S01]  /*1f40*/  F2I.TRUNC.NTZ R6, R6 ;  /* 0x0000000600067305 */ /* 0x000e62000020f100 */
[----:B------:R-:W-:Y:S02]  /*1f50*/  I2FP.F32.S32 R23, R23 ;  /* 0x0000001700177245 */ /* 0x000fe40000201400 */
[----:B------:R-:W-:Y:S02]  /*1f60*/  I2FP.F32.S32 R24, R24 ;  /* 0x0000001800187245 */ /* 0x000fe40000201400 */
[----:B0-----:R-:W-:-:S03]  /*1f70*/  IADD3 R27, P1, PT, -R11, R4, RZ ;  /* 0x000000040b1b7210 */ /* 0x001fc60007f3e1ff */
[----:B------:R-:W-:Y:S01]  /*1f80*/  F2I.TRUNC.NTZ R21, R21 ;  /* 0x0000001500157305 */ /* 0x000fe2000020f100 */
[----:B------:R-:W-:-:S07]  /*1f90*/  ISETP.GE.U32.AND P0, PT, R27, 0x1000, PT ;  /* 0x000010001b00780c */ /* 0x000fce0003f06070 */
[----:B------:R-:W0:Y:S01]  /*1fa0*/  F2I.TRUNC.NTZ R20, R20 ;  /* 0x0000001400147305 */ /* 0x000e22000020f100 */
[----:B-1----:R-:W-:Y:S01]  /*1fb0*/  VIMNMX3 R7, R18, R7, R6, !PT ;  /* 0x000000071207720f */ /* 0x002fe20007800106 */
[----:B------:R-:W-:-:S06]  /*1fc0*/  IMAD.X R6, R5, 0x1, ~R10, P1 ;  /* 0x0000000105067824 */ /* 0x000fcc00008e0e0a */
        /* <DEDUP_REMOVED lines=10> */
[----:B------:R-:W4:Y:S01]  /*2070*/  F2I.TRUNC.NTZ R24, R24 ;  /* 0x0000001800187305 */ /* 0x000f22000020f100 */
[----:B------:R-:W-:-:S02]  /*2080*/  ISETP.GE.U32.AND.EX P0, PT, R6, RZ, PT, P0 ;  /* 0x000000ff0600720c */ /* 0x000fc40003f06100 */
[----:B0-----:R-:W-:Y:S02]  /*2090*/  VIMNMX3 R20, R12, R21, R20, !PT ;  /* 0x000000150c14720f */ /* 0x001fe40007800114 */
[----:B-1----:R-:W-:Y:S02]  /*20a0*/  VIMNMX3 R16, R16, R17, R22, !PT ;  /* 0x000000111010720f */ /* 0x002fe40007800116 */
[----:B--2---:R-:W-:Y:S02]  /*20b0*/  VIMNMX3 R19, R25, R26, R19, !PT ;  /* 0x0000001a1913720f */ /* 0x004fe40007800113 */
[----:B---3--:R-:W-:Y:S02]  /*20c0*/  VIMNMX3 R14, R14, R15, R13, !PT ;  /* 0x0000000f0e0e720f */ /* 0x008fe4000780010d */
[----:B------:R-:W-:Y:S02]  /*20d0*/  VIMNMX3 R7, R20, R7, R16, !PT ;  /* 0x000000071407720f */ /* 0x000fe40007800110 */
[----:B----4-:R-:W-:-:S04]  /*20e0*/  VIMNMX R23, PT, PT, R23, R24, !PT ;  /* 0x0000001817177248 */ /* 0x010fc80007fe0100 */
[----:B------:R-:W-:-:S04]  /*20f0*/  VIMNMX3 R14, R19, R14, R23, !PT ;  /* 0x0000000e130e720f */ /* 0x000fc80007800117 */
[----:B------:R-:W-:Y:S01]  /*2100*/  VIMNMX R12, PT, PT, R7, R14, !PT ;  /* 0x0000000e070c7248 */ /* 0x000fe20007fe0100 */
[----:B------:R-:W-:Y:S06]  /*2110*/  @!P0 BRA `(.L_x_104) ;  /* 0x0000000c00808947 */ /* 0x000fec0003800000 */
[----:B------:R-:W-:-:S05]  /*2120*/  IADD3 R11, P0, PT, R11, 0x1000, RZ ;  /* 0x000010000b0b7810 */ /* 0x000fca0007f1e0ff */
[----:B------:R-:W-:Y:S01]  /*2130*/  IMAD.X R10, RZ, RZ, R10, P0 ;  /* 0x000000ffff0a7224 */ /* 0x000fe200000e060a */
[----:B------:R-:W-:-:S04]  /*2140*/  ISETP.GT.U32.AND P0, PT, R11, R8, PT ;  /* 0x000000080b00720c */ /* 0x000fc80003f04070 */
[----:B------:R-:W-:-:S13]  /*2150*/  ISETP.GT.U32.AND.EX P0, PT, R10, R9, PT, P0 ;  /* 0x000000090a00720c */ /* 0x000fda0003f04100 */
[----:B------:R-:W-:Y:S05]  /*2160*/  @!P0 BRA `(.L_x_105) ;  /* 0xfffffff800848947 */ /* 0x000fea000383ffff */
.L_x_103:
[----:B------:R-:W-:Y:S01]  /*2170*/  IMAD.IADD R3, R4, 0x1, -R11 ;  /* 0x0000000104037824 */ /* 0x000fe200078e0a0b */
[----:B------:R-:W-:Y:S01]  /*2180*/  ISETP.GE.U32.AND P1, PT, R11, R4, PT ;  /* 0x000000040b00720c */ /* 0x000fe20003f26070 */
[----:B------:R-:W-:Y:S03]  /*2190*/  BSSY.RECONVERGENT B1, `(.L_x_104) ;  /* 0x00000d8000017945 */ /* 0x000fe60003800200 */
[----:B------:R-:W-:-:S04]  /*21a0*/  ISETP.GE.AND P0, PT, R0, R3, PT ;  /* 0x000000030000720c */ /* 0x000fc80003f06270 */
[----:B------:R-:W-:-:S13]  /*21b0*/  ISETP.GE.U32.OR.EX P0, PT, R10, R5, P0, P1 ;  /* 0x000000050a00720c */ /* 0x000fda0000706510 */
[----:B------:R-:W-:Y:S05]  /*21c0*/  @P0 BRA `(.L_x_106) ;  /* 0x0000000c00500947 */ /* 0x000fea0003800000 */
[----:B------:R-:W-:Y:S01]  /*21d0*/  LOP3.LUT R2, RZ, R0, RZ, 0x33, !PT ;  /* 0x00000000ff027212 */ /* 0x000fe200078e33ff */
[----:B------:R-:W-:Y:S03]  /*21e0*/  BSSY.RECONVERGENT B2, `(.L_x_107) ;  /* 0x000006d000027945 */ /* 0x000fe60003800200 */
[----:B------:R-:W-:Y:S01]  /*21f0*/  IADD3 R2, PT, PT, -R11, R4, R2 ;  /* 0x000000040b027210 */ /* 0x000fe20007ffe102 */
[----:B------:R-:W-:-:S03]  /*2200*/  IMAD.MOV.U32 R4, RZ, RZ, R0 ;  /* 0x000000ffff047224 */ /* 0x000fc600078e0000 */
[C---:B------:R-:W-:Y:S02]  /*2210*/  ISETP.GE.U32.AND P1, PT, R2.reuse, 0xf00, PT ;  /* 0x00000f000200780c */ /* 0x040fe40003f26070 */
[----:B------:R-:W-:-:S04]  /*2220*/  LEA.HI R5, R2, 0x1, RZ, 0x18 ;  /* 0x0000000102057811 */ /* 0x000fc800078fc0ff */
[----:B------:R-:W-:-:S04]  /*2230*/  LOP3.LUT R25, R5, 0xf, RZ, 0xc0, !PT ;  /* 0x0000000f05197812 */ /* 0x000fc800078ec0ff */
[----:B------:R-:W-:-:S03]  /*2240*/  ISETP.NE.AND P0, PT, R25, RZ, PT ;  /* 0x000000ff1900720c */ /* 0x000fc60003f05270 */
[----:B------:R-:W-:Y:S10]  /*2250*/  @!P1 BRA `(.L_x_108) ;  /* 0x0000000400949947 */ /* 0x000ff40003800000 */
[----:B------:R-:W0:Y:S01]  /*2260*/  LDCU.64 UR4, c[0x0][0x380] ;  /* 0x00007000ff0477ac */ /* 0x000e220008000a00 */
[----:B------:R-:W-:Y:S02]  /*2270*/  IADD3 R3, P1, PT, R0, R11, RZ ;  /* 0x0000000b00037210 */ /* 0x000fe40007f3e0ff */
[----:B------:R-:W-:-:S03]  /*2280*/  LOP3.LUT R6, R5, 0x1fffff0, RZ, 0xc0, !PT ;  /* 0x01fffff005067812 */ /* 0x000fc600078ec0ff */
[----:B------:R-:W-:Y:S02]  /*2290*/  IMAD.X R4, RZ, RZ, R10, P1 ;  /* 0x000000ffff047224 */ /* 0x000fe400008e060a */
[----:B------:R-:W-:Y:S01]  /*22a0*/  IMAD.MOV R6, RZ, RZ, -R6 ;  /* 0x000000ffff067224 */ /* 0x000fe200078e0a06 */
[----:B0-----:R-:W-:-:S04]  /*22b0*/  LEA R2, P2, R3, UR4, 0x2 ;  /* 0x0000000403027c11 */ /* 0x001fc8000f8410ff */
[----:B------:R-:W-:Y:S02]  /*22c0*/  IADD3 R2, P1, PT, R2, 0x2000, RZ ;  /* 0x0000200002027810 */ /* 0x000fe40007f3e0ff */
[----:B------:R-:W-:Y:S01]  /*22d0*/  LEA.HI.X R3, R3, UR5, R4, 0x2, P2 ;  /* 0x0000000503037c11 */ /* 0x000fe200090f1404 */
[----:B------:R-:W-:-:S04]  /*22e0*/  IMAD.MOV.U32 R4, RZ, RZ, R0 ;  /* 0x000000ffff047224 */ /* 0x000fc800078e0000 */
[----:B------:R-:W-:-:S07]  /*22f0*/  IMAD.X R3, RZ, RZ, R3, P1 ;  /* 0x000000ffff037224 */ /* 0x000fce00008e0603 */
.L_x_109:
        /* <DEDUP_REMOVED lines=18> */
[----:B0-----:R-:W-:Y:S01]  /*2420*/  IADD3 R2, P2, PT, R2, 0x4000, RZ ;  /* 0x0000400002027810 */ /* 0x001fe20007f5e0ff */
        /* <DEDUP_REMOVED lines=35> */
[----:B------:R-:W-:Y:S01]  /*2660*/  IMAD.MOV.U32 R26, RZ, RZ, R27 ;  /* 0x000000ffff1a7224 */ /* 0x000fe200078e001b */
[----:B------:R-:W-:-:S03]  /*2670*/  IABS R27, R8 ;  /* 0x00000008001b7213 */ /* 0x000fc60000000000 */
[----:B------:R-:W0:Y:S01]  /*2680*/  F2I.TRUNC.NTZ R15, R15 ;  /* 0x0000000f000f7305 */ /* 0x000e22000020f100 */
[----:B------:R-:W-:Y:S01]  /*2690*/  I2FP.F32.S32 R8, R26 ;  /* 0x0000001a00087245 */ /* 0x000fe20000201400 */
[----:B------:R-:W-:Y:S01]  /*26a0*/  IMAD.MOV.U32 R26, RZ, RZ, R27 ;  /* 0x000000ffff1a7224 */ /* 0x000fe200078e001b */
[----:B------:R-:W-:-:S05]  /*26b0*/  IABS R27, R9 ;  /* 0x00000009001b7213 */ /* 0x000fca0000000000 */
[----:B------:R-:W-:Y:S08]  /*26c0*/  F2I.TRUNC.NTZ R17, R17 ;  /* 0x0000001100117305 */ /* 0x000ff0000020f100 */
[----:B------:R-:W1:Y:S01]  /*26d0*/  F2I.TRUNC.NTZ R18, R18 ;  /* 0x0000001200127305 */ /* 0x000e62000020f100 */
[----:B------:R-:W-:Y:S01]  /*26e0*/  I2FP.F32.S32 R9, R26 ;  /* 0x0000001a00097245 */ /* 0x000fe20000201400 */
[----:B------:R-:W-:Y:S01]  /*26f0*/  IMAD.MOV.U32 R26, RZ, RZ, R27 ;  /* 0x000000ffff1a7224 */ /* 0x000fe200078e001b */
[----:B------:R-:W-:-:S05]  /*2700*/  IABS R13, R13 ;  /* 0x0000000d000d7213 */ /* 0x000fca0000000000 */
[----:B------:R-:W-:Y:S01]  /*2710*/  F2I.TRUNC.NTZ R19, R19 ;  /* 0x0000001300137305 */ /* 0x000fe2000020f100 */
[----:B------:R-:W-:-:S07]  /*2720*/  IABS R14, R14 ;  /* 0x0000000e000e7213 */ /* 0x000fce0000000000 */
[----:B------:R-:W2:Y:S01]  /*2730*/  F2I.TRUNC.NTZ R24, R24 ;  /* 0x0000001800187305 */ /* 0x000ea2000020f100 */
[----:B0-----:R-:W-:Y:S02]  /*2740*/  VIMNMX3 R15, R12, R15, R16, !PT ;  /* 0x0000000f0c0f720f */ /* 0x001fe40007800110 */
[----:B------:R-:W-:-:S05]  /*2750*/  I2FP.F32.S32 R12, R13 ;  /* 0x0000000d000c7245 */ /* 0x000fca0000201400 */
[----:B------:R-:W-:Y:S01]  /*2760*/  F2I.TRUNC.NTZ R23, R23 ;  /* 0x0000001700177305 */ /* 0x000fe2000020f100 */
[----:B------:R-:W-:Y:S01]  /*2770*/  IMAD.MOV.U32 R13, RZ, RZ, R14 ;  /* 0x000000ffff0d7224 */ /* 0x000fe200078e000e */
[----:B------:R-:W-:-:S06]  /*2780*/  I2FP.F32.S32 R26, R26 ;  /* 0x0000001a001a7245 */ /* 0x000fcc0000201400 */
[----:B------:R-:W0:Y:S01]  /*2790*/  F2I.TRUNC.NTZ R22, R22 ;  /* 0x0000001600167305 */ /* 0x000e22000020f100 */
[----:B-1----:R-:W-:-:S07]  /*27a0*/  VIMNMX3 R15, R15, R17, R18, !PT ;  /* 0x000000110f0f720f */ /* 0x002fce0007800112 */
[----:B------:R-:W-:Y:S01]  /*27b0*/  F2I.TRUNC.NTZ R21, R21 ;  /* 0x0000001500157305 */ /* 0x000fe2000020f100 */
[----:B------:R-:W-:-:S07]  /*27c0*/  I2FP.F32.S32 R13, R13 ;  /* 0x0000000d000d7245 */ /* 0x000fce0000201400 */
[----:B------:R-:W1:Y:S01]  /*27d0*/  F2I.TRUNC.NTZ R20, R20 ;  /* 0x0000001400147305 */ /* 0x000e62000020f100 */
[----:B--2---:R-:W-:-:S07]  /*27e0*/  VIMNMX3 R15, R15, R19, R24, !PT ;  /* 0x000000130f0f720f */ /* 0x004fce0007800118 */
        /* <DEDUP_REMOVED lines=12> */
.L_x_108:
[----:B------:R-:W-:Y:S05]  /*28b0*/  BSYNC.RECONVERGENT B2 ;  /* 0x0000000000027941 */ /* 0x000fea0003800200 */
.L_x_107:
[----:B------:R-:W-:Y:S05]  /*28c0*/  @!P0 BRA `(.L_x_106) ;  /* 0x0000000400908947 */ /* 0x000fea0003800000 */
[----:B------:R-:W-:Y:S01]  /*28d0*/  ISETP.GE.U32.AND P0, PT, R25, 0x8, PT ;  /* 0x000000081900780c */ /* 0x000fe20003f06070 */
[----:B------:R-:W-:Y:S01]  /*28e0*/  BSSY.RECONVERGENT B2, `(.L_x_110) ;  /* 0x0000031000027945 */ /* 0x000fe20003800200 */
[----:B------:R-:W-:-:S04]  /*28f0*/  LOP3.LUT R17, R5, 0x7, RZ, 0xc0, !PT ;  /* 0x0000000705117812 */ /* 0x000fc800078ec0ff */
[----:B------:R-:W-:-:S07]  /*2900*/  ISETP.NE.AND P1, PT, R17, RZ, PT ;  /* 0x000000ff1100720c */ /* 0x000fce0003f25270 */
[----:B------:R-:W-:Y:S06]  /*2910*/  @!P0 BRA `(.L_x_111) ;  /* 0x0000000000b48947 */ /* 0x000fec0003800000 */
[----:B------:R-:W0:Y:S01]  /*2920*/  LDCU.64 UR4, c[0x0][0x380] ;  /* 0x00007000ff0477ac */ /* 0x000e220008000a00 */
[----:B------:R-:W-:-:S05]  /*2930*/  IADD3 R3, P0, PT, R4, R11, RZ ;  /* 0x0000000b04037210 */ /* 0x000fca0007f1e0ff */
[----:B------:R-:W-:Y:S01]  /*2940*/  IMAD.X R6, RZ, RZ, R10, P0 ;  /* 0x000000ffff067224 */ /* 0x000fe200000e060a */
[----:B0-----:R-:W-:-:S04]  /*2950*/  LEA R2, P0, R3, UR4, 0x2 ;  /* 0x0000000403027c11 */ /* 0x001fc8000f8010ff */
        /* <DEDUP_REMOVED lines=11> */
[----:B0-----:R-:W-:Y:S02]  /*2a10*/  I2FP.F32.S32 R2, R15 ;  /* 0x0000000f00027245 */ /* 0x001fe40000201400 */
        /* <DEDUP_REMOVED lines=29> */
.L_x_111:
[----:B------:R-:W-:Y:S05]  /*2bf0*/  BSYNC.RECONVERGENT B2 ;  /* 0x0000000000027941 */ /* 0x000fea0003800200 */
.L_x_110:
        /* <DEDUP_REMOVED lines=30> */
.L_x_113:
[----:B------:R-:W-:Y:S05]  /*2de0*/  BSYNC.RECONVERGENT B2 ;  /* 0x0000000000027941 */ /* 0x000fea0003800200 */
.L_x_112:
[----:B------:R-:W-:Y:S05]  /*2df0*/  @!P1 BRA `(.L_x_106) ;  /* 0x0000000000449947 */ /* 0x000fea0003800000 */
[----:B------:R-:W0:Y:S01]  /*2e00*/  LDCU.64 UR4, c[0x0][0x380] ;  /* 0x00007000ff0477ac */ /* 0x000e220008000a00 */
[----:B------:R-:W-:Y:S01]  /*2e10*/  IADD3 R3, P0, PT, R4, R11, RZ ;  /* 0x0000000b04037210 */ /* 0x000fe20007f1e0ff */
[----:B------:R-:W-:-:S04]  /*2e20*/  IMAD.MOV R5, RZ, RZ, -R5 ;  /* 0x000000ffff057224 */ /* 0x000fc800078e0a05 */
[----:B------:R-:W-:Y:S01]  /*2e30*/  IMAD.X R10, RZ, RZ, R10, P0 ;  /* 0x000000ffff0a7224 */ /* 0x000fe200000e060a */
[----:B0-----:R-:W-:-:S04]  /*2e40*/  LEA R6, P1, R3, UR4, 0x2 ;  /* 0x0000000403067c11 */ /* 0x001fc8000f8210ff */
[----:B------:R-:W-:-:S09]  /*2e50*/  LEA.HI.X R3, R3, UR5, R10, 0x2, P1 ;  /* 0x0000000503037c11 */ /* 0x000fd200088f140a */
.L_x_114:
[----:B------:R-:W-:-:S06]  /*2e60*/  IMAD.MOV.U32 R2, RZ, RZ, R6 ;  /* 0x000000ffff027224 */ /* 0x000fcc00078e0006 */
[----:B------:R0:W2:Y:S01]  /*2e70*/  LDG.E R2, desc[UR6][R2.64] ;  /* 0x0000000602027981 */ /* 0x0000a2000c1e1900 */
[----:B------:R-:W-:Y:S01]  /*2e80*/  VIADD R5, R5, 0x1 ;  /* 0x0000000105057836 */ /* 0x000fe20000000000 */
[----:B------:R-:W-:-:S04]  /*2e90*/  IADD3 R6, P1, PT, R6, 0x400, RZ ;  /* 0x0000040006067810 */ /* 0x000fc80007f3e0ff */
[----:B------:R-:W-:Y:S01]  /*2ea0*/  ISETP.NE.AND P0, PT, R5, RZ, PT ;  /* 0x000000ff0500720c */ /* 0x000fe20003f05270 */
[----:B0-----:R-:W-:Y:S01]  /*2eb0*/  IMAD.X R3, RZ, RZ, R3, P1 ;  /* 0x000000ffff037224 */ /* 0x001fe200008e0603 */
[----:B--2---:R-:W-:-:S04]  /*2ec0*/  IABS R4, R2 ;  /* 0x0000000200047213 */ /* 0x004fc80000000000 */
[----:B------:R-:W-:-:S04]  /*2ed0*/  I2FP.F32.S32 R4, R4 ;  /* 0x0000000400047245 */ /* 0x000fc80000201400 */
[----:B------:R-:W0:Y:S02]  /*2ee0*/  F2I.TRUNC.NTZ R7, R4 ;  /* 0x0000000400077305 */ /* 0x000e24000020f100 */
[----:B0-----:R-:W-:Y:S01]  /*2ef0*/  VIMNMX R12, PT, PT, R7, R12, !PT ;  /* 0x0000000c070c7248 */ /* 0x001fe20007fe0100 */
[----:B------:R-:W-:Y:S06]  /*2f00*/  @P0 BRA `(.L_x_114) ;  /* 0xfffffffc00d40947 */ /* 0x000fec000383ffff */
.L_x_106:
[----:B------:R-:W-:Y:S05]  /*2f10*/  BSYNC.RECONVERGENT B1 ;  /* 0x0000000000017941 */ /* 0x000fea0003800200 */
.L_x_104:
[----:B------:R-:W0:Y:S01]  /*2f20*/  S2R R6, SR_LANEID ;  /* 0x0000000000067919 */ /* 0x000e220000000000 */
[----:B------:R-:W-:Y:S01]  /*2f30*/  IMAD.MOV.U32 R9, RZ, RZ, R12 ;  /* 0x000000ffff097224 */ /* 0x000fe200078e000c */
[----:B------:R-:W-:-:S04]  /*2f40*/  ISETP.NE.AND P5, PT, R0, RZ, PT ;  /* 0x000000ff0000720c */ /* 0x000fc80003fa5270 */
        /* <DEDUP_REMOVED lines=35> */
[----:B------:R-:W-:-:S07]  /*3180*/  VIMNMX R9, PT, PT, R0, R3, !PT ;  /* 0x0000000300097248 */ /* 0x000fce0007fe0100 */
.L_x_102:
[----:B------:R-:W-:Y:S05]  /*3190*/  BSYNC.RECONVERGENT B0 ;  /* 0x0000000000007941 */ /* 0x000fea0003800200 */
.L_x_87:
[----:B------:R-:W-:Y:S05]  /*31a0*/  @P5 EXIT ;  /* 0x000000000000594d */ /* 0x000fea0003800000 */
[----:B------:R-:W3:Y:S01]  /*31b0*/  LDCU UR4, c[0x0][0x39c] ;  /* 0x00007380ff0477ac */ /* 0x000ee20008000800 */
[----:B-12---:R-:W1:Y:S01]  /*31c0*/  LDC.64 R2, c[0x0][0x388] ;  /* 0x0000e200ff027b82 */ /* 0x006e620000000a00 */
[----:B---3--:R-:W2:Y:S02]  /*31d0*/  F2I.TRUNC.NTZ R0, UR4 ;  /* 0x0000000400007d05 */ /* 0x008ea4000820f100 */
[----:B--2---:R-:W-:-:S04]  /*31e0*/  VIMNMX R0, PT, PT, R0, R9, !PT ;  /* 0x0000000900007248 */ /* 0x004fc80007fe0100 */
[----:B------:R-:W-:-:S05]  /*31f0*/  I2FP.F32.S32 R5, R0 ;  /* 0x0000000000057245 */ /* 0x000fca0000201400 */
[----:B-1----:R-:W-:Y:S01]  /*3200*/  STG.E desc[UR6][R2.64], R5 ;  /* 0x0000000502007986 */ /* 0x002fe2000c101906 */
[----:B------:R-:W-:Y:S05]  /*3210*/  EXIT ;  /* 0x000000000000794d */ /* 0x000fea0003800000 */
.L_x_115:
        /* <DEDUP_REMOVED lines=14> */
.L_x_273:


//--------------------- .text._ZN3cub18CUB_300001_SM_10006detail6reduce28DeviceReduceSingleTileKernelINS2_10policy_hubIijN4cuda3__47maximumIiEEE10Policy1000EPiPfiS8_fiNS5_3std3__410__identityEEEvT0_T1_T2_T3_T4_T6_ --------------------------
	.section	.text._ZN3cub18CUB_300001_SM_10006detail6reduce28DeviceReduceSingleTileKernelINS2_10policy_hubIijN4cuda3__47maximumIiEEE10Policy1000EPiPfiS8_fiNS5_3std3__410__identityEEEvT0_T1_T2_T3_T4_T6_,"ax",@progbits
	.align	128
        .global         _ZN3cub18CUB_300001_SM_10006detail6reduce28DeviceReduceSingleTileKernelINS2_10policy_hubIijN4cuda3__47maximumIiEEE10Policy1000EPiPfiS8_fiNS5_3std3__410__identityEEEvT0_T1_T2_T3_T4_T6_
        .type           _ZN3cub18CUB_300001_SM_10006detail6reduce28DeviceReduceSingleTileKernelINS2_10policy_hubIijN4cuda3__47maximumIiEEE10Policy1000EPiPfiS8_fiNS5_3std3__410__identityEEEvT0_T1_T2_T3_T4_T6_,@function
        .size           _ZN3cub18CUB_300001_SM_10006detail6reduce28DeviceReduceSingleTileKernelINS2_10policy_hubIijN4cuda3__47maximumIiEEE10Policy1000EPiPfiS8_fiNS5_3std3__410__identityEEEvT0_T1_T2_T3_T4_T6_,(.L_x_274 - _ZN3cub18CUB_300001_SM_10006detail6reduce28DeviceReduceSingleTileKernelINS2_10policy_hubIijN4cuda3__47maximumIiEEE10Policy1000EPiPfiS8_fiNS5_3std3__410__identityEEEvT0_T1_T2_T3_T4_T6_)
        .other          _ZN3cub18CUB_300001_SM_10006detail6reduce28DeviceReduceSingleTileKernelINS2_10policy_hubIijN4cuda3__47maximumIiEEE10Policy1000EPiPfiS8_fiNS5_3std3__410__identityEEEvT0_T1_T2_T3_T4_T6_,@"STO_CUDA_ENTRY STV_DEFAULT"
_ZN3cub18CUB_300001_SM_10006detail6reduce28DeviceReduceSingleTileKernelINS2_10policy_hubIijN4cuda3__47maximumIiEEE10Policy1000EPiPfiS8_fiNS5_3std3__410__identityEEEvT0_T1_T2_T3_T4_T6_:
.text._ZN3cub18CUB_300001_SM_10006detail6reduce28DeviceReduceSingleTileKernelINS2_10policy_hubIijN4cuda3__47maximumIiEEE10Policy1000EPiPfiS8_fiNS5_3std3__410__identityEEEvT0_T1_T2_T3_T4_T6_:
        /* <DEDUP_REMOVED lines=13> */
.L_x_116:
        /* <DEDUP_REMOVED lines=16> */
.L_x_121:
[----:B------:R-:W-:Y:S05]  /*01d0*/  BSYNC.RECONVERGENT B1 ;  /* 0x0000000000017941 */ /* 0x000fea0003800200 */
.L_x_120:
        /* <DEDUP_REMOVED lines=16> */
.L_x_126:
        /* <DEDUP_REMOVED lines=9> */
.L_x_125:
[----:B------:R-:W-:Y:S05]  /*0370*/  BSYNC.RECONVERGENT B2 ;  /* 0x0000000000027941 */ /* 0x000fea0003800200 */
.L_x_124:
        /* <DEDUP_REMOVED lines=8> */
.L_x_129:
        /* <DEDUP_REMOVED lines=35> */
.L_x_128:
[----:B------:R-:W-:Y:S05]  /*0630*/  BSYNC.RECONVERGENT B2 ;  /* 0x0000000000027941 */ /* 0x000fea0003800200 */
.L_x_127:
        /* <DEDUP_REMOVED lines=22> */
.L_x_131:
[----:B------:R-:W-:Y:S05]  /*07a0*/  BSYNC.RECONVERGENT B2 ;  /* 0x0000000000027941 */ /* 0x000fea0003800200 */
.L_x_130:
        /* <DEDUP_REMOVED lines=10> */
.L_x_123:
[----:B------:R-:W-:Y:S05]  /*0850*/  BSYNC.RECONVERGENT B1 ;  /* 0x0000000000017941 */ /* 0x000fea0003800200 */
.L_x_122:
        /* <DEDUP_REMOVED lines=43> */
.L_x_132:
        /* <DEDUP_REMOVED lines=59> */
.L_x_119:
        /* <DEDUP_REMOVED lines=22> */
.L_x_136:
        /* <DEDUP_REMOVED lines=21> */
.L_x_134:
        /* <DEDUP_REMOVED lines=20> */
.L_x_140:
        /* <DEDUP_REMOVED lines=8> */
.L_x_139:
[----:B------:R-:W-:Y:S05]  /*1330*/  BSYNC.RECONVERGENT B2 ;  /* 0x0000000000027941 */ /* 0x000fea0003800200 */
.L_x_138:
        /* <DEDUP_REMOVED lines=16> */
.L_x_143:
        /* <DEDUP_REMOVED lines=39> */
.L_x_142:
[----:B------:R-:W-:Y:S05]  /*16b0*/  BSYNC.RECONVERGENT B2 ;  /* 0x0000000000027941 */ /* 0x000fea0003800200 */
.L_x_141:
        /* <DEDUP_REMOVED lines=27> */
.L_x_145:
[----:B------:R-:W-:Y:S05]  /*1870*/  BSYNC.RECONVERGENT B2 ;  /* 0x0000000000027941 */ /* 0x000fea0003800200 */
.L_x_144:
        /* <DEDUP_REMOVED lines=10> */
.L_x_137:
[----:B------:R-:W-:Y:S05]  /*1920*/  BSYNC.RECONVERGENT B1 ;  /* 0x0000000000017941 */ /* 0x000fea0003800200 */
.L_x_135:
        /* <DEDUP_REMOVED lines=39> */
.L_x_118:
        /* <DEDUP_REMOVED lines=12> */
.L_x_148:
[----:B------:R-:W-:Y:S05]  /*1c60*/  BSYNC.RECONVERGENT B1 ;  /* 0x0000000000017941 */ /* 0x000fea0003800200 */
.L_x_147:
        /* <DEDUP_REMOVED lines=16> */
.L_x_153:
        /* <DEDUP_REMOVED lines=9> */
.L_x_152:
[----:B------:R-:W-:Y:S05]  /*1e00*/  BSYNC.RECONVERGENT B2 ;  /* 0x0000000000027941 */ /* 0x000fea0003800200 */
.L_x_151:
        /* <DEDUP_REMOVED lines=8> */
.L_x_156:
        /* <DEDUP_REMOVED lines=35> */
.L_x_155:
[----:B------:R-:W-:Y:S05]  /*20c0*/  BSYNC.RECONVERGENT B2 ;  /* 0x0000000000027941 */ /* 0x000fea0003800200 */
.L_x_154:
        /* <DEDUP_REMOVED lines=22> */
.L_x_158:
[----:B------:R-:W-:Y:S05]  /*2230*/  BSYNC.RECONVERGENT B2 ;  /* 0x0000000000027941 */ /* 0x000fea0003800200 */
.L_x_157:
        /* <DEDUP_REMOVED lines=10> */
.L_x_150:
[----:B------:R-:W-:Y:S05]  /*22e0*/  BSYNC.RECONVERGENT B1 ;  /* 0x0000000000017941 */ /* 0x000fea0003800200 */
.L_x_149:
        /* <DEDUP_REMOVED lines=43> */
.L_x_159:
        /* <DEDUP_REMOVED lines=59> */
.L_x_146:
        /* <DEDUP_REMOVED lines=33> */
.L_x_162:
        /* <DEDUP_REMOVED lines=33> */
.L_x_160:
        /* <DEDUP_REMOVED lines=20> */
.L_x_166:
        /* <DEDUP_REMOVED lines=8> */
.L_x_165:
[----:B------:R-:W-:Y:S05]  /*2f30*/  BSYNC.RECONVERGENT B2 ;  /* 0x0000000000027941 */ /* 0x000fea0003800200 */
.L_x_164:
        /* <DEDUP_REMOVED lines=16> */
.L_x_169:
        /* <DEDUP_REMOVED lines=39> */
.L_x_168:
[----:B------:R-:W-:Y:S05]  /*32b0*/  BSYNC.RECONVERGENT B2 ;  /* 0x0000000000027941 */ /* 0x000fea0003800200 */
.L_x_167:
        /* <DEDUP_REMOVED lines=27> */
.L_x_171:
[----:B------:R-:W-:Y:S05]  /*3470*/  BSYNC.RECONVERGENT B2 ;  /* 0x0000000000027941 */ /* 0x000fea0003800200 */
.L_x_170:
        /* <DEDUP_REMOVED lines=10> */
.L_x_163:
[----:B------:R-:W-:Y:S05]  /*3520*/  BSYNC.RECONVERGENT B1 ;  /* 0x0000000000017941 */ /* 0x000fea0003800200 */
.L_x_161:
        /* <DEDUP_REMOVED lines=39> */
.L_x_133:
[----:B------:R-:W-:Y:S05]  /*37a0*/  BSYNC.RECONVERGENT B0 ;  /* 0x0000000000007941 */ /* 0x000fea0003800200 */
.L_x_117:
        /* <DEDUP_REMOVED lines=8> */
.L_x_172:
        /* <DEDUP_REMOVED lines=13> */
.L_x_274:


//--------------------- .text._ZN3cub18CUB_300001_SM_10006detail6reduce18DeviceReduceKernelINS2_10policy_hubIijN4cuda3__47maximumIiEEE10Policy1000EN6thrust24THRUST_300001_SM_1000_NS10device_ptrIiEEjS8_i8AbsValueEEvT0_PT3_T1_NS0_13GridEvenShareISJ_EET2_T4_ --------------------------
	.section	.text._ZN3cub18CUB_300001_SM_10006detail6reduce18DeviceReduceKernelINS2_10policy_hubIijN4cuda3__47maximumIiEEE10Policy1000EN6thrust24THRUST_300001_SM_1000_NS10device_ptrIiEEjS8_i8AbsValueEEvT0_PT3_T1_NS0_13GridEvenShareISJ_EET2_T4_,"ax",@progbits
	.align	128
        .global         _ZN3cub18CUB_300001_SM_10006detail6reduce18DeviceReduceKernelINS2_10policy_hubIijN4cuda3__47maximumIiEEE10Policy1000EN6thrust24THRUST_300001_SM_1000_NS10device_ptrIiEEjS8_i8AbsValueEEvT0_PT3_T1_NS0_13GridEvenShareISJ_EET2_T4_
        .type           _ZN3cub18CUB_300001_SM_10006detail6reduce18DeviceReduceKernelINS2_10policy_hubIijN4cuda3__47maximumIiEEE10Policy1000EN6thrust24THRUST_300001_SM_1000_NS10device_ptrIiEEjS8_i8AbsValueEEvT0_PT3_T1_NS0_13GridEvenShareISJ_EET2_T4_,@function
        .size           _ZN3cub18CUB_300001_SM_10006detail6reduce18DeviceReduceKernelINS2_10policy_hubIijN4cuda3__47maximumIiEEE10Policy1000EN6thrust24THRUST_300001_SM_1000_NS10device_ptrIiEEjS8_i8AbsValueEEvT0_PT3_T1_NS0_13GridEvenShareISJ_EET2_T4_,(.L_x_275 - _ZN3cub18CUB_300001_SM_10006detail6reduce18DeviceReduceKernelINS2_10policy_hubIijN4cuda3__47maximumIiEEE10Policy1000EN6thrust24THRUST_300001_SM_1000_NS10device_ptrIiEEjS8_i8AbsValueEEvT0_PT3_T1_NS0_13GridEvenShareISJ_EET2_T4_)
        .other          _ZN3cub18CUB_300001_SM_10006detail6reduce18DeviceReduceKernelINS2_10policy_hubIijN4cuda3__47maximumIiEEE10Policy1000EN6thrust24THRUST_300001_SM_1000_NS10device_ptrIiEEjS8_i8AbsValueEEvT0_PT3_T1_NS0_13GridEvenShareISJ_EET2_T4_,@"STO_CUDA_ENTRY STV_DEFAULT"
_ZN3cub18CUB_300001_SM_10006detail6reduce18DeviceReduceKernelINS2_10policy_hubIijN4cuda3__47maximumIiEEE10Policy1000EN6thrust24THRUST_300001_SM_1000_NS10device_ptrIiEEjS8_i8AbsValueEEvT0_PT3_T1_NS0_13GridEvenShareISJ_EET2_T4_:
.text._ZN3cub18CUB_300001_SM_10006detail6reduce18DeviceReduceKernelINS2_10policy_hubIijN4cuda3__47maximumIiEEE10Policy1000EN6thrust24THRUST_300001_SM_1000_NS10device_ptrIiEEjS8_i8AbsValueEEvT0_PT3_T1_NS0_13GridEvenShareISJ_EET2_T4_:
[----:B------:R-:W-:Y:S01]  /*0000*/  LDC R1, c[0x0][0x37c] ;  /* 0x0000df00ff017b82 */ /* 0x000fe20000000800 */
[----:B------:R-:W0:Y:S07]  /*0010*/  S2R R3, SR_CTAID.X ;  /* 0x0000000000037919 */ /* 0x000e2e0000002500 */
[----:B------:R-:W1:Y:S01]  /*0020*/  LDC.64 R6, c[0x0][0x3a8] ;  /* 0x0000ea00ff067b82 */ /* 0x000e620000000a00 */
[----:B------:R-:W2:Y:S01]  /*0030*/  LDCU.64 UR6, c[0x0][0x358] ;  /* 0x00006b00ff0677ac */ /* 0x000ea20008000a00 */
[----:B------:R-:W-:Y:S01]  /*0040*/  BSSY.RECONVERGENT B0, `(.L_x_173) ;  /* 0x0000357000007945 */ /* 0x000fe20003800200 */
[----:B-1----:R-:W-:-:S02]  /*0050*/  IMAD.SHL.U32 R13, R7, 0x1000, RZ ;  /* 0x00001000070d7824 */ /* 0x002fc400078e00ff */
[----:B0-----:R-:W-:-:S05]  /*0060*/  IMAD R0, R3, -0x1000, R6 ;  /* 0xfffff00003007824 */ /* 0x001fca00078e0206 */
[----:B------:R-:W-:-:S13]  /*0070*/  ISETP.GT.U32.AND P0, PT, R0, 0xfff, PT ;  /* 0x00000fff0000780c */ /* 0x000fda0003f04070 */
[----:B--2---:R-:W-:Y:S05]  /*0080*/  @P0 BRA `(.L_x_174) ;  /* 0x0000001400b40947 */ /* 0x004fea0003800000 */
[----:B------:R-:W0:Y:S01]  /*0090*/  S2R R2, SR_TID.X ;  /* 0x0000000000027919 */ /* 0x000e220000002100 */
[----:B------:R-:W-:Y:S01]  /*00a0*/  BSSY.RECONVERGENT B1, `(.L_x_175) ;  /* 0x000000d000017945 */ /* 0x000fe20003800200 */
[----:B------:R-:W-:Y:S01]  /*00b0*/  IMAD.MOV.U32 R18, RZ, RZ, RZ ;  /* 0x000000ffff127224 */ /* 0x000fe200078e00ff */
[----:B0-----:R-:W-:Y:S01]  /*00c0*/  ISETP.GE.U32.AND P0, PT, R2, R0, PT ;  /* 0x000000000200720c */ /* 0x001fe20003f06070 */
[----:B------:R-:W-:-:S12]  /*00d0*/  IMAD.MOV.U32 R4, RZ, RZ, R2 ;  /* 0x000000ffff047224 */ /* 0x000fd800078e0002 */
[----:B------:R-:W-:Y:S05]  /*00e0*/  @P0 BRA `(.L_x_176) ;  /* 0x0000000000200947 */ /* 0x000fea0003800000 */
[----:B------:R-:W0:Y:S01]  /*00f0*/  LDC.64 R8, c[0x0][0x380] ;  /* 0x0000e000ff087b82 */ /* 0x000e220000000a00 */
[----:B------:R-:W-:-:S04]  /*0100*/  IMAD R5, R3, 0x1000, R2 ;  /* 0x0000100003057824 */ /* 0x000fc800078e0202 */
[----:B0-----:R-:W-:-:S06]  /*0110*/  IMAD.WIDE.U32 R8, R5, 0x4, R8 ;  /* 0x0000000405087825 */ /* 0x001fcc00078e0008 */
[----:B------:R-:W2:Y:S01]  /*0120*/  LDG.E R8, desc[UR6][R8.64] ;  /* 0x0000000608087981 */ /* 0x000ea2000c1e1900 */
[----:B------:R-:W-:Y:S01]  /*0130*/  VIADD R4, R2, 0x100 ;  /* 0x0000010002047836 */ /* 0x000fe20000000000 */
[----:B--2---:R-:W-:-:S04]  /*0140*/  IABS R18, R8 ;  /* 0x0000000800127213 */ /* 0x004fc80000000000 */
[----:B------:R-:W-:-:S06]  /*0150*/  I2FP.F32.S32 R18, R18 ;  /* 0x0000001200127245 */ /* 0x000fcc0000201400 */
[----:B------:R-:W0:Y:S02]  /*0160*/  F2I.TRUNC.NTZ R18, R18 ;  /* 0x0000001200127305 */ /* 0x000e24000020f100 */
.L_x_176:
[----:B------:R-:W-:Y:S05]  /*0170*/  BSYNC.RECONVERGENT B1 ;  /* 0x0000000000017941 */ /* 0x000fea0003800200 */
.L_x_175:
[----:B------:R-:W-:Y:S01]  /*0180*/  ISETP.GE.U32.AND P0, PT, R4, R0, PT ;  /* 0x000000000400720c */ /* 0x000fe20003f06070 */
[----:B------:R-:W-:-:S12]  /*0190*/  BSSY.RECONVERGENT B1, `(.L_x_177) ;  /* 0x00000f7000017945 */ /* 0x000fd80003800200 */
[----:B------:R-:W-:Y:S05]  /*01a0*/  @P0 BRA `(.L_x_178) ;  /* 0x0000000c00d40947 */ /* 0x000fea0003800000 */
[----:B------:R-:W-:Y:S01]  /*01b0*/  LOP3.LUT R5, RZ, R4, RZ, 0x33, !PT ;  /* 0x00000004ff057212 */ /* 0x000fe200078e33ff */
[----:B------:R-:W-:Y:S04]  /*01c0*/  BSSY.RECONVERGENT B2, `(.L_x_179) ;  /* 0x0000081000027945 */ /* 0x000fe80003800200 */
[----:B------:R-:W-:-:S04]  /*01d0*/  IMAD.IADD R6, R5, 0x1, R6 ;  /* 0x0000000105067824 */ /* 0x000fc800078e0206 */
[----:B------:R-:W-:-:S05]  /*01e0*/  IMAD R6, R3, -0x1000, R6 ;  /* 0xfffff00003067824 */ /* 0x000fca00078e0206 */
[C---:B------:R-:W-:Y:S02]  /*01f0*/  ISETP.GE.U32.AND P0, PT, R6.reuse, 0xf00, PT ;  /* 0x00000f000600780c */ /* 0x040fe40003f06070 */
[----:B------:R-:W-:-:S04]  /*0200*/  LEA.HI R5, R6, 0x1, RZ, 0x18 ;  /* 0x0000000106057811 */ /* 0x000fc800078fc0ff */
[----:B------:R-:W-:-:S07]  /*0210*/  LOP3.LUT R6, R5, 0xf, RZ, 0xc0, !PT ;  /* 0x0000000f05067812 */ /* 0x000fce00078ec0ff */
[----:B------:R-:W-:Y:S05]  /*0220*/  @!P0 BRA `(.L_x_180) ;  /* 0x0000000400e88947 */ /* 0x000fea0003800000 */
[----:B------:R-:W1:Y:S01]  /*0230*/  LDC.64 R14, c[0x0][0x380] ;  /* 0x0000e000ff0e7b82 */ /* 0x000e620000000a00 */
[----:B------:R-:W-:Y:S01]  /*0240*/  LOP3.LUT R11, R5, 0x1fffff0, RZ, 0xc0, !PT ;  /* 0x01fffff0050b7812 */ /* 0x000fe200078ec0ff */
[----:B------:R-:W-:Y:S01]  /*0250*/  BSSY.RECONVERGENT B3, `(.L_x_181) ;  /* 0x0000076000037945 */ /* 0x000fe20003800200 */
[----:B------:R-:W-:Y:S01]  /*0260*/  LOP3.LUT R7, R4, 0x800, RZ, 0xfc, !PT ;  /* 0x0000080004077812 */ /* 0x000fe200078efcff */
[----:B------:R-:W-:Y:S02]  /*0270*/  IMAD R4, R3, 0x1000, R4 ;  /* 0x0000100003047824 */ /* 0x000fe400078e0204 */
[----:B------:R-:W-:-:S07]  /*0280*/  IMAD.MOV R11, RZ, RZ, -R11 ;  /* 0x000000ffff0b7224 */ /* 0x000fce00078e0a0b */
.L_x_182:
[C---:B------:R-:W-:Y:S02]  /*0290*/  VIADD R17, R4.reuse, 0x100 ;  /* 0x0000010004117836 */ /* 0x040fe40000000000 */
[----:B-1----:R-:W-:-:S04]  /*02a0*/  IMAD.WIDE.U32 R12, R4, 0x4, R14 ;  /* 0x00000004040c7825 */ /* 0x002fc800078e000e */
[--C-:B------:R-:W-:Y:S01]  /*02b0*/  IMAD.WIDE.U32 R16, R17, 0x4, R14.reuse ;  /* 0x0000000411107825 */ /* 0x100fe200078e000e */
[----:B------:R1:W2:Y:S04]  /*02c0*/  LDG.E R8, desc[UR6][R12.64] ;  /* 0x000000060c087981 */ /* 0x0002a8000c1e1900 */
[----:B------:R-:W3:Y:S01]  /*02d0*/  LDG.E R19, desc[UR6][R16.64] ;  /* 0x0000000610137981 */ /* 0x000ee2000c1e1900 */
[C---:B------:R-:W-:Y:S02]  /*02e0*/  VIADD R23, R4.reuse, 0x200 ;  /* 0x0000020004177836 */ /* 0x040fe40000000000 */
[----:B------:R-:W-:Y:S02]  /*02f0*/  VIADD R21, R4, 0x400 ;  /* 0x0000040004157836 */ /* 0x000fe40000000000 */
[----:B------:R-:W-:-:S04]  /*0300*/  IMAD.WIDE.U32 R22, R23, 0x4, R14 ;  /* 0x0000000417167825 */ /* 0x000fc800078e000e */
[--C-:B------:R-:W-:Y:S01]  /*0310*/  IMAD.WIDE.U32 R20, R21, 0x4, R14.reuse ;  /* 0x0000000415147825 */ /* 0x100fe200078e000e */
[----:B------:R-:W4:Y:S03]  /*0320*/  LDG.E R9, desc[UR6][R22.64] ;  /* 0x0000000616097981 */ /* 0x000f26000c1e1900 */
[C---:B-1----:R-:W-:Y:S01]  /*0330*/  VIADD R13, R4.reuse, 0x600 ;  /* 0x00000600040d7836 */ /* 0x042fe20000000000 */
[----:B------:R1:W5:Y:S01]  /*0340*/  LDG.E R10, desc[UR6][R20.64] ;  /* 0x00000006140a7981 */ /* 0x000362000c1e1900 */
[----:B------:R-:W-:Y:S02]  /*0350*/  VIADD R25, R4, 0x500 ;  /* 0x0000050004197836 */ /* 0x000fe40000000000 */
[----:B------:R-:W-:-:S04]  /*0360*/  IMAD.WIDE.U32 R12, R13, 0x4, R14 ;  /* 0x000000040d0c7825 */ /* 0x000fc800078e000e */
[C---:B------:R-:W-:Y:S02]  /*0370*/  VIADD R29, R4.reuse, 0x800 ;  /* 0x00000800041d7836 */ /* 0x040fe40000000000 */
[--C-:B------:R-:W-:Y:S01]  /*0380*/  IMAD.WIDE.U32 R24, R25, 0x4, R14.reuse ;  /* 0x0000000419187825 */ /* 0x100fe200078e000e */
[----:B------:R0:W5:Y:S03]  /*0390*/  LDG.E R12, desc[UR6][R12.64] ;  /* 0x000000060c0c7981 */ /* 0x000166000c1e1900 */
[----:B------:R-:W-:Y:S02]  /*03a0*/  IMAD.WIDE.U32 R28, R29, 0x4, R14 ;  /* 0x000000041d1c7825 */ /* 0x000fe400078e000e */
[----:B------:R-:W5:Y:S02]  /*03b0*/  LDG.E R24, desc[UR6][R24.64] ;  /* 0x0000000618187981 */ /* 0x000f64000c1e1900 */
[----:B-1----:R-:W-:-:S02]  /*03c0*/  VIADD R21, R4, 0x900 ;  /* 0x0000090004157836 */ /* 0x002fc40000000000 */
[C---:B------:R-:W-:Y:S02]  /*03d0*/  VIADD R17, R4.reuse, 0x700 ;  /* 0x0000070004117836 */ /* 0x040fe40000000000 */
[----:B------:R-:W-:Y:S01]  /*03e0*/  VIADD R27, R4, 0x300 ;  /* 0x00000300041b7836 */ /* 0x000fe20000000000 */
[----:B------:R1:W5:Y:S01]  /*03f0*/  LDG.E R25, desc[UR6][R28.64] ;  /* 0x000000061c197981 */ /* 0x000362000c1e1900 */
[----:B------:R-:W-:-:S04]  /*0400*/  IMAD.WIDE.U32 R16, R17, 0x4, R14 ;  /* 0x0000000411107825 */ /* 0x000fc800078e000e */
[----:B------:R-:W-:-:S04]  /*0410*/  IMAD.WIDE.U32 R26, R27, 0x4, R14 ;  /* 0x000000041b1a7825 */ /* 0x000fc800078e000e */
[----:B------:R-:W-:Y:S02]  /*0420*/  VIADD R23, R4, 0xa00 ;  /* 0x00000a0004177836 */ /* 0x000fe40000000000 */
[----:B------:R-:W5:Y:S01]  /*0430*/  LDG.E R26, desc[UR6][R26.64] ;  /* 0x000000061a1a7981 */ /* 0x000f62000c1e1900 */
[----:B--2---:R-:W-:-:S03]  /*0440*/  IABS R22, R8 ;  /* 0x0000000800167213 */ /* 0x004fc60000000000 */
[----:B------:R2:W5:Y:S01]  /*0450*/  LDG.E R8, desc[UR6][R16.64] ;  /* 0x0000000610087981 */ /* 0x000562000c1e1900 */
[----:B---3--:R-:W-:Y:S02]  /*0460*/  IABS R20, R19 ;  /* 0x0000001300147213 */ /* 0x008fe40000000000 */
[----:B------:R-:W-:-:S03]  /*0470*/  I2FP.F32.S32 R19, R22 ;  /* 0x0000001600137245 */ /* 0x000fc60000201400 */
[----:B------:R-:W-:-:S05]  /*0480*/  IMAD.MOV.U32 R22, RZ, RZ, R20 ;  /* 0x000000ffff167224 */ /* 0x000fca00078e0014 */
[----:B0-----:R-:W-:Y:S01]  /*0490*/  I2FP.F32.S32 R13, R22 ;  /* 0x00000016000d7245 */ /* 0x001fe20000201400 */
[----:B------:R-:W-:Y:S01]  /*04a0*/  F2I.TRUNC.NTZ R19, R19 ;  /* 0x0000001300137305 */ /* 0x000fe2000020f100 */
[----:B------:R-:W-:-:S07]  /*04b0*/  IMAD.WIDE.U32 R20, R21, 0x4, R14 ;  /* 0x0000000415147825 */ /* 0x000fce00078e000e */
[----:B-1----:R0:W1:Y:S01]  /*04c0*/  F2I.TRUNC.NTZ R29, R13 ;  /* 0x0000000d001d7305 */ /* 0x002062000020f100 */
[----:B--2---:R-:W-:Y:S01]  /*04d0*/  VIADD R17, R4, 0xb00 ;  /* 0x00000b0004117836 */ /* 0x004fe20000000000 */
[----:B0-----:R0:W2:Y:S03]  /*04e0*/  LDG.E R13, desc[UR6][R20.64] ;  /* 0x00000006140d7981 */ /* 0x0010a6000c1e1900 */
[----:B------:R-:W-:Y:S01]  /*04f0*/  IMAD.WIDE.U32 R16, R17, 0x4, R14 ;  /* 0x0000000411107825 */ /* 0x000fe200078e000e */
[----:B-1----:R-:W-:-:S03]  /*0500*/  VIMNMX3 R29, R18, R19, R29, !PT ;  /* 0x00000013121d720f */ /* 0x002fc6000780011d */
[--C-:B------:R-:W-:Y:S01]  /*0510*/  IMAD.WIDE.U32 R22, R23, 0x4, R14.reuse ;  /* 0x0000000417167825 */ /* 0x100fe200078e000e */
[----:B------:R-:W3:Y:S03]  /*0520*/  LDG.E R28, desc[UR6][R16.64] ;  /* 0x00000006101c7981 */ /* 0x000ee6000c1e1900 */
[----:B0-----:R-:W-:Y:S01]  /*0530*/  VIADD R21, R4, 0xc00 ;  /* 0x00000c0004157836 */ /* 0x001fe20000000000 */
[----:B------:R0:W2:Y:S03]  /*0540*/  LDG.E R27, desc[UR6][R22.64] ;  /* 0x00000006161b7981 */ /* 0x0000a6000c1e1900 */
[----:B------:R-:W-:-:S04]  /*0550*/  IMAD.WIDE.U32 R18, R21, 0x4, R14 ;  /* 0x0000000415127825 */ /* 0x000fc800078e000e */
[----:B------:R-:W-:Y:S02]  /*0560*/  VIADD R21, R4, 0xd00 ;  /* 0x00000d0004157836 */ /* 0x000fe40000000000 */
[----:B------:R5:W2:Y:S02]  /*0570*/  LDG.E R18, desc[UR6][R18.64] ;  /* 0x0000000612127981 */ /* 0x000aa4000c1e1900 */
[----:B------:R-:W-:-:S04]  /*0580*/  IMAD.WIDE.U32 R20, R21, 0x4, R14 ;  /* 0x0000000415147825 */ /* 0x000fc800078e000e */
[----:B0-----:R-:W-:Y:S02]  /*0590*/  VIADD R23, R4, 0xe00 ;  /* 0x00000e0004177836 */ /* 0x001fe40000000000 */
[----:B------:R-:W2:Y:S02]  /*05a0*/  LDG.E R20, desc[UR6][R20.64] ;  /* 0x0000000614147981 */ /* 0x000ea4000c1e1900 */
[----:B------:R-:W-:-:S04]  /*05b0*/  IMAD.WIDE.U32 R22, R23, 0x4, R14 ;  /* 0x0000000417167825 */ /* 0x000fc800078e000e */
[----:B------:R-:W-:Y:S02]  /*05c0*/  VIADD R17, R4, 0xf00 ;  /* 0x00000f0004117836 */ /* 0x000fe40000000000 */
[----:B------:R-:W2:Y:S02]  /*05d0*/  LDG.E R22, desc[UR6][R22.64] ;  /* 0x0000000616167981 */ /* 0x000ea4000c1e1900 */
[----:B------:R-:W-:-:S06]  /*05e0*/  IMAD.WIDE.U32 R16, R17, 0x4, R14 ;  /* 0x0000000411107825 */ /* 0x000fcc00078e000e */
[----:B------:R0:W2:Y:S01]  /*05f0*/  LDG.E R16, desc[UR6][R16.64] ;  /* 0x0000000610107981 */ /* 0x0000a2000c1e1900 */
[----:B----4-:R-:W-:Y:S02]  /*0600*/  IABS R9, R9 ;  /* 0x0000000900097213 */ /* 0x010fe40000000000 */
[----:B-----5:R-:W-:Y:S02]  /*0610*/  IABS R19, R26 ;  /* 0x0000001a00137213 */ /* 0x020fe40000000000 */
[----:B------:R-:W-:-:S03]  /*0620*/  I2FP.F32.S32 R26, R9 ;  /* 0x00000009001a7245 */ /* 0x000fc60000201400 */
[----:B------:R-:W-:Y:S01]  /*0630*/  IMAD.MOV.U32 R9, RZ, RZ, R19 ;  /* 0x000000ffff097224 */ /* 0x000fe200078e0013 */
[----:B0-----:R-:W-:Y:S02]  /*0640*/  IABS R17, R24 ;  /* 0x0000001800117213 */ /* 0x001fe40000000000 */
[----:B------:R-:W-:Y:S02]  /*0650*/  IABS R10, R10 ;  /* 0x0000000a000a7213 */ /* 0x000fe40000000000 */
[----:B------:R-:W-:Y:S02]  /*0660*/  I2FP.F32.S32 R9, R9 ;  /* 0x0000000900097245 */ /* 0x000fe40000201400 */
[----:B------:R-:W-:Y:S02]  /*0670*/  I2FP.F32.S32 R10, R10 ;  /* 0x0000000a000a7245 */ /* 0x000fe40000201400 */
[----:B------:R-:W-:Y:S01]  /*0680*/  I2FP.F32.S32 R17, R17 ;  /* 0x0000001100117245 */ /* 0x000fe20000201400 */
[----:B------:R-:W-:Y:S01]  /*0690*/  F2I.TRUNC.NTZ R26, R26 ;  /* 0x0000001a001a7305 */ /* 0x000fe2000020f100 */
[----:B------:R-:W-:-:S07]  /*06a0*/  IABS R12, R12 ;  /* 0x0000000c000c7213 */ /* 0x000fce0000000000 */
[----:B------:R-:W0:Y:S08]  /*06b0*/  F2I.TRUNC.NTZ R9, R9 ;  /* 0x0000000900097305 */ /* 0x000e30000020f100 */
[----:B------:R-:W-:Y:S08]  /*06c0*/  F2I.TRUNC.NTZ R10, R10 ;  /* 0x0000000a000a7305 */ /* 0x000ff0000020f100 */
[----:B------:R-:W1:Y:S01]  /*06d0*/  F2I.TRUNC.NTZ R17, R17 ;  /* 0x0000001100117305 */ /* 0x000e62000020f100 */
[----:B0-----:R-:W-:Y:S01]  /*06e0*/  VIMNMX3 R26, R29, R26, R9, !PT ;  /* 0x0000001a1d1a720f */ /* 0x001fe20007800109 */
[----:B------:R-:W-:-:S05]  /*06f0*/  VIADD R11, R11, 0x10 ;  /* 0x000000100b0b7836 */ /* 0x000fca0000000000 */
[----:B------:R-:W-:Y:S02]  /*0700*/  ISETP.NE.AND P0, PT, R11, RZ, PT ;  /* 0x000000ff0b00720c */ /* 0x000fe40003f05270 */
[----:B-1----:R-:W-:Y:S01]  /*0710*/  VIMNMX3 R10, R26, R10, R17, !PT ;  /* 0x0000000a1a0a720f */ /* 0x002fe20007800111 */
[----:B------:R-:W-:Y:S02]  /*0720*/  VIADD R7, R7, 0x1000 ;  /* 0x0000100007077836 */ /* 0x000fe40000000000 */
[----:B------:R-:W-:Y:S01]  /*0730*/  VIADD R4, R4, 0x1000 ;  /* 0x0000100004047836 */ /* 0x000fe20000000000 */
[----:B------:R-:W-:Y:S02]  /*0740*/  IABS R19, R8 ;  /* 0x0000000800137213 */ /* 0x000fe40000000000 */
[----:B------:R-:W-:Y:S02]  /*0750*/  I2FP.F32.S32 R8, R12 ;  /* 0x0000000c00087245 */ /* 0x000fe40000201400 */
[----:B------:R-:W-:-:S02]  /*0760*/  IABS R12, R25 ;  /* 0x00000019000c7213 */ /* 0x000fc40000000000 */
[----:B------:R-:W-:Y:S02]  /*0770*/  I2FP.F32.S32 R19, R19 ;  /* 0x0000001300137245 */ /* 0x000fe40000201400 */
[----:B------:R-:W-:Y:S01]  /*0780*/  I2FP.F32.S32 R12, R12 ;  /* 0x0000000c000c7245 */ /* 0x000fe20000201400 */
[----:B------:R-:W-:Y:S08]  /*0790*/  F2I.TRUNC.NTZ R8, R8 ;  /* 0x0000000800087305 */ /* 0x000ff0000020f100 */
[----:B------:R-:W0:Y:S01]  /*07a0*/  F2I.TRUNC.NTZ R19, R19 ;  /* 0x0000001300137305 */ /* 0x000e22000020f100 */
[----:B---3--:R-:W-:-:S02]  /*07b0*/  IABS R23, R28 ;  /* 0x0000001c00177213 */ /* 0x008fc40000000000 */
[----:B--2---:R-:W-:Y:S02]  /*07c0*/  IABS R24, R18 ;  /* 0x0000001200187213 */ /* 0x004fe40000000000 */
[----:B------:R-:W-:-:S03]  /*07d0*/  I2FP.F32.S32 R18, R23 ;  /* 0x0000001700127245 */ /* 0x000fc60000201400 */
[----:B------:R-:W-:Y:S01]  /*07e0*/  IMAD.MOV.U32 R23, RZ, RZ, R24 ;  /* 0x000000ffff177224 */ /* 0x000fe200078e0018 */
[----:B------:R-:W-:-:S04]  /*07f0*/  IABS R24, R20 ;  /* 0x0000001400187213 */ /* 0x000fc80000000000 */
[----:B------:R-:W-:Y:S02]  /*0800*/  I2FP.F32.S32 R20, R23 ;  /* 0x0000001700147245 */ /* 0x000fe40000201400 */
[----:B------:R-:W-:Y:S01]  /*0810*/  IABS R13, R13 ;  /* 0x0000000d000d7213 */ /* 0x000fe20000000000 */
[----:B------:R-:W-:Y:S01]  /*0820*/  IMAD.MOV.U32 R23, RZ, RZ, R24 ;  /* 0x000000ffff177224 */ /* 0x000fe200078e0018 */
[----:B------:R-:W-:Y:S02]  /*0830*/  IABS R24, R22 ;  /* 0x0000001600187213 */ /* 0x000fe40000000000 */
[----:B------:R-:W-:Y:S02]  /*0840*/  IABS R21, R27 ;  /* 0x0000001b00157213 */ /* 0x000fe40000000000 */
        /* <DEDUP_REMOVED lines=8> */
[----:B------:R-:W1:Y:S01]  /*08d0*/  F2I.TRUNC.NTZ R13, R13 ;  /* 0x0000000d000d7305 */ /* 0x000e62000020f100 */
[----:B------:R-:W-:-:S07]  /*08e0*/  I2FP.F32.S32 R17, R23 ;  /* 0x0000001700117245 */ /* 0x000fce0000201400 */
        /* <DEDUP_REMOVED lines=12> */
[----:B------:R-:W-:Y:S05]  /*09b0*/  BSYNC.RECONVERGENT B3 ;  /* 0x0000000000037941 */ /* 0x000fea0003800200 */
.L_x_181:
[----:B------:R-:W-:-:S07]  /*09c0*/  VIADD R4, R7, 0xfffff800 ;  /* 0xfffff80007047836 */ /* 0x000fce0000000000 */
.L_x_180:
[----:B------:R-:W-:Y:S05]  /*09d0*/  BSYNC.RECONVERGENT B2 ;  /* 0x0000000000027941 */ /* 0x000fea0003800200 */
.L_x_179:
[----:B------:R-:W-:-:S13]  /*09e0*/  ISETP.NE.AND P0, PT, R6, RZ, PT ;  /* 0x000000ff0600720c */ /* 0x000fda0003f05270 */
[----:B------:R-:W-:Y:S05]  /*09f0*/  @!P0 BRA `(.L_x_178) ;  /* 0x0000000400c08947 */ /* 0x000fea0003800000 */
[----:B------:R-:W-:Y:S01]  /*0a00*/  ISETP.GE.U32.AND P0, PT, R6, 0x8, PT ;  /* 0x000000080600780c */ /* 0x000fe20003f06070 */
[----:B------:R-:W-:Y:S01]  /*0a10*/  BSSY.RECONVERGENT B2, `(.L_x_183) ;  /* 0x000003d000027945 */ /* 0x000fe20003800200 */
[----:B------:R-:W-:-:S04]  /*0a20*/  LOP3.LUT R19, R5, 0x7, RZ, 0xc0, !PT ;  /* 0x0000000705137812 */ /* 0x000fc800078ec0ff */
[----:B------:R-:W-:-:S07]  /*0a30*/  ISETP.NE.AND P1, PT, R19, RZ, PT ;  /* 0x000000ff1300720c */ /* 0x000fce0003f25270 */
[----:B------:R-:W-:Y:S06]  /*0a40*/  @!P0 BRA `(.L_x_184) ;  /* 0x0000000000e48947 */ /* 0x000fec0003800000 */
[----:B------:R-:W1:Y:S01]  /*0a50*/  LDC.64 R6, c[0x0][0x380] ;  /* 0x0000e000ff067b82 */ /* 0x000e620000000a00 */
[----:B------:R-:W-:-:S04]  /*0a60*/  IMAD R15, R3, 0x1000, R4 ;  /* 0x00001000030f7824 */ /* 0x000fc800078e0204 */
[C---:B------:R-:W-:Y:S02]  /*0a70*/  VIADD R23, R15.reuse, 0x100 ;  /* 0x000001000f177836 */ /* 0x040fe40000000000 */
[C---:B------:R-:W-:Y:S02]  /*0a80*/  VIADD R21, R15.reuse, 0x400 ;  /* 0x000004000f157836 */ /* 0x040fe40000000000 */
[C---:B------:R-:W-:Y:S02]  /*0a90*/  VIADD R11, R15.reuse, 0x500 ;  /* 0x000005000f0b7836 */ /* 0x040fe40000000000 */
[C---:B------:R-:W-:Y:S02]  /*0aa0*/  VIADD R25, R15.reuse, 0x200 ;  /* 0x000002000f197836 */ /* 0x040fe40000000000 */
[C---:B------:R-:W-:Y:S02]  /*0ab0*/  VIADD R27, R15.reuse, 0x300 ;  /* 0x000003000f1b7836 */ /* 0x040fe40000000000 */
[----:B-1----:R-:W-:-:S04]  /*0ac0*/  IMAD.WIDE.U32 R8, R15, 0x4, R6 ;  /* 0x000000040f087825 */ /* 0x002fc800078e0006 */
[--C-:B------:R-:W-:Y:S01]  /*0ad0*/  IMAD.WIDE.U32 R22, R23, 0x4, R6.reuse ;  /* 0x0000000417167825 */ /* 0x100fe200078e0006 */
[----:B------:R1:W2:Y:S03]  /*0ae0*/  LDG.E R12, desc[UR6][R8.64] ;  /* 0x00000006080c7981 */ /* 0x0002a6000c1e1900 */
[--C-:B------:R-:W-:Y:S01]  /*0af0*/  IMAD.WIDE.U32 R20, R21, 0x4, R6.reuse ;  /* 0x0000000415147825 */ /* 0x100fe200078e0006 */
[----:B------:R-:W3:Y:S03]  /*0b00*/  LDG.E R13, desc[UR6][R22.64] ;  /* 0x00000006160d7981 */ /* 0x000ee6000c1e1900 */
[----:B------:R-:W-:Y:S01]  /*0b10*/  IMAD.WIDE.U32 R10, R11, 0x4, R6 ;  /* 0x000000040b0a7825 */ /* 0x000fe200078e0006 */
[----:B------:R-:W4:Y:S03]  /*0b20*/  LDG.E R17, desc[UR6][R20.64] ;  /* 0x0000000614117981 */ /* 0x000f26000c1e1900 */
[----:B-1----:R-:W-:-:S02]  /*0b30*/  VIADD R9, R15, 0x600 ;  /* 0x000006000f097836 */ /* 0x002fc40000000000 */
[--C-:B------:R-:W-:Y:S01]  /*0b40*/  IMAD.WIDE.U32 R24, R25, 0x4, R6.reuse ;  /* 0x0000000419187825 */ /* 0x100fe200078e0006 */
[----:B------:R-:W5:Y:S03]  /*0b50*/  LDG.E R10, desc[UR6][R10.64] ;  /* 0x000000060a0a7981 */ /* 0x000f66000c1e1900 */
[--C-:B------:R-:W-:Y:S01]  /*0b60*/  IMAD.WIDE.U32 R8, R9, 0x4, R6.reuse ;  /* 0x0000000409087825 */ /* 0x100fe200078e0006 */
[----:B------:R-:W5:Y:S03]  /*0b70*/  LDG.E R14, desc[UR6][R24.64] ;  /* 0x00000006180e7981 */ /* 0x000f66000c1e1900 */
[----:B------:R-:W-:Y:S02]  /*0b80*/  IMAD.WIDE.U32 R26, R27, 0x4, R6 ;  /* 0x000000041b1a7825 */ /* 0x000fe400078e0006 */
[----:B------:R1:W5:Y:S02]  /*0b90*/  LDG.E R8, desc[UR6][R8.64] ;  /* 0x0000000608087981 */ /* 0x000364000c1e1900 */
[----:B------:R-:W-:-:S02]  /*0ba0*/  VIADD R15, R15, 0x700 ;  /* 0x000007000f0f7836 */ /* 0x000fc40000000000 */
[----:B------:R-:W5:Y:S02]  /*0bb0*/  LDG.E R16, desc[UR6][R26.64] ;  /* 0x000000061a107981 */ /* 0x000f64000c1e1900 */
[----:B------:R-:W-:-:S06]  /*0bc0*/  IMAD.WIDE.U32 R6, R15, 0x4, R6 ;  /* 0x000000040f067825 */ /* 0x000fcc00078e0006 */
[----:B------:R0:W5:Y:S01]  /*0bd0*/  LDG.E R6, desc[UR6][R6.64] ;  /* 0x0000000606067981 */ /* 0x000162000c1e1900 */
[----:B------:R-:W-:Y:S01]  /*0be0*/  VIADD R4, R4, 0x800 ;  /* 0x0000080004047836 */ /* 0x000fe20000000000 */
[----:B---3--:R-:W-:-:S04]  /*0bf0*/  IABS R13, R13 ;  /* 0x0000000d000d7213 */ /* 0x008fc80000000000 */
[----:B------:R-:W-:Y:S02]  /*0c00*/  I2FP.F32.S32 R13, R13 ;  /* 0x0000000d000d7245 */ /* 0x000fe40000201400 */
[----:B----4-:R-:W-:Y:S02]  /*0c10*/  IABS R15, R17 ;  /* 0x00000011000f7213 */ /* 0x010fe40000000000 */
[----:B-1----:R1:W-:Y:S01]  /*0c20*/  F2I.TRUNC.NTZ R9, R13 ;  /* 0x0000000d00097305 */ /* 0x0023e2000020f100 */
[----:B--2---:R-:W-:Y:S02]  /*0c30*/  IABS R12, R12 ;  /* 0x0000000c000c7213 */ /* 0x004fe40000000000 */
[----:B-----5:R-:W-:Y:S02]  /*0c40*/  IABS R14, R14 ;  /* 0x0000000e000e7213 */ /* 0x020fe40000000000 */
[----:B-1----:R-:W-:Y:S02]  /*0c50*/  IABS R13, R10 ;  /* 0x0000000a000d7213 */ /* 0x002fe40000000000 */
[----:B------:R-:W-:-:S02]  /*0c60*/  I2FP.F32.S32 R10, R15 ;  /* 0x0000000f000a7245 */ /* 0x000fc40000201400 */
[----:B------:R-:W-:Y:S02]  /*0c70*/  IABS R15, R8 ;  /* 0x00000008000f7213 */ /* 0x000fe40000000000 */
[----:B------:R-:W-:Y:S02]  /*0c80*/  IABS R16, R16 ;  /* 0x0000001000107213 */ /* 0x000fe40000000000 */
[----:B0-----:R-:W-:Y:S02]  /*0c90*/  I2FP.F32.S32 R7, R14 ;  /* 0x0000000e00077245 */ /* 0x001fe40000201400 */
[----:B------:R-:W-:Y:S01]  /*0ca0*/  I2FP.F32.S32 R8, R13 ;  /* 0x0000000d00087245 */ /* 0x000fe20000201400 */
[----:B------:R-:W-:Y:S01]  /*0cb0*/  IMAD.MOV.U32 R14, RZ, RZ, R16 ;  /* 0x000000ffff0e7224 */ /* 0x000fe200078e0010 */
[----:B------:R-:W-:Y:S01]  /*0cc0*/  I2FP.F32.S32 R12, R12 ;  /* 0x0000000c000c7245 */ /* 0x000fe20000201400 */
[----:B------:R-:W-:Y:S01]  /*0cd0*/  IMAD.MOV.U32 R13, RZ, RZ, R15 ;  /* 0x000000ffff0d7224 */ /* 0x000fe200078e000f */
[----:B------:R-:W-:-:S02]  /*0ce0*/  IABS R15, R6 ;  /* 0x00000006000f7213 */ /* 0x000fc40000000000 */
[----:B------:R-:W0:Y:S01]  /*0cf0*/  F2I.TRUNC.NTZ R11, R12 ;  /* 0x0000000c000b7305 */ /* 0x000e22000020f100 */
[----:B------:R-:W-:Y:S02]  /*0d00*/  I2FP.F32.S32 R14, R14 ;  /* 0x0000000e000e7245 */ /* 0x000fe40000201400 */
[----:B------:R-:W-:Y:S01]  /*0d10*/  I2FP.F32.S32 R6, R13 ;  /* 0x0000000d00067245 */ /* 0x000fe20000201400 */
[----:B------:R-:W-:-:S04]  /*0d20*/  IMAD.MOV.U32 R13, RZ, RZ, R15 ;  /* 0x000000ffff0d7224 */ /* 0x000fc800078e000f */
[----:B------:R-:W-:Y:S01]  /*0d30*/  F2I.TRUNC.NTZ R7, R7 ;  /* 0x0000000700077305 */ /* 0x000fe2000020f100 */
[----:B------:R-:W-:-:S07]  /*0d40*/  I2FP.F32.S32 R13, R13 ;  /* 0x0000000d000d7245 */ /* 0x000fce0000201400 */
        /* <DEDUP_REMOVED lines=9> */
.L_x_184:
[----:B------:R-:W-:Y:S05]  /*0de0*/  BSYNC.RECONVERGENT B2 ;  /* 0x0000000000027941 */ /* 0x000fea0003800200 */
.L_x_183:
        /* <DEDUP_REMOVED lines=10> */
[----:B-1----:R-:W-:-:S04]  /*0e90*/  IMAD.WIDE.U32 R8, R15, 0x4, R6 ;  /* 0x000000040f087825 */ /* 0x002fc800078e0006 */
[--C-:B------:R-:W-:Y:S02]  /*0ea0*/  IMAD.WIDE.U32 R10, R11, 0x4, R6.reuse ;  /* 0x000000040b0a7825 */ /* 0x100fe400078e0006 */
[----:B------:R-:W2:Y:S02]  /*0eb0*/  LDG.E R8, desc[UR6][R8.64] ;  /* 0x0000000608087981 */ /* 0x000ea4000c1e1900 */
[----:B------:R-:W-:Y:S02]  /*0ec0*/  VIADD R15, R15, 0x300 ;  /* 0x000003000f0f7836 */ /* 0x000fe40000000000 */
[--C-:B------:R-:W-:Y:S01]  /*0ed0*/  IMAD.WIDE.U32 R12, R13, 0x4, R6.reuse ;  /* 0x000000040d0c7825 */ /* 0x100fe200078e0006 */
[----:B------:R-:W3:Y:S03]  /*0ee0*/  LDG.E R10, desc[UR6][R10.64] ;  /* 0x000000060a0a7981 */ /* 0x000ee6000c1e1900 */
[----:B------:R-:W-:-:S02]  /*0ef0*/  IMAD.WIDE.U32 R6, R15, 0x4, R6 ;  /* 0x000000040f067825 */ /* 0x000fc400078e0006 */
[----:B------:R-:W4:Y:S04]  /*0f00*/  LDG.E R12, desc[UR6][R12.64] ;  /* 0x000000060c0c7981 */ /* 0x000f28000c1e1900 */
[----:B------:R-:W5:Y:S01]  /*0f10*/  LDG.E R6, desc[UR6][R6.64] ;  /* 0x0000000606067981 */ /* 0x000f62000c1e1900 */
[----:B------:R-:W-:Y:S01]  /*0f20*/  VIADD R4, R4, 0x400 ;  /* 0x0000040004047836 */ /* 0x000fe20000000000 */
[----:B--2---:R-:W-:-:S04]  /*0f30*/  IABS R14, R8 ;  /* 0x00000008000e7213 */ /* 0x004fc80000000000 */
[----:B------:R-:W-:Y:S02]  /*0f40*/  I2FP.F32.S32 R14, R14 ;  /* 0x0000000e000e7245 */ /* 0x000fe40000201400 */
[----:B---3--:R-:W-:Y:S02]  /*0f50*/  IABS R8, R10 ;  /* 0x0000000a00087213 */ /* 0x008fe40000000000 */
[----:B------:R-:W-:Y:S01]  /*0f60*/  F2I.TRUNC.NTZ R9, R14 ;  /* 0x0000000e00097305 */ /* 0x000fe2000020f100 */
[----:B----4-:R-:W-:Y:S02]  /*0f70*/  IABS R10, R12 ;  /* 0x0000000c000a7213 */ /* 0x010fe40000000000 */
[----:B------:R-:W-:Y:S02]  /*0f80*/  I2FP.F32.S32 R8, R8 ;  /* 0x0000000800087245 */ /* 0x000fe40000201400 */
[----:B-----5:R-:W-:Y:S02]  /*0f90*/  IABS R6, R6 ;  /* 0x0000000600067213 */ /* 0x020fe40000000000 */
[----:B------:R-:W-:-:S02]  /*0fa0*/  I2FP.F32.S32 R10, R10 ;  /* 0x0000000a000a7245 */ /* 0x000fc40000201400 */
[----:B------:R-:W-:Y:S01]  /*0fb0*/  I2FP.F32.S32 R6, R6 ;  /* 0x0000000600067245 */ /* 0x000fe20000201400 */
[----:B------:R-:W0:Y:S08]  /*0fc0*/  F2I.TRUNC.NTZ R8, R8 ;  /* 0x0000000800087305 */ /* 0x000e30000020f100 */
[----:B------:R-:W-:Y:S01]  /*0fd0*/  F2I.TRUNC.NTZ R10, R10 ;  /* 0x0000000a000a7305 */ /* 0x000fe2000020f100 */
[----:B0-----:R-:W-:-:S07]  /*0fe0*/  VIMNMX3 R9, R18, R9, R8, !PT ;  /* 0x000000091209720f */ /* 0x001fce0007800108 */
[----:B------:R-:W0:Y:S02]  /*0ff0*/  F2I.TRUNC.NTZ R6, R6 ;  /* 0x0000000600067305 */ /* 0x000e24000020f100 */
[----:B0-----:R-:W-:-:S07]  /*1000*/  VIMNMX3 R18, R9, R10, R6, !PT ;  /* 0x0000000a0912720f */ /* 0x001fce0007800106 */
.L_x_186:
[----:B------:R-:W-:Y:S05]  /*1010*/  BSYNC.RECONVERGENT B2 ;  /* 0x0000000000027941 */ /* 0x000fea0003800200 */
.L_x_185:
[----:B------:R-:W-:Y:S05]  /*1020*/  @!P1 BRA `(.L_x_178) ;  /* 0x0000000000349947 */ /* 0x000fea0003800000 */
[----:B------:R-:W1:Y:S01]  /*1030*/  LDC.64 R6, c[0x0][0x380] ;  /* 0x0000e000ff067b82 */ /* 0x000e620000000a00 */
[----:B------:R-:W-:Y:S02]  /*1040*/  IMAD R9, R3, 0x1000, R4 ;  /* 0x0000100003097824 */ /* 0x000fe400078e0204 */
[----:B------:R-:W-:-:S07]  /*1050*/  IMAD.MOV R8, RZ, RZ, -R5 ;  /* 0x000000ffff087224 */ /* 0x000fce00078e0a05 */
.L_x_187:
[----:B-1----:R-:W-:-:S06]  /*1060*/  IMAD.WIDE.U32 R4, R9, 0x4, R6 ;  /* 0x0000000409047825 */ /* 0x002fcc00078e0006 */
        /* <DEDUP_REMOVED lines=9> */
.L_x_178:
[----:B------:R-:W-:Y:S05]  /*1100*/  BSYNC.RECONVERGENT B1 ;  /* 0x0000000000017941 */ /* 0x000fea0003800200 */
.L_x_177:
[----:B------:R-:W-:-:S13]  /*1110*/  ISETP.GE.U32.AND P0, PT, R0, 0x100, PT ;  /* 0x000001000000780c */ /* 0x000fda0003f06070 */
[----:B------:R-:W-:Y:S05]  /*1120*/  @!P0 BRA `(.L_x_188) ;  /* 0x0000000000a08947 */ /* 0x000fea0003800000 */
[----:B------:R-:W1:Y:S01]  /*1130*/  S2R R8, SR_LANEID ;  /* 0x0000000000087919 */ /* 0x000e620000000000 */
[----:B0-----:R-:W0:Y:S02]  /*1140*/  SHFL.DOWN PT, R0, R18, 0x1, 0x1f ;  /* 0x08201f0012007f89 */ /* 0x001e2400000e0000 */
[----:B0-----:R-:W-:Y:S02]  /*1150*/  VIMNMX R0, PT, PT, R0, R18, !PT ;  /* 0x0000001200007248 */ /* 0x001fe40007fe0100 */
[C---:B-1----:R-:W-:Y:S02]  /*1160*/  ISETP.GT.AND P0, PT, R8.reuse, 0x1e, PT ;  /* 0x0000001e0800780c */ /* 0x042fe40003f04270 */
        /* <DEDUP_REMOVED lines=29> */
[----:B-1----:R-:W0:Y:S04]  /*1340*/  LDS.128 R4, [UR4+0x10] ;  /* 0x00001004ff047984 */ /* 0x002e280008000c00 */
[----:B------:R-:W1:Y:S01]  /*1350*/  LDS.64 R10, [UR4+0x20] ;  /* 0x00002004ff0a7984 */ /* 0x000e620008000a00 */
[----:B0-----:R-:W-:-:S04]  /*1360*/  VIMNMX3 R0, R9, R0, R4, !PT ;  /* 0x000000000900720f */ /* 0x001fc80007800104 */
[----:B------:R-:W-:-:S04]  /*1370*/  VIMNMX3 R0, R0, R5, R6, !PT ;  /* 0x000000050000720f */ /* 0x000fc80007800106 */
[----:B-1----:R-:W-:-:S04]  /*1380*/  VIMNMX3 R0, R0, R7, R10, !PT ;  /* 0x000000070000720f */ /* 0x002fc8000780010a */
[----:B------:R-:W-:Y:S01]  /*1390*/  VIMNMX R9, PT, PT, R0, R11, !PT ;  /* 0x0000000b00097248 */ /* 0x000fe20007fe0100 */
[----:B------:R-:W-:Y:S06]  /*13a0*/  BRA `(.L_x_189) ;  /* 0x0000002000807947 */ /* 0x000fec0003800000 */
.L_x_188:
[----:B------:R-:W1:Y:S01]  /*13b0*/  S2R R8, SR_LANEID ;  /* 0x0000000000087919 */ /* 0x000e620000000000 */
[----:B------:R-:W-:-:S04]  /*13c0*/  LOP3.LUT R4, R2, 0x3e0, RZ, 0xc0, !PT ;  /* 0x000003e002047812 */ /* 0x000fc800078ec0ff */
[----:B------:R-:W-:Y:S01]  /*13d0*/  LOP3.LUT R7, RZ, R4, RZ, 0x33, !PT ;  /* 0x00000004ff077212 */ /* 0x000fe200078e33ff */
[----:B------:R-:W-:-:S04]  /*13e0*/  VIADD R5, R4, 0x20 ;  /* 0x0000002004057836 */ /* 0x000fc80000000000 */
[----:B------:R-:W-:Y:S01]  /*13f0*/  IMAD.IADD R7, R0, 0x1, R7 ;  /* 0x0000000100077824 */ /* 0x000fe200078e0207 */
[----:B------:R-:W-:-:S04]  /*1400*/  ISETP.GT.U32.AND P0, PT, R5, R0, PT ;  /* 0x000000000500720c */ /* 0x000fc80003f04070 */
[----:B------:R-:W-:-:S05]  /*1410*/  SEL R7, R7, 0x1f, P0 ;  /* 0x0000001f07077807 */ /* 0x000fca0000000000 */
[----:B0-----:R-:W0:Y:S01]  /*1420*/  SHFL.DOWN PT, R4, R18, 0x1, R7 ;  /* 0x0820000012047989 */ /* 0x001e2200000e0007 */
[C---:B-1----:R-:W-:Y:S01]  /*1430*/  ISETP.GE.AND P0, PT, R8.reuse, R7, PT ;  /* 0x000000070800720c */ /* 0x042fe20003f06270 */
[C---:B------:R-:W-:Y:S01]  /*1440*/  VIADD R6, R8.reuse, 0x2 ;  /* 0x0000000208067836 */ /* 0x040fe20000000000 */
[----:B------:R-:W-:-:S11]  /*1450*/  ISETP.NE.AND P1, PT, R8, RZ, PT ;  /* 0x000000ff0800720c */ /* 0x000fd60003f25270 */
[----:B0-----:R-:W-:Y:S02]  /*1460*/  @!P0 VIMNMX R18, PT, PT, R4, R18, !PT ;  /* 0x0000001204128248 */ /* 0x001fe40007fe0100 */
[----:B------:R-:W-:Y:S01]  /*1470*/  ISETP.GT.AND P0, PT, R6, R7, PT ;  /* 0x000000070600720c */ /* 0x000fe20003f04270 */
[----:B------:R-:W-:Y:S01]  /*1480*/  VIADD R6, R8, 0x4 ;  /* 0x0000000408067836 */ /* 0x000fe20000000000 */
[----:B------:R-:W0:Y:S01]  /*1490*/  @!P1 S2R R9, SR_CgaCtaId ;  /* 0x0000000000099919 */ /* 0x000e220000008800 */
[----:B------:R-:W-:Y:S01]  /*14a0*/  @!P1 SHF.R.U32.HI R5, RZ, 0x3, R2 ;  /* 0x00000003ff059819 */ /* 0x000fe20000011602 */
[----:B------:R-:W1:Y:S03]  /*14b0*/  SHFL.DOWN PT, R4, R18, 0x2, R7 ;  /* 0x0840000012047989 */ /* 0x000e6600000e0007 */
[----:B------:R-:W-:-:S06]  /*14c0*/  @!P1 LOP3.LUT R5, R5, 0x7c, RZ, 0xc0, !PT ;  /* 0x0000007c05059812 */ /* 0x000fcc00078ec0ff */
[----:B-1----:R-:W-:Y:S02]  /*14d0*/  @!P0 VIMNMX R18, PT, PT, R18, R4, !PT ;  /* 0x0000000412128248 */ /* 0x002fe40007fe0100 */
[----:B------:R-:W-:Y:S01]  /*14e0*/  ISETP.GT.AND P0, PT, R6, R7, PT ;  /* 0x000000070600720c */ /* 0x000fe20003f04270 */
[----:B------:R-:W-:Y:S02]  /*14f0*/  VIADD R6, R8, 0x8 ;  /* 0x0000000808067836 */ /* 0x000fe40000000000 */
[----:B------:R-:W1:Y:S10]  /*1500*/  SHFL.DOWN PT, R4, R18, 0x4, R7 ;  /* 0x0880000012047989 */ /* 0x000e7400000e0007 */
[----:B-1----:R-:W-:-:S02]  /*1510*/  @!P0 VIMNMX R18, PT, PT, R18, R4, !PT ;  /* 0x0000000412128248 */ /* 0x002fc40007fe0100 */
[----:B------:R-:W-:Y:S01]  /*1520*/  ISETP.GT.AND P0, PT, R6, R7, PT ;  /* 0x000000070600720c */ /* 0x000fe20003f04270 */
[----:B------:R-:W-:Y:S02]  /*1530*/  VIADD R6, R8, 0x10 ;  /* 0x0000001008067836 */ /* 0x000fe40000000000 */
[----:B------:R-:W1:Y:S10]  /*1540*/  SHFL.DOWN PT, R4, R18, 0x8, R7 ;  /* 0x0900000012047989 */ /* 0x000e7400000e0007 */
[----:B-1----:R-:W-:-:S02]  /*1550*/  @!P0 VIMNMX R18, PT, PT, R18, R4, !PT ;  /* 0x0000000412128248 */ /* 0x002fc40007fe0100 */
        /* <DEDUP_REMOVED lines=15> */
[C---:B------:R-:W-:Y:S02]  /*1650*/  ISETP.GT.U32.AND P3, PT, R0.reuse, 0x60, PT ;  /* 0x000000600000780c */ /* 0x040fe40003f64070 */
[----:B------:R-:W-:Y:S01]  /*1660*/  ISETP.GT.U32.AND P1, PT, R0, 0x80, PT ;  /* 0x000000800000780c */ /* 0x000fe20003f24070 */
[----:B-1----:R-:W-:-:S09]  /*1670*/  ULEA UR4, UR5, UR4, 0x18 ;  /* 0x0000000405047291 */ /* 0x002fd2000f8ec0ff */
[----:B------:R-:W1:Y:S04]  /*1680*/  LDS R2, [UR4+0xc] ;  /* 0x00000c04ff027984 */ /* 0x000e680008000800 */
[----:B0-----:R-:W0:Y:S04]  /*1690*/  LDS.128 R4, [UR4+0x10] ;  /* 0x00001004ff047984 */ /* 0x001e280008000c00 */
[----:B------:R-:W2:Y:S01]  /*16a0*/  LDS.64 R10, [UR4+0x20] ;  /* 0x00002004ff0a7984 */ /* 0x000ea20008000a00 */
[----:B-1----:R-:W-:Y:S02]  /*16b0*/  @P2 VIMNMX R9, PT, PT, R9, R2, !PT ;  /* 0x0000000209092248 */ /* 0x002fe40007fe0100 */
[----:B------:R-:W-:-:S02]  /*16c0*/  ISETP.GT.U32.AND P2, PT, R0, 0xa0, PT ;  /* 0x000000a00000780c */ /* 0x000fc40003f44070 */
[----:B0-----:R-:W-:Y:S02]  /*16d0*/  @P4 VIMNMX R9, PT, PT, R9, R4, !PT ;  /* 0x0000000409094248 */ /* 0x001fe40007fe0100 */
[C---:B------:R-:W-:Y:S02]  /*16e0*/  ISETP.GT.U32.AND P4, PT, R0.reuse, 0xc0, PT ;  /* 0x000000c00000780c */ /* 0x040fe40003f84070 */
[----:B------:R-:W-:Y:S02]  /*16f0*/  @P3 VIMNMX R9, PT, PT, R9, R5, !PT ;  /* 0x0000000509093248 */ /* 0x000fe40007fe0100 */
[----:B------:R-:W-:Y:S02]  /*1700*/  ISETP.GT.U32.AND P3, PT, R0, 0xe0, PT ;  /* 0x000000e00000780c */ /* 0x000fe40003f64070 */
[----:B------:R-:W-:-:S04]  /*1710*/  @P1 VIMNMX R9, PT, PT, R9, R6, !PT ;  /* 0x0000000609091248 */ /* 0x000fc80007fe0100 */
[----:B------:R-:W-:-:S04]  /*1720*/  @P2 VIMNMX R9, PT, PT, R9, R7, !PT ;  /* 0x0000000709092248 */ /* 0x000fc80007fe0100 */
[----:B--2---:R-:W-:-:S04]  /*1730*/  @P4 VIMNMX R9, PT, PT, R9, R10, !PT ;  /* 0x0000000a09094248 */ /* 0x004fc80007fe0100 */
[----:B------:R-:W-:Y:S01]  /*1740*/  @P3 VIMNMX R9, PT, PT, R9, R11, !PT ;  /* 0x0000000b09093248 */ /* 0x000fe20007fe0100 */
[----:B------:R-:W-:Y:S06]  /*1750*/  BRA `(.L_x_189) ;  /* 0x0000001c00947947 */ /* 0x000fec0003800000 */
.L_x_174:
[----:B------:R-:W0:Y:S01]  /*1760*/  S2R R2, SR_TID.X ;  /* 0x0000000000027919 */ /* 0x000e220000002100 */
[----:B------:R-:W1:Y:S02]  /*1770*/  LDCU.64 UR4, c[0x0][0x380] ;  /* 0x00007000ff0477ac */ /* 0x000e640008000a00 */
[----:B-1----:R-:W-:Y:S02]  /*1780*/  IMAD.U32 R4, RZ, RZ, UR4 ;  /* 0x00000004ff047e24 */ /* 0x002fe4000f8e00ff */
[----:B------:R-:W-:Y:S02]  /*1790*/  IMAD.U32 R5, RZ, RZ, UR5 ;  /* 0x00000005ff057e24 */ /* 0x000fe4000f8e00ff */
[----:B0-----:R-:W-:-:S04]  /*17a0*/  IMAD R9, R3, 0x1000, R2 ;  /* 0x0000100003097824 */ /* 0x001fc800078e0202 */
[----:B------:R-:W-:-:S05]  /*17b0*/  IMAD.WIDE.U32 R8, R9, 0x4, R4 ;  /* 0x0000000409087825 */ /* 0x000fca00078e0004 */
        /* <DEDUP_REMOVED lines=16> */
[----:B------:R-:W-:-:S02]  /*18c0*/  ISETP.GE.U32.AND P0, PT, R0, R13, PT ;  /* 0x0000000d0000720c */ /* 0x000fc40003f06070 */
        /* <DEDUP_REMOVED lines=29> */
[----:B------:R-:W-:Y:S01]  /*1aa0*/  I2FP.F32.S32 R16, R25 ;  /* 0x0000001900107245 */ /* 0x000fe20000201400 */
[----:B------:R-:W-:Y:S01]  /*1ab0*/  IMAD.MOV.U32 R25, RZ, RZ, R26 ;  /* 0x000000ffff197224 */ /* 0x000fe200078e001a */
[----:B------:R-:W-:Y:S01]  /*1ac0*/  I2FP.F32.S32 R12, R23 ;  /* 0x00000017000c7245 */ /* 0x000fe20000201400 */
[----:B------:R-:W-:Y:S01]  /*1ad0*/  IMAD.MOV.U32 R23, RZ, RZ, R24 ;  /* 0x000000ffff177224 */ /* 0x000fe200078e0018 */
[----:B------:R-:W-:Y:S02]  /*1ae0*/  IABS R17, R17 ;  /* 0x0000001100117213 */ /* 0x000fe40000000000 */
[----:B------:R-:W-:Y:S02]  /*1af0*/  IABS R14, R14 ;  /* 0x0000000e000e7213 */ /* 0x000fe40000000000 */
[----:B------:R-:W-:Y:S02]  /*1b00*/  I2FP.F32.S32 R17, R17 ;  /* 0x0000001100117245 */ /* 0x000fe40000201400 */
[----:B------:R-:W-:-:S02]  /*1b10*/  I2FP.F32.S32 R8, R25 ;  /* 0x0000001900087245 */ /* 0x000fc40000201400 */
[----:B------:R-:W-:Y:S02]  /*1b20*/  I2FP.F32.S32 R9, R9 ;  /* 0x0000000900097245 */ /* 0x000fe40000201400 */
[----:B------:R-:W-:Y:S02]  /*1b30*/  I2FP.F32.S32 R23, R23 ;  /* 0x0000001700177245 */ /* 0x000fe40000201400 */
[----:B------:R-:W-:Y:S02]  /*1b40*/  IABS R15, R15 ;  /* 0x0000000f000f7213 */ /* 0x000fe40000000000 */
        /* <DEDUP_REMOVED lines=27> */
[----:B------:R-:W-:Y:S01]  /*1d00*/  IMAD R9, R3, 0x1000, R13 ;  /* 0x0000100003097824 */ /* 0x000fe200078e020d */
[----:B------:R-:W-:Y:S01]  /*1d10*/  LOP3.LUT R0, RZ, R2, RZ, 0x33, !PT ;  /* 0x00000002ff007212 */ /* 0x000fe200078e33ff */
[----:B------:R-:W-:Y:S01]  /*1d20*/  VIADD R8, R6, 0xfffff000 ;  /* 0xfffff00006087836 */ /* 0x000fe20000000000 */
[----:B------:R-:W-:Y:S02]  /*1d30*/  UMOV UR4, URZ ;  /* 0x000000ff00047c82 */ /* 0x000fe40008000000 */
[----:B------:R-:W-:Y:S01]  /*1d40*/  IADD3 R10, PT, PT, -R13, R6, R0 ;  /* 0x000000060d0a7210 */ /* 0x000fe20007ffe100 */
[----:B------:R-:W-:Y:S01]  /*1d50*/  IMAD.MOV.U32 R0, RZ, RZ, R9 ;  /* 0x000000ffff007224 */ /* 0x000fe200078e0009 */
[C---:B------:R-:W-:Y:S02]  /*1d60*/  ISETP.GT.U32.AND P0, PT, R9.reuse, R8, PT ;  /* 0x000000080900720c */ /* 0x040fe40003f04070 */
[----:B------:R-:W-:Y:S01]  /*1d70*/  IADD3 R7, PT, PT, R9, 0x800, R2 ;  /* 0x0000080009077810 */ /* 0x000fe20007ffe002 */
[----:B------:R-:W-:-:S10]  /*1d80*/  IMAD R2, R3, -0x1000, R10 ;  /* 0xfffff00003027824 */ /* 0x000fd400078e020a */
[----:B------:R-:W-:Y:S05]  /*1d90*/  @P0 BRA `(.L_x_191) ;  /* 0x0000000400700947 */ /* 0x000fea0003800000 */
[----:B------:R-:W0:Y:S08]  /*1da0*/  LDC R6, c[0x0][0x3a8] ;  /* 0x0000ea00ff067b82 */ /* 0x000e300000000800 */
[----:B------:R-:W1:Y:S02]  /*1db0*/  LDC.64 R4, c[0x0][0x380] ;  /* 0x0000e000ff047b82 */ /* 0x000e640000000a00 */
.L_x_192:
[----:B------:R-:W2:Y:S02]  /*1dc0*/  S2R R10, SR_TID.X ;  /* 0x00000000000a7919 */ /* 0x000ea40000002100 */
[----:B--2---:R-:W-:-:S04]  /*1dd0*/  IMAD.IADD R11, R10, 0x1, R9 ;  /* 0x000000010a0b7824 */ /* 0x004fc800078e0209 */
        /* <DEDUP_REMOVED lines=14> */
[----:B------:R-:W-:Y:S02]  /*1ec0*/  I2FP.F32.S32 R17, R17 ;  /* 0x0000001100117245 */ /* 0x000fe40000201400 */
[----:B------:R-:W-:-:S04]  /*1ed0*/  I2FP.F32.S32 R16, R16 ;  /* 0x0000001000107245 */ /* 0x000fc80000201400 */
[----:B------:R-:W-:Y:S08]  /*1ee0*/  F2I.TRUNC.NTZ R17, R17 ;  /* 0x0000001100117305 */ /* 0x000ff0000020f100 */
[----:B------:R-:W1:Y:S01]  /*1ef0*/  F2I.TRUNC.NTZ R16, R16 ;  /* 0x0000001000107305 */ /* 0x000e62000020f100 */
[----:B----4-:R-:W-:Y:S02]  /*1f00*/  IABS R28, R14 ;  /* 0x0000000e001c7213 */ /* 0x010fe40000000000 */
[----:B------:R-:W2:Y:S01]  /*1f10*/  LDG.E R14, desc[UR6][R10.64+0x2000] ;  /* 0x002000060a0e7981 */ /* 0x000ea2000c1e1900 */
[----:B-----5:R-:W-:-:S03]  /*1f20*/  IABS R15, R18 ;  /* 0x00000012000f7213 */ /* 0x020fc60000000000 */
[----:B------:R-:W3:Y:S01]  /*1f30*/  LDG.E R18, desc[UR6][R10.64+0x2c00] ;  /* 0x002c00060a127981 */ /* 0x000ee2000c1e1900 */
[----:B------:R-:W-:-:S03]  /*1f40*/  IABS R25, R12 ;  /* 0x0000000c00197213 */ /* 0x000fc60000000000 */
[----:B------:R-:W4:Y:S01]  /*1f50*/  LDG.E R12, desc[UR6][R10.64+0x2400] ;  /* 0x002400060a0c7981 */ /* 0x000f22000c1e1900 */
[----:B-1----:R-:W-:-:S03]  /*1f60*/  VIMNMX3 R26, R26, R17, R16, !PT ;  /* 0x000000111a1a720f */ /* 0x002fc60007800110 */
[----:B------:R-:W5:Y:S04]  /*1f70*/  LDG.E R16, desc[UR6][R10.64+0x3000] ;  /* 0x003000060a107981 */ /* 0x000f68000c1e1900 */
[----:B------:R1:W5:Y:S01]  /*1f80*/  LDG.E R17, desc[UR6][R10.64+0x3800] ;  /* 0x003800060a117981 */ /* 0x000362000c1e1900 */
[----:B------:R-:W-:Y:S02]  /*1f90*/  I2FP.F32.S32 R15, R15 ;  /* 0x0000000f000f7245 */ /* 0x000fe40000201400 */
[----:B------:R-:W-:Y:S02]  /*1fa0*/  I2FP.F32.S32 R28, R28 ;  /* 0x0000001c001c7245 */ /* 0x000fe40000201400 */
[----:B------:R-:W-:Y:S02]  /*1fb0*/  I2FP.F32.S32 R25, R25 ;  /* 0x0000001900197245 */ /* 0x000fe40000201400 */
[----:B------:R-:W-:Y:S08]  /*1fc0*/  F2I.TRUNC.NTZ R15, R15 ;  /* 0x0000000f000f7305 */ /* 0x000ff0000020f100 */
[----:B------:R-:W-:Y:S08]  /*1fd0*/  F2I.TRUNC.NTZ R28, R28 ;  /* 0x0000001c001c7305 */ /* 0x000ff0000020f100 */
[----:B------:R-:W0:Y:S01]  /*1fe0*/  F2I.TRUNC.NTZ R25, R25 ;  /* 0x0000001900197305 */ /* 0x000e22000020f100 */
[----:B------:R-:W-:-:S02]  /*1ff0*/  IABS R24, R24 ;  /* 0x0000001800187213 */ /* 0x000fc40000000000 */
[----:B------:R-:W-:Y:S02]  /*2000*/  IABS R23, R23 ;  /* 0x0000001700177213 */ /* 0x000fe40000000000 */
[----:B------:R-:W-:Y:S02]  /*2010*/  IABS R21, R21 ;  /* 0x0000001500157213 */ /* 0x000fe40000000000 */
[----:B0-----:R-:W-:Y:S02]  /*2020*/  VIMNMX3 R15, R15, R28, R25, !PT ;  /* 0x0000001c0f0f720f */ /* 0x001fe40007800119 */
[----:B------:R-:W-:Y:S02]  /*2030*/  IABS R25, R22 ;  /* 0x0000001600197213 */ /* 0x000fe40000000000 */
[----:B------:R-:W-:-:S03]  /*2040*/  I2FP.F32.S32 R22, R24 ;  /* 0x0000001800167245 */ /* 0x000fc60000201400 */
[----:B------:R-:W-:Y:S01]  /*2050*/  IMAD.MOV.U32 R24, RZ, RZ, R25 ;  /* 0x000000ffff187224 */ /* 0x000fe200078e0019 */
[----:B------:R-:W-:Y:S02]  /*2060*/  I2FP.F32.S32 R23, R23 ;  /* 0x0000001700177245 */ /* 0x000fe40000201400 */
[----:B------:R-:W-:Y:S02]  /*2070*/  I2FP.F32.S32 R21, R21 ;  /* 0x0000001500157245 */ /* 0x000fe40000201400 */
[----:B-1----:R-:W-:Y:S01]  /*2080*/  I2FP.F32.S32 R10, R24 ;  /* 0x00000018000a7245 */ /* 0x002fe20000201400 */
[----:B------:R-:W-:Y:S08]  /*2090*/  F2I.TRUNC.NTZ R22, R22 ;  /* 0x0000001600167305 */ /* 0x000ff0000020f100 */
[----:B------:R-:W-:Y:S08]  /*20a0*/  F2I.TRUNC.NTZ R23, R23 ;  /* 0x0000001700177305 */ /* 0x000ff0000020f100 */
[----:B------:R-:W0:Y:S08]  /*20b0*/  F2I.TRUNC.NTZ R10, R10 ;  /* 0x0000000a000a7305 */ /* 0x000e30000020f100 */
[----:B------:R-:W-:Y:S01]  /*20c0*/  F2I.TRUNC.NTZ R21, R21 ;  /* 0x0000001500157305 */ /* 0x000fe2000020f100 */
[----:B0-----:R-:W-:-:S04]  /*20d0*/  VIMNMX3 R10, R23, R22, R10, !PT ;  /* 0x00000016170a720f */ /* 0x001fc8000780010a */
[----:B------:R-:W-:Y:S02]  /*20e0*/  VIMNMX3 R26, R26, R15, R10, !PT ;  /* 0x0000000f1a1a720f */ /* 0x000fe4000780010a */
[----:B--2---:R-:W-:Y:S02]  /*20f0*/  IABS R11, R14 ;  /* 0x0000000e000b7213 */ /* 0x004fe40000000000 */
[----:B------:R-:W-:Y:S02]  /*2100*/  IABS R14, R20 ;  /* 0x00000014000e7213 */ /* 0x000fe40000000000 */
[----:B---3--:R-:W-:Y:S02]  /*2110*/  IABS R18, R18 ;  /* 0x0000001200127213 */ /* 0x008fe40000000000 */
[----:B----4-:R-:W-:Y:S02]  /*2120*/  IABS R12, R12 ;  /* 0x0000000c000c7213 */ /* 0x010fe40000000000 */
[----:B-----5:R-:W-:-:S02]  /*2130*/  IABS R20, R16 ;  /* 0x0000001000147213 */ /* 0x020fc40000000000 */
[----:B------:R-:W-:-:S03]  /*2140*/  I2FP.F32.S32 R16, R18 ;  /* 0x0000001200107245 */ /* 0x000fc60000201400 */
[----:B------:R-:W-:Y:S01]  /*2150*/  IMAD.MOV.U32 R18, RZ, RZ, R20 ;  /* 0x000000ffff127224 */ /* 0x000fe200078e0014 */
[----:B------:R-:W-:Y:S02]  /*2160*/  IABS R20, R19 ;  /* 0x0000001300147213 */ /* 0x000fe40000000000 */
[----:B------:R-:W-:Y:S02]  /*2170*/  I2FP.F32.S32 R11, R11 ;  /* 0x0000000b000b7245 */ /* 0x000fe40000201400 */
        /* <DEDUP_REMOVED lines=9> */
[----:B------:R-:W-:-:S07]  /*2210*/  I2FP.F32.S32 R18, R18 ;  /* 0x0000001200127245 */ /* 0x000fce0000201400 */
[----:B------:R-:W0:Y:S08]  /*2220*/  F2I.TRUNC.NTZ R14, R14 ;  /* 0x0000000e000e7305 */ /* 0x000e30000020f100 */
[----:B------:R-:W-:Y:S08]  /*2230*/  F2I.TRUNC.NTZ R16, R16 ;  /* 0x0000001000107305 */ /* 0x000ff0000020f100 */
[----:B------:R-:W-:Y:S01]  /*2240*/  F2I.TRUNC.NTZ R19, R19 ;  /* 0x0000001300137305 */ /* 0x000fe2000020f100 */
[----:B0-----:R-:W-:Y:S01]  /*2250*/  VIMNMX3 R11, R11, R12, R14, !PT ;  /* 0x0000000c0b0b720f */ /* 0x001fe2000780010e */
[----:B------:R-:W-:-:S06]  /*2260*/  IMAD.IADD R14, R6, 0x1, -R9 ;  /* 0x00000001060e7824 */ /* 0x000fcc00078e0a09 */
[----:B------:R-:W0:Y:S08]  /*2270*/  F2I.TRUNC.NTZ R17, R17 ;  /* 0x0000001100117305 */ /* 0x000e30000020f100 */
[----:B------:R-:W1:Y:S01]  /*2280*/  F2I.TRUNC.NTZ R18, R18 ;  /* 0x0000001200127305 */ /* 0x000e62000020f100 */
[----:B------:R-:W-:Y:S02]  /*2290*/  ISETP.GE.U32.AND P0, PT, R14, R13, PT ;  /* 0x0000000d0e00720c */ /* 0x000fe40003f06070 */
[----:B0-----:R-:W-:-:S02]  /*22a0*/  VIMNMX3 R16, R16, R19, R17, !PT ;  /* 0x000000131010720f */ /* 0x001fc40007800111 */
[----:B-1----:R-:W-:-:S04]  /*22b0*/  VIMNMX R12, PT, PT, R18, R21, !PT ;  /* 0x00000015120c7248 */ /* 0x002fc80007fe0100 */
[----:B------:R-:W-:-:S04]  /*22c0*/  VIMNMX3 R11, R11, R16, R12, !PT ;  /* 0x000000100b0b720f */ /* 0x000fc8000780010c */
[----:B------:R-:W-:Y:S01]  /*22d0*/  VIMNMX R26, PT, PT, R26, R11, !PT ;  /* 0x0000000b1a1a7248 */ /* 0x000fe20007fe0100 */
[----:B------:R-:W-:Y:S06]  /*22e0*/  @!P0 BRA `(.L_x_190) ;  /* 0x0000001000108947 */ /* 0x000fec0003800000 */
[C---:B------:R-:W-:Y:S01]  /*22f0*/  IMAD.IADD R9, R13.reuse, 0x1, R9 ;  /* 0x000000010d097824 */ /* 0x040fe200078e0209 */
[----:B------:R-:W-:Y:S01]  /*2300*/  UIADD3 UR4, UPT, UPT, UR4, 0x1, URZ ;  /* 0x0000000104047890 */ /* 0x000fe2000fffe0ff */
[----:B------:R-:W-:Y:S02]  /*2310*/  IMAD.IADD R0, R13, 0x1, R0 ;  /* 0x000000010d007824 */ /* 0x000fe400078e0200 */
[----:B------:R-:W-:Y:S01]  /*2320*/  IMAD.IADD R2, R2, 0x1, -R13 ;  /* 0x0000000102027824 */ /* 0x000fe200078e0a0d */
[----:B------:R-:W-:Y:S01]  /*2330*/  ISETP.GT.U32.AND P0, PT, R9, R8, PT ;  /* 0x000000080900720c */ /* 0x000fe20003f04070 */
[----:B------:R-:W-:-:S12]  /*2340*/  IMAD.IADD R7, R13, 0x1, R7 ;  /* 0x000000010d077824 */ /* 0x000fd800078e0207 */
[----:B------:R-:W-:Y:S05]  /*2350*/  @!P0 BRA `(.L_x_192) ;  /* 0xfffffff800988947 */ /* 0x000fea000383ffff */
.L_x_191:
[----:B------:R-:W0:Y:S01]  /*2360*/  S2R R16, SR_TID.X ;  /* 0x0000000000107919 */ /* 0x000e220000002100 */
[----:B------:R-:W-:Y:S01]  /*2370*/  IMAD.IADD R8, R6, 0x1, -R9 ;  /* 0x0000000106087824 */ /* 0x000fe200078e0a09 */
[----:B------:R-:W-:Y:S04]  /*2380*/  BSSY.RECONVERGENT B1, `(.L_x_190) ;  /* 0x00000fa000017945 */ /* 0x000fe80003800200 */
[----:B0-----:R-:W-:-:S04]  /*2390*/  ISETP.GE.AND P0, PT, R16, R8, PT ;  /* 0x000000081000720c */ /* 0x001fc80003f06270 */
[----:B------:R-:W-:-:S13]  /*23a0*/  ISETP.GE.U32.OR P0, PT, R9, R6, P0 ;  /* 0x000000060900720c */ /* 0x000fda0000706470 */
[----:B------:R-:W-:Y:S05]  /*23b0*/  @P0 BRA `(.L_x_193) ;  /* 0x0000000c00d80947 */ /* 0x000fea0003800000 */
[----:B------:R-:W0:Y:S01]  /*23c0*/  LDC R10, c[0x0][0x3ac] ;  /* 0x0000eb00ff0a7b82 */ /* 0x000e220000000800 */
[----:B------:R-:W-:Y:S01]  /*23d0*/  LOP3.LUT R11, RZ, R16, RZ, 0x33, !PT ;  /* 0x00000010ff0b7212 */ /* 0x000fe200078e33ff */
[----:B------:R-:W-:Y:S06]  /*23e0*/  BSSY.RECONVERGENT B2, `(.L_x_194) ;  /* 0x0000080000027945 */ /* 0x000fec0003800200 */
[----:B------:R-:W1:Y:S01]  /*23f0*/  LDC R8, c[0x0][0x3ac] ;  /* 0x0000eb00ff087b82 */ /* 0x000e620000000800 */
[----:B0-----:R-:W-:-:S04]  /*2400*/  IMAD.SHL.U32 R10, R10, 0x1000, RZ ;  /* 0x000010000a0a7824 */ /* 0x001fc800078e00ff */
[----:B------:R-:W-:-:S05]  /*2410*/  IMAD R10, R3, 0x1000, R10 ;  /* 0x00001000030a7824 */ /* 0x000fca00078e020a */
[----:B------:R-:W-:Y:S01]  /*2420*/  IADD3 R6, PT, PT, -R10, R6, R11 ;  /* 0x000000060a067210 */ /* 0x000fe20007ffe10b */
[----:B-1----:R-:W-:-:S04]  /*2430*/  IMAD R11, R8, UR4, RZ ;  /* 0x00000004080b7c24 */ /* 0x002fc8000f8e02ff */
[----:B------:R-:W-:-:S05]  /*2440*/  IMAD R6, R11, -0x1000, R6 ;  /* 0xfffff0000b067824 */ /* 0x000fca00078e0206 */
[C---:B------:R-:W-:Y:S02]  /*2450*/  ISETP.GE.U32.AND P0, PT, R6.reuse, 0xf00, PT ;  /* 0x00000f000600780c */ /* 0x040fe40003f06070 */
[----:B------:R-:W-:-:S04]  /*2460*/  LEA.HI R6, R6, 0x1, RZ, 0x18 ;  /* 0x0000000106067811 */ /* 0x000fc800078fc0ff */
[----:B------:R-:W-:-:S07]  /*2470*/  LOP3.LUT R8, R6, 0xf, RZ, 0xc0, !PT ;  /* 0x0000000f06087812 */ /* 0x000fce00078ec0ff */
[----:B------:R-:W-:Y:S05]  /*2480*/  @!P0 BRA `(.L_x_195) ;  /* 0x0000000400d48947 */ /* 0x000fea0003800000 */
[----:B------:R-:W-:Y:S01]  /*2490*/  LEA.HI R10, R2, 0x1, RZ, 0x18 ;  /* 0x00000001020a7811 */ /* 0x000fe200078fc0ff */
[----:B------:R-:W-:Y:S03]  /*24a0*/  BSSY.RECONVERGENT B3, `(.L_x_196) ;  /* 0x0000072000037945 */ /* 0x000fe60003800200 */
[----:B------:R-:W-:Y:S02]  /*24b0*/  LOP3.LUT R14, R10, 0x1fffff0, RZ, 0xc0, !PT ;  /* 0x01fffff00a0e7812 */ /* 0x000fe400078ec0ff */
[----:B------:R-:W-:-:S03]  /*24c0*/  LOP3.LUT R10, R16, 0x800, RZ, 0xfc, !PT ;  /* 0x00000800100a7812 */ /* 0x000fc600078efcff */
[----:B------:R-:W-:-:S07]  /*24d0*/  IMAD.MOV R14, RZ, RZ, -R14 ;  /* 0x000000ffff0e7224 */ /* 0x000fce00078e0a0e */
.L_x_197:
[C---:B------:R-:W-:Y:S02]  /*24e0*/  VIADD R21, R7.reuse, 0xfffff800 ;  /* 0xfffff80007157836 */ /* 0x040fe40000000000 */
[----:B------:R-:W-:Y:S02]  /*24f0*/  VIADD R29, R7, 0xfffff900 ;  /* 0xfffff900071d7836 */ /* 0x000fe40000000000 */
[----:B------:R-:W-:-:S04]  /*2500*/  IMAD.WIDE.U32 R20, R21, 0x4, R4 ;  /* 0x0000000415147825 */ /* 0x000fc800078e0004 */
[----:B------:R-:W-:Y:S02]  /*2510*/  VIADD R23, R7, 0xfffffa00 ;  /* 0xfffffa0007177836 */ /* 0x000fe40000000000 */
[--C-:B------:R-:W-:Y:S01]  /*2520*/  IMAD.WIDE.U32 R28, R29, 0x4, R4.reuse ;  /* 0x000000041d1c7825 */ /* 0x100fe200078e0004 */
[----:B------:R0:W2:Y:S03]  /*2530*/  LDG.E R20, desc[UR6][R20.64] ;  /* 0x0000000614147981 */ /* 0x0000a6000c1e1900 */
[----:B------:R-:W-:Y:S01]  /*2540*/  VIADD R17, R7, 0xfffffb00 ;  /* 0xfffffb0007117836 */ /* 0x000fe20000000000 */
[----:B------:R-:W3:Y:S01]  /*2550*/  LDG.E R15, desc[UR6][R28.64] ;  /* 0x000000061c0f7981 */ /* 0x000ee2000c1e1900 */
[----:B------:R-:W-:-:S04]  /*2560*/  IMAD.WIDE.U32 R22, R23, 0x4, R4 ;  /* 0x0000000417167825 */ /* 0x000fc800078e0004 */
[----:B------:R-:W-:Y:S01]  /*2570*/  IMAD.WIDE.U32 R16, R17, 0x4, R4 ;  /* 0x0000000411107825 */ /* 0x000fe200078e0004 */
[----:B------:R1:W4:Y:S04]  /*2580*/  LDG.E R11, desc[UR6][R22.64] ;  /* 0x00000006160b7981 */ /* 0x000328000c1e1900 */
[----:B------:R5:W4:Y:S01]  /*2590*/  LDG.E R25, desc[UR6][R16.64] ;  /* 0x0000000610197981 */ /* 0x000b22000c1e1900 */
[C---:B------:R-:W-:Y:S02]  /*25a0*/  VIADD R19, R7.reuse, 0xfffffc00 ;  /* 0xfffffc0007137836 */ /* 0x040fe40000000000 */
[C---:B0-----:R-:W-:Y:S02]  /*25b0*/  VIADD R21, R7.reuse, 0xfffffd00 ;  /* 0xfffffd0007157836 */ /* 0x041fe40000000000 */
[----:B------:R-:W-:-:S02]  /*25c0*/  VIADD R27, R7, 0xfffffe00 ;  /* 0xfffffe00071b7836 */ /* 0x000fc40000000000 */
[----:B------:R-:W-:-:S04]  /*25d0*/  IMAD.WIDE.U32 R18, R19, 0x4, R4 ;  /* 0x0000000413127825 */ /* 0x000fc800078e0004 */
[----:B-1----:R-:W-:Y:S01]  /*25e0*/  VIADD R23, R7, 0xffffff00 ;  /* 0xffffff0007177836 */ /* 0x002fe20000000000 */
[----:B------:R0:W4:Y:S01]  /*25f0*/  LDG.E R24, desc[UR6][R18.64] ;  /* 0x0000000612187981 */ /* 0x000122000c1e1900 */
[----:B-----5:R-:W-:-:S04]  /*2600*/  IMAD.WIDE.U32 R16, R27, 0x4, R4 ;  /* 0x000000041b107825 */ /* 0x020fc800078e0004 */
[----:B------:R-:W-:-:S04]  /*2610*/  IMAD.WIDE.U32 R12, R7, 0x4, R4 ;  /* 0x00000004070c7825 */ /* 0x000fc800078e0004 */
[----:B0-----:R-:W-:Y:S02]  /*2620*/  IMAD.WIDE.U32 R18, R23, 0x4, R4 ;  /* 0x0000000417127825 */ /* 0x001fe400078e0004 */
[----:B------:R-:W5:Y:S02]  /*2630*/  LDG.E R12, desc[UR6][R12.64] ;  /* 0x000000060c0c7981 */ /* 0x000f64000c1e1900 */
[----:B------:R-:W-:-:S04]  /*2640*/  VIADD R23, R7, 0x100 ;  /* 0x0000010007177836 */ /* 0x000fc80000000000 */
[----:B------:R-:W-:Y:S01]  /*2650*/  IMAD.WIDE.U32 R22, R23, 0x4, R4 ;  /* 0x0000000417167825 */ /* 0x000fe200078e0004 */
[----:B------:R0:W5:Y:S03]  /*2660*/  LDG.E R13, desc[UR6][R16.64] ;  /* 0x00000006100d7981 */ /* 0x000166000c1e1900 */
[----:B0-----:R-:W-:-:S04]  /*2670*/  VIADD R17, R7, 0x200 ;  /* 0x0000020007117836 */ /* 0x001fc80000000000 */
[----:B------:R-:W-:Y:S01]  /*2680*/  IMAD.WIDE.U32 R16, R17, 0x4, R4 ;  /* 0x0000000411107825 */ /* 0x000fe200078e0004 */
[----:B--2---:R-:W-:-:S03]  /*2690*/  IABS R29, R20 ;  /* 0x00000014001d7213 */ /* 0x004fc60000000000 */
[----:B------:R-:W-:Y:S01]  /*26a0*/  IMAD.WIDE.U32 R20, R21, 0x4, R4 ;  /* 0x0000000415147825 */ /* 0x000fe200078e0004 */
[----:B---3--:R-:W-:Y:S02]  /*26b0*/  IABS R27, R15 ;  /* 0x0000000f001b7213 */ /* 0x008fe40000000000 */
[----:B------:R-:W-:Y:S02]  /*26c0*/  I2FP.F32.S32 R29, R29 ;  /* 0x0000001d001d7245 */ /* 0x000fe40000201400 */
[----:B------:R0:W2:Y:S01]  /*26d0*/  LDG.E R15, desc[UR6][R20.64] ;  /* 0x00000006140f7981 */ /* 0x0000a2000c1e1900 */
[----:B------:R-:W-:Y:S02]  /*26e0*/  I2FP.F32.S32 R27, R27 ;  /* 0x0000001b001b7245 */ /* 0x000fe40000201400 */
[----:B----4-:R-:W-:Y:S01]  /*26f0*/  IABS R28, R11 ;  /* 0x0000000b001c7213 */ /* 0x010fe20000000000 */
[----:B------:R-:W-:Y:S01]  /*2700*/  F2I.TRUNC.NTZ R29, R29 ;  /* 0x0000001d001d7305 */ /* 0x000fe2000020f100 */
[----:B------:R1:W3:Y:S02]  /*2710*/  LDG.E R11, desc[UR6][R18.64] ;  /* 0x00000006120b7981 */ /* 0x0002e4000c1e1900 */
[----:B------:R-:W-:-:S02]  /*2720*/  I2FP.F32.S32 R28, R28 ;  /* 0x0000001c001c7245 */ /* 0x000fc40000201400 */
[----:B0-----:R-:W-:Y:S02]  /*2730*/  IABS R21, R25 ;  /* 0x0000001900157213 */ /* 0x001fe40000000000 */
[----:B------:R0:W4:Y:S01]  /*2740*/  LDG.E R25, desc[UR6][R22.64] ;  /* 0x0000000616197981 */ /* 0x000122000c1e1900 */
[----:B------:R0:W0:Y:S01]  /*2750*/  F2I.TRUNC.NTZ R20, R27 ;  /* 0x0000001b00147305 */ /* 0x000022000020f100 */
[----:B------:R-:W-:-:S07]  /*2760*/  I2FP.F32.S32 R21, R21 ;  /* 0x0000001500157245 */ /* 0x000fce0000201400 */
[----:B------:R-:W-:Y:S01]  /*2770*/  F2I.TRUNC.NTZ R28, R28 ;  /* 0x0000001c001c7305 */ /* 0x000fe2000020f100 */
[C---:B-1----:R-:W-:Y:S01]  /*2780*/  VIADD R19, R7.reuse, 0x300 ;  /* 0x0000030007137836 */ /* 0x042fe20000000000 */
[----:B0-----:R0:W4:Y:S06]  /*2790*/  LDG.E R27, desc[UR6][R16.64] ;  /* 0x00000006101b7981 */ /* 0x00112c000c1e1900 */
[----:B------:R1:W0:Y:S01]  /*27a0*/  F2I.TRUNC.NTZ R23, R21 ;  /* 0x0000001500177305 */ /* 0x000222000020f100 */
[----:B------:R-:W-:Y:S01]  /*27b0*/  VIMNMX3 R29, R26, R29, R20, !PT ;  /* 0x0000001d1a1d720f */ /* 0x000fe20007800114 */
[----:B------:R-:W-:-:S02]  /*27c0*/  VIADD R20, R7, 0x400 ;  /* 0x0000040007147836 */ /* 0x000fc40000000000 */
[----:B------:R-:W-:-:S04]  /*27d0*/  IMAD.WIDE.U32 R18, R19, 0x4, R4 ;  /* 0x0000000413127825 */ /* 0x000fc800078e0004 */
[----:B-1----:R-:W-:Y:S01]  /*27e0*/  IMAD.WIDE.U32 R20, R20, 0x4, R4 ;  /* 0x0000000414147825 */ /* 0x002fe200078e0004 */
[----:B------:R1:W4:Y:S03]  /*27f0*/  LDG.E R26, desc[UR6][R18.64] ;  /* 0x00000006121a7981 */ /* 0x000326000c1e1900 */
[----:B------:R-:W-:Y:S01]  /*2800*/  VIADD R22, R7, 0x500 ;  /* 0x0000050007167836 */ /* 0x000fe20000000000 */
[----:B0-----:R-:W-:Y:S01]  /*2810*/  VIMNMX3 R28, R29, R28, R23, !PT ;  /* 0x0000001c1d1c720f */ /* 0x001fe20007800117 */
[----:B------:R-:W-:Y:S01]  /*2820*/  VIADD R29, R7, 0x600 ;  /* 0x00000600071d7836 */ /* 0x000fe20000000000 */
[----:B------:R0:W4:Y:S01]  /*2830*/  LDG.E R20, desc[UR6][R20.64] ;  /* 0x0000000614147981 */ /* 0x000122000c1e1900 */
[----:B------:R-:W-:-:S04]  /*2840*/  IMAD.WIDE.U32 R22, R22, 0x4, R4 ;  /* 0x0000000416167825 */ /* 0x000fc800078e0004 */
[--C-:B------:R-:W-:Y:S02]  /*2850*/  IMAD.WIDE.U32 R16, R29, 0x4, R4.reuse ;  /* 0x000000041d107825 */ /* 0x100fe400078e0004 */
[----:B------:R-:W4:Y:S02]  /*2860*/  LDG.E R22, desc[UR6][R22.64] ;  /* 0x0000000616167981 */ /* 0x000f24000c1e1900 */
[----:B------:R-:W-:Y:S02]  /*2870*/  VIADD R29, R7, 0x700 ;  /* 0x00000700071d7836 */ /* 0x000fe40000000000 */
[----:B------:R-:W4:Y:S02]  /*2880*/  LDG.E R16, desc[UR6][R16.64] ;  /* 0x0000000610107981 */ /* 0x000f24000c1e1900 */
[----:B-1----:R-:W-:-:S06]  /*2890*/  IMAD.WIDE.U32 R18, R29, 0x4, R4 ;  /* 0x000000041d127825 */ /* 0x002fcc00078e0004 */
[----:B------:R5:W4:Y:S01]  /*28a0*/  LDG.E R18, desc[UR6][R18.64] ;  /* 0x0000000612127981 */ /* 0x000b22000c1e1900 */
[----:B0-----:R-:W-:Y:S02]  /*28b0*/  IABS R21, R24 ;  /* 0x0000001800157213 */ /* 0x001fe40000000000 */
[----:B-----5:R-:W-:Y:S02]  /*28c0*/  IABS R19, R13 ;  /* 0x0000000d00137213 */ /* 0x020fe40000000000 */
[----:B------:R-:W-:-:S04]  /*28d0*/  IABS R12, R12 ;  /* 0x0000000c000c7213 */ /* 0x000fc80000000000 */
[----:B------:R-:W-:-:S06]  /*28e0*/  I2FP.F32.S32 R12, R12 ;  /* 0x0000000c000c7245 */ /* 0x000fcc0000201400 */
[----:B------:R-:W-:Y:S01]  /*28f0*/  F2I.TRUNC.NTZ R12, R12 ;  /* 0x0000000c000c7305 */ /* 0x000fe2000020f100 */
[----:B------:R-:W-:-:S05]  /*2900*/  VIADD R14, R14, 0x10 ;  /* 0x000000100e0e7836 */ /* 0x000fca0000000000 */
[----:B------:R-:W-:Y:S01]  /*2910*/  ISETP.NE.AND P0, PT, R14, RZ, PT ;  /* 0x000000ff0e00720c */ /* 0x000fe20003f05270 */
[----:B------:R-:W-:Y:S02]  /*2920*/  VIADD R10, R10, 0x1000 ;  /* 0x000010000a0a7836 */ /* 0x000fe40000000000 */
[----:B------:R-:W-:Y:S01]  /*2930*/  VIADD R7, R7, 0x1000 ;  /* 0x0000100007077836 */ /* 0x000fe20000000000 */
[----:B--2---:R-:W-:Y:S02]  /*2940*/  IABS R17, R15 ;  /* 0x0000000f00117213 */ /* 0x004fe40000000000 */
[----:B------:R-:W-:Y:S02]  /*2950*/  I2FP.F32.S32 R15, R21 ;  /* 0x00000015000f7245 */ /* 0x000fe40000201400 */
[----:B------:R-:W-:Y:S01]  /*2960*/  I2FP.F32.S32 R13, R17 ;  /* 0x00000011000d7245 */ /* 0x000fe20000201400 */
[----:B------:R-:W-:Y:S01]  /*2970*/  IMAD.MOV.U32 R17, RZ, RZ, R19 ;  /* 0x000000ffff117224 */ /* 0x000fe200078e0013 */
[----:B---3--:R-:W-:-:S02]  /*2980*/  IABS R24, R11 ;  /* 0x0000000b00187213 */ /* 0x008fc40000000000 */
[----:B------:R-:W-:Y:S02]  /*2990*/  F2I.TRUNC.NTZ R15, R15 ;  /* 0x0000000f000f7305 */ /* 0x000fe4000020f100 */
[----:B------:R-:W-:Y:S02]  /*29a0*/  I2FP.F32.S32 R11, R17 ;  /* 0x00000011000b7245 */ /* 0x000fe40000201400 */
[----:B----4-:R-:W-:Y:S02]  /*29b0*/  IABS R17, R25 ;  /* 0x0000001900117213 */ /* 0x010fe40000000000 */
[----:B------:R-:W-:Y:S02]  /*29c0*/  I2FP.F32.S32 R24, R24 ;  /* 0x0000001800187245 */ /* 0x000fe40000201400 */
[----:B------:R-:W0:Y:S01]  /*29d0*/  F2I.TRUNC.NTZ R13, R13 ;  /* 0x0000000d000d7305 */ /* 0x000e22000020f100 */
[----:B------:R-:W-:Y:S02]  /*29e0*/  I2FP.F32.S32 R17, R17 ;  /* 0x0000001100117245 */ /* 0x000fe40000201400 */
[----:B------:R-:W-:-:S05]  /*29f0*/  IABS R19, R27 ;  /* 0x0000001b00137213 */ /* 0x000fca0000000000 */
[----:B------:R-:W-:Y:S01]  /*2a00*/  F2I.TRUNC.NTZ R11, R11 ;  /* 0x0000000b000b7305 */ /* 0x000fe2000020f100 */
[----:B------:R-:W-:-:S07]  /*2a10*/  I2FP.F32.S32 R19, R19 ;  /* 0x0000001300137245 */ /* 0x000fce0000201400 */
[----:B------:R-:W1:Y:S01]  /*2a20*/  F2I.TRUNC.NTZ R24, R24 ;  /* 0x0000001800187305 */ /* 0x000e62000020f100 */
[----:B------:R-:W-:Y:S02]  /*2a30*/  IABS R21, R26 ;  /* 0x0000001a00157213 */ /* 0x000fe40000000000 */
[----:B------:R-:W-:Y:S02]  /*2a40*/  IABS R23, R20 ;  /* 0x0000001400177213 */ /* 0x000fe40000000000 */
[----:B------:R-:W-:-:S03]  /*2a50*/  I2FP.F32.S32 R20, R21 ;  /* 0x0000001500147245 */ /* 0x000fc60000201400 */
[----:B------:R-:W-:Y:S01]  /*2a60*/  IMAD.MOV.U32 R21, RZ, RZ, R23 ;  /* 0x000000ffff157224 */ /* 0x000fe200078e0017 */
[----:B------:R-:W-:Y:S01]  /*2a70*/  IABS R22, R22 ;  /* 0x0000001600167213 */ /* 0x000fe20000000000 */
[----:B------:R-:W2:Y:S03]  /*2a80*/  F2I.TRUNC.NTZ R17, R17 ;  /* 0x0000001100117305 */ /* 0x000ea6000020f100 */
[----:B------:R-:W-:Y:S02]  /*2a90*/  I2FP.F32.S32 R21, R21 ;  /* 0x0000001500157245 */ /* 0x000fe40000201400 */
[----:B------:R-:W-:Y:S02]  /*2aa0*/  IABS R26, R16 ;  /* 0x00000010001a7213 */ /* 0x000fe40000000000 */
[----:B------:R-:W-:Y:S01]  /*2ab0*/  I2FP.F32.S32 R16, R22 ;  /* 0x0000001600107245 */ /* 0x000fe20000201400 */
[----:B------:R-:W-:Y:S01]  /*2ac0*/  F2I.TRUNC.NTZ R19, R19 ;  /* 0x0000001300137305 */ /* 0x000fe2000020f100 */
[----:B------:R-:W-:-:S02]  /*2ad0*/  IABS R18, R18 ;  /* 0x0000001200127213 */ /* 0x000fc40000000000 */
[----:B0-----:R-:W-:-:S05]  /*2ae0*/  VIMNMX3 R13, R28, R15, R13, !PT ;  /* 0x0000000f1c0d720f */ /* 0x001fca000780010d */
[----:B------:R-:W0:Y:S01]  /*2af0*/  F2I.TRUNC.NTZ R20, R20 ;  /* 0x0000001400147305 */ /* 0x000e22000020f100 */
[----:B------:R-:W-:Y:S02]  /*2b00*/  I2FP.F32.S32 R26, R26 ;  /* 0x0000001a001a7245 */ /* 0x000fe40000201400 */
[----:B------:R-:W-:Y:S02]  /*2b10*/  I2FP.F32.S32 R15, R18 ;  /* 0x00000012000f7245 */ /* 0x000fe40000201400 */
[----:B-1----:R-:W-:-:S03]  /*2b20*/  VIMNMX3 R11, R13, R11, R24, !PT ;  /* 0x0000000b0d0b720f */ /* 0x002fc60007800118 */
[----:B------:R-:W-:Y:S01]  /*2b30*/  F2I.TRUNC.NTZ R21, R21 ;  /* 0x0000001500157305 */ /* 0x000fe2000020f100 */
[----:B--2---:R-:W-:-:S07]  /*2b40*/  VIMNMX3 R11, R11, R12, R17, !PT ;  /* 0x0000000c0b0b720f */ /* 0x004fce0007800111 */
        /* <DEDUP_REMOVED lines=8> */
.L_x_196:
[----:B------:R-:W-:-:S07]  /*2bd0*/  VIADD R16, R10, 0xfffff800 ;  /* 0xfffff8000a107836 */ /* 0x000fce0000000000 */
.L_x_195:
[----:B------:R-:W-:Y:S05]  /*2be0*/  BSYNC.RECONVERGENT B2 ;  /* 0x0000000000027941 */ /* 0x000fea0003800200 */
.L_x_194:
[----:B------:R-:W-:-:S13]  /*2bf0*/  ISETP.NE.AND P0, PT, R8, RZ, PT ;  /* 0x000000ff0800720c */ /* 0x000fda0003f05270 */
[----:B------:R-:W-:Y:S05]  /*2c00*/  @!P0 BRA `(.L_x_193) ;  /* 0x0000000400c48947 */ /* 0x000fea0003800000 */
[----:B------:R-:W-:Y:S01]  /*2c10*/  ISETP.GE.U32.AND P0, PT, R8, 0x8, PT ;  /* 0x000000080800780c */ /* 0x000fe20003f06070 */
[----:B------:R-:W-:Y:S01]  /*2c20*/  BSSY.RECONVERGENT B2, `(.L_x_198) ;  /* 0x000003e000027945 */ /* 0x000fe20003800200 */
[----:B------:R-:W-:-:S04]  /*2c30*/  LOP3.LUT R22, R6, 0x7, RZ, 0xc0, !PT ;  /* 0x0000000706167812 */ /* 0x000fc800078ec0ff */
[----:B------:R-:W-:-:S07]  /*2c40*/  ISETP.NE.AND P1, PT, R22, RZ, PT ;  /* 0x000000ff1600720c */ /* 0x000fce0003f25270 */
[----:B------:R-:W-:Y:S06]  /*2c50*/  @!P0 BRA `(.L_x_199) ;  /* 0x0000000000e88947 */ /* 0x000fec0003800000 */
[----:B------:R-:W-:-:S04]  /*2c60*/  IMAD.IADD R15, R16, 0x1, R9 ;  /* 0x00000001100f7824 */ /* 0x000fc800078e0209 */
[----:B------:R-:W-:-:S04]  /*2c70*/  IMAD.WIDE.U32 R10, R15, 0x4, R4 ;  /* 0x000000040f0a7825 */ /* 0x000fc800078e0004 */
[C---:B------:R-:W-:Y:S01]  /*2c80*/  VIADD R13, R15.reuse, 0x100 ;  /* 0x000001000f0d7836 */ /* 0x040fe20000000000 */
[----:B------:R0:W2:Y:S01]  /*2c90*/  LDG.E R8, desc[UR6][R10.64] ;  /* 0x000000060a087981 */ /* 0x0000a2000c1e1900 */
[----:B------:R-:W-:Y:S02]  /*2ca0*/  VIADD R19, R15, 0x400 ;  /* 0x000004000f137836 */ /* 0x000fe40000000000 */
[----:B------:R-:W-:-:S04]  /*2cb0*/  IMAD.WIDE.U32 R12, R13, 0x4, R4 ;  /* 0x000000040d0c7825 */ /* 0x000fc800078e0004 */
[C---:B------:R-:W-:Y:S01]  /*2cc0*/  VIADD R25, R15.reuse, 0x200 ;  /* 0x000002000f197836 */ /* 0x040fe20000000000 */
[----:B------:R1:W3:Y:S01]  /*2cd0*/  LDG.E R17, desc[UR6][R12.64] ;  /* 0x000000060c117981 */ /* 0x0002e2000c1e1900 */
[C---:B------:R-:W-:Y:S02]  /*2ce0*/  VIADD R21, R15.reuse, 0x300 ;  /* 0x000003000f157836 */ /* 0x040fe40000000000 */
[----:B0-----:R-:W-:Y:S02]  /*2cf0*/  VIADD R11, R15, 0x500 ;  /* 0x000005000f0b7836 */ /* 0x001fe40000000000 */
[----:B------:R-:W-:-:S04]  /*2d00*/  IMAD.WIDE.U32 R18, R19, 0x4, R4 ;  /* 0x0000000413127825 */ /* 0x000fc800078e0004 */
[--C-:B------:R-:W-:Y:S02]  /*2d10*/  IMAD.WIDE.U32 R10, R11, 0x4, R4.reuse ;  /* 0x000000040b0a7825 */ /* 0x100fe400078e0004 */
[----:B------:R3:W4:Y:S02]  /*2d20*/  LDG.E R18, desc[UR6][R18.64] ;  /* 0x0000000612127981 */ /* 0x000724000c1e1900 */
[----:B-1----:R-:W-:Y:S02]  /*2d30*/  VIADD R13, R15, 0x600 ;  /* 0x000006000f0d7836 */ /* 0x002fe40000000000 */
[--C-:B------:R-:W-:Y:S01]  /*2d40*/  IMAD.WIDE.U32 R24, R25, 0x4, R4.reuse ;  /* 0x0000000419187825 */ /* 0x100fe200078e0004 */
[----:B------:R0:W5:Y:S03]  /*2d50*/  LDG.E R10, desc[UR6][R10.64] ;  /* 0x000000060a0a7981 */ /* 0x000166000c1e1900 */
[----:B------:R-:W-:Y:S01]  /*2d60*/  IMAD.WIDE.U32 R12, R13, 0x4, R4 ;  /* 0x000000040d0c7825 */ /* 0x000fe200078e0004 */
[----:B------:R-:W5:Y:S03]  /*2d70*/  LDG.E R7, desc[UR6][R24.64] ;  /* 0x0000000618077981 */ /* 0x000f66000c1e1900 */
[----:B------:R-:W-:-:S02]  /*2d80*/  VIADD R15, R15, 0x700 ;  /* 0x000007000f0f7836 */ /* 0x000fc40000000000 */
[--C-:B------:R-:W-:Y:S01]  /*2d90*/  IMAD.WIDE.U32 R20, R21, 0x4, R4.reuse ;  /* 0x0000000415147825 */ /* 0x100fe200078e0004 */
[----:B------:R-:W5:Y:S03]  /*2da0*/  LDG.E R12, desc[UR6][R12.64] ;  /* 0x000000060c0c7981 */ /* 0x000f66000c1e1900 */
[----:B------:R-:W-:Y:S02]  /*2db0*/  IMAD.WIDE.U32 R14, R15, 0x4, R4 ;  /* 0x000000040f0e7825 */ /* 0x000fe400078e0004 */
[----:B------:R-:W5:Y:S04]  /*2dc0*/  LDG.E R20, desc[UR6][R20.64] ;  /* 0x0000000614147981 */ /* 0x000f68000c1e1900 */
[----:B------:R4:W5:Y:S01]  /*2dd0*/  LDG.E R14, desc[UR6][R14.64] ;  /* 0x000000060e0e7981 */ /* 0x000962000c1e1900 */
[----:B------:R-:W-:Y:S01]  /*2de0*/  VIADD R16, R16, 0x800 ;  /* 0x0000080010107836 */ /* 0x000fe20000000000 */
[----:B--2---:R-:W-:-:S02]  /*2df0*/  IABS R8, R8 ;  /* 0x0000000800087213 */ /* 0x004fc40000000000 */
[----:B---3--:R-:W-:Y:S02]  /*2e00*/  IABS R19, R17 ;  /* 0x0000001100137213 */ /* 0x008fe40000000000 */
[----:B------:R-:W-:-:S04]  /*2e10*/  I2FP.F32.S32 R17, R8 ;  /* 0x0000000800117245 */ /* 0x000fc80000201400 */
[----:B0-----:R5:W-:Y:S01]  /*2e20*/  F2I.TRUNC.NTZ R11, R17 ;  /* 0x00000011000b7305 */ /* 0x001be2000020f100 */
[----:B------:R-:W-:Y:S01]  /*2e30*/  IMAD.MOV.U32 R8, RZ, RZ, R19 ;  /* 0x000000ffff087224 */ /* 0x000fe200078e0013 */
[----:B----4-:R-:W-:Y:S02]  /*2e40*/  IABS R15, R18 ;  /* 0x00000012000f7213 */ /* 0x010fe40000000000 */
[----:B-----5:R-:W-:Y:S02]  /*2e50*/  IABS R17, R10 ;  /* 0x0000000a00117213 */ /* 0x020fe40000000000 */
[----:B------:R-:W-:Y:S02]  /*2e60*/  I2FP.F32.S32 R10, R15 ;  /* 0x0000000f000a7245 */ /* 0x000fe40000201400 */
[----:B------:R-:W-:Y:S01]  /*2e70*/  IABS R19, R7 ;  /* 0x0000000700137213 */ /* 0x000fe20000000000 */
[----:B------:R-:W-:Y:S01]  /*2e80*/  IMAD.MOV.U32 R15, RZ, RZ, R17 ;  /* 0x000000ffff0f7224 */ /* 0x000fe200078e0011 */
[----:B------:R-:W-:-:S02]  /*2e90*/  I2FP.F32.S32 R7, R8 ;  /* 0x0000000800077245 */ /* 0x000fc40000201400 */
[----:B------:R-:W-:Y:S01]  /*2ea0*/  IABS R17, R12 ;  /* 0x0000000c00117213 */ /* 0x000fe20000000000 */
[----:B------:R-:W-:Y:S01]  /*2eb0*/  IMAD.MOV.U32 R8, RZ, RZ, R19 ;  /* 0x000000ffff087224 */ /* 0x000fe200078e0013 */
[----:B------:R-:W-:Y:S02]  /*2ec0*/  I2FP.F32.S32 R12, R15 ;  /* 0x0000000f000c7245 */ /* 0x000fe40000201400 */
[----:B------:R-:W-:Y:S01]  /*2ed0*/  IABS R13, R20 ;  /* 0x00000014000d7213 */ /* 0x000fe20000000000 */
[----:B------:R-:W-:Y:S01]  /*2ee0*/  IMAD.MOV.U32 R15, RZ, RZ, R17 ;  /* 0x000000ffff0f7224 */ /* 0x000fe200078e0011 */
[----:B------:R-:W-:Y:S02]  /*2ef0*/  I2FP.F32.S32 R8, R8 ;  /* 0x0000000800087245 */ /* 0x000fe40000201400 */
[----:B------:R-:W-:Y:S02]  /*2f00*/  IABS R17, R14 ;  /* 0x0000000e00117213 */ /* 0x000fe40000000000 */
[----:B------:R-:W-:Y:S01]  /*2f10*/  I2FP.F32.S32 R13, R13 ;  /* 0x0000000d000d7245 */ /* 0x000fe20000201400 */
[----:B------:R-:W0:Y:S01]  /*2f20*/  F2I.TRUNC.NTZ R7, R7 ;  /* 0x0000000700077305 */ /* 0x000e22000020f100 */
[----:B------:R-:W-:Y:S01]  /*2f30*/  I2FP.F32.S32 R14, R15 ;  /* 0x0000000f000e7245 */ /* 0x000fe20000201400 */
[----:B------:R-:W-:-:S06]  /*2f40*/  IMAD.MOV.U32 R15, RZ, RZ, R17 ;  /* 0x000000ffff0f7224 */ /* 0x000fcc00078e0011 */
        /* <DEDUP_REMOVED lines=11> */
.L_x_199:
[----:B------:R-:W-:Y:S05]  /*3000*/  BSYNC.RECONVERGENT B2 ;  /* 0x0000000000027941 */ /* 0x000fea0003800200 */
.L_x_198:
[----:B------:R-:W-:Y:S05]  /*3010*/  @!P1 BRA `(.L_x_193) ;  /* 0x0000000000c09947 */ /* 0x000fea0003800000 */
[----:B------:R-:W-:Y:S01]  /*3020*/  ISETP.GE.U32.AND P0, PT, R22, 0x4, PT ;  /* 0x000000041600780c */ /* 0x000fe20003f06070 */
[----:B------:R-:W-:Y:S01]  /*3030*/  BSSY.RECONVERGENT B2, `(.L_x_200) ;  /* 0x000001e000027945 */ /* 0x000fe20003800200 */
[----:B------:R-:W-:-:S11]  /*3040*/  LOP3.LUT P1, RZ, R6, 0x3, RZ, 0xc0, !PT ;  /* 0x0000000306ff7812 */ /* 0x000fd6000782c0ff */
[----:B------:R-:W-:Y:S05]  /*3050*/  @!P0 BRA `(.L_x_201) ;  /* 0x00000000006c8947 */ /* 0x000fea0003800000 */
[----:B------:R-:W-:-:S04]  /*3060*/  IMAD.IADD R13, R16, 0x1, R9 ;  /* 0x00000001100d7824 */ /* 0x000fc800078e0209 */
[C---:B------:R-:W-:Y:S02]  /*3070*/  VIADD R9, R13.reuse, 0x100 ;  /* 0x000001000d097836 */ /* 0x040fe40000000000 */
[----:B------:R-:W-:-:S04]  /*3080*/  IMAD.WIDE.U32 R6, R13, 0x4, R4 ;  /* 0x000000040d067825 */ /* 0x000fc800078e0004 */
[----:B------:R-:W-:Y:S02]  /*3090*/  VIADD R11, R13, 0x200 ;  /* 0x000002000d0b7836 */ /* 0x000fe40000000000 */
[--C-:B------:R-:W-:Y:S01]  /*30a0*/  IMAD.WIDE.U32 R8, R9, 0x4, R4.reuse ;  /* 0x0000000409087825 */ /* 0x100fe200078e0004 */
[----:B------:R-:W2:Y:S03]  /*30b0*/  LDG.E R6, desc[UR6][R6.64] ;  /* 0x0000000606067981 */ /* 0x000ea6000c1e1900 */
        /* <DEDUP_REMOVED lines=10> */
[----:B------:R-:W-:Y:S02]  /*3160*/  F2I.TRUNC.NTZ R7, R14 ;  /* 0x0000000e00077305 */ /* 0x000fe4000020f100 */
[----:B------:R-:W-:Y:S02]  /*3170*/  I2FP.F32.S32 R6, R6 ;  /* 0x0000000600067245 */ /* 0x000fe40000201400 */
[----:B----4-:R-:W-:Y:S02]  /*3180*/  IABS R8, R10 ;  /* 0x0000000a00087213 */ /* 0x010fe40000000000 */
[----:B-----5:R-:W-:-:S02]  /*3190*/  IABS R9, R12 ;  /* 0x0000000c00097213 */ /* 0x020fc40000000000 */
[----:B------:R-:W0:Y:S01]  /*31a0*/  F2I.TRUNC.NTZ R6, R6 ;  /* 0x0000000600067305 */ /* 0x000e22000020f100 */
[----:B------:R-:W-:Y:S02]  /*31b0*/  I2FP.F32.S32 R8, R8 ;  /* 0x0000000800087245 */ /* 0x000fe40000201400 */
[----:B------:R-:W-:-:S05]  /*31c0*/  I2FP.F32.S32 R9, R9 ;  /* 0x0000000900097245 */ /* 0x000fca0000201400 */
[----:B------:R-:W-:Y:S01]  /*31d0*/  F2I.TRUNC.NTZ R8, R8 ;  /* 0x0000000800087305 */ /* 0x000fe2000020f100 */
[----:B0-----:R-:W-:-:S07]  /*31e0*/  VIMNMX3 R7, R26, R7, R6, !PT ;  /* 0x000000071a07720f */ /* 0x001fce0007800106 */
[----:B------:R-:W0:Y:S02]  /*31f0*/  F2I.TRUNC.NTZ R9, R9 ;  /* 0x0000000900097305 */ /* 0x000e24000020f100 */
[----:B0-----:R-:W-:-:S07]  /*3200*/  VIMNMX3 R26, R7, R8, R9, !PT ;  /* 0x00000008071a720f */ /* 0x001fce0007800109 */
.L_x_201:
[----:B------:R-:W-:Y:S05]  /*3210*/  BSYNC.RECONVERGENT B2 ;  /* 0x0000000000027941 */ /* 0x000fea0003800200 */
.L_x_200:
[----:B------:R-:W-:Y:S05]  /*3220*/  @!P1 BRA `(.L_x_193) ;  /* 0x00000000003c9947 */ /* 0x000fea0003800000 */
[----:B------:R-:W-:Y:S01]  /*3230*/  LOP3.LUT R2, R2, 0xffff, RZ, 0xc0, !PT ;  /* 0x0000ffff02027812 */ /* 0x000fe200078ec0ff */
[----:B------:R-:W-:-:S03]  /*3240*/  IMAD.IADD R9, R16, 0x1, R0 ;  /* 0x0000000110097824 */ /* 0x000fc600078e0200 */
[----:B------:R-:W-:-:S04]  /*3250*/  LEA.HI R2, R2, 0x1, RZ, 0x18 ;  /* 0x0000000102027811 */ /* 0x000fc800078fc0ff */
[----:B------:R-:W-:-:S05]  /*3260*/  LOP3.LUT R2, R2, 0x3, RZ, 0xc0, !PT ;  /* 0x0000000302027812 */ /* 0x000fca00078ec0ff */
[----:B------:R-:W-:-:S07]  /*3270*/  IMAD.MOV R2, RZ, RZ, -R2 ;  /* 0x000000ffff027224 */ /* 0x000fce00078e0a02 */
.L_x_202:
[----:B------:R-:W-:-:S06]  /*3280*/  IMAD.WIDE.U32 R6, R9, 0x4, R4 ;  /* 0x0000000409067825 */ /* 0x000fcc00078e0004 */
        /* <DEDUP_REMOVED lines=9> */
.L_x_193:
[----:B------:R-:W-:Y:S05]  /*3320*/  BSYNC.RECONVERGENT B1 ;  /* 0x0000000000017941 */ /* 0x000fea0003800200 */
.L_x_190:
        /* <DEDUP_REMOVED lines=33> */
[----:B--2---:R-:W-:Y:S04]  /*3540*/  LDS R0, [UR4+0xc] ;  /* 0x00000c04ff007984 */ /* 0x004fe80008000800 */
[----:B------:R-:W0:Y:S04]  /*3550*/  LDS.128 R4, [UR4+0x10] ;  /* 0x00001004ff047984 */ /* 0x000e280008000c00 */
[----:B------:R-:W1:Y:S01]  /*3560*/  LDS.64 R10, [UR4+0x20] ;  /* 0x00002004ff0a7984 */ /* 0x000e620008000a00 */
[----:B0-----:R-:W-:-:S04]  /*3570*/  VIMNMX3 R0, R9, R0, R4, !PT ;  /* 0x000000000900720f */ /* 0x001fc80007800104 */
[----:B------:R-:W-:-:S04]  /*3580*/  VIMNMX3 R0, R0, R5, R6, !PT ;  /* 0x000000050000720f */ /* 0x000fc80007800106 */
[----:B-1----:R-:W-:-:S04]  /*3590*/  VIMNMX3 R0, R0, R7, R10, !PT ;  /* 0x000000070000720f */ /* 0x002fc8000780010a */
[----:B------:R-:W-:-:S07]  /*35a0*/  VIMNMX R9, PT, PT, R0, R11, !PT ;  /* 0x0000000b00097248 */ /* 0x000fce0007fe0100 */
.L_x_189:
[----:B------:R-:W-:Y:S05]  /*35b0*/  BSYNC.RECONVERGENT B0 ;  /* 0x0000000000007941 */ /* 0x000fea0003800200 */
.L_x_173:
[----:B------:R-:W-:Y:S05]  /*35c0*/  @P0 EXIT ;  /* 0x000000000000094d */ /* 0x000fea0003800000 */
[----:B-12---:R-:W1:Y:S02]  /*35d0*/  LDC.64 R4, c[0x0][0x388] ;  /* 0x0000e200ff047b82 */ /* 0x006e640000000a00 */
[----:B-1----:R-:W-:-:S05]  /*35e0*/  IMAD.WIDE.U32 R2, R3, 0x4, R4 ;  /* 0x0000000403027825 */ /* 0x002fca00078e0004 */
[----:B------:R-:W-:Y:S01]  /*35f0*/  STG.E desc[UR6][R2.64], R9 ;  /* 0x0000000902007986 */ /* 0x000fe2000c101906 */
[----:B------:R-:W-:Y:S05]  /*3600*/  EXIT ;  /* 0x000000000000794d */ /* 0x000fea0003800000 */
.L_x_203:
        /* <DEDUP_REMOVED lines=15> */
.L_x_275:


//--------------------- .text._ZN3cub18CUB_300001_SM_10006detail6reduce28DeviceReduceSingleTileKernelINS2_10policy_hubIijN4cuda3__47maximumIiEEE10Policy1000EN6thrust24THRUST_300001_SM_1000_NS10device_ptrIiEEPfjS8_fi8AbsValueEEvT0_T1_T2_T3_T4_T6_ --------------------------
	.section	.text._ZN3cub18CUB_300001_SM_10006detail6reduce28DeviceReduceSingleTileKernelINS2_10policy_hubIijN4cuda3__47maximumIiEEE10Policy1000EN6thrust24THRUST_300001_SM_1000_NS10device_ptrIiEEPfjS8_fi8AbsValueEEvT0_T1_T2_T3_T4_T6_,"ax",@progbits
	.align	128
        .global         _ZN3cub18CUB_300001_SM_10006detail6reduce28DeviceReduceSingleTileKernelINS2_10policy_hubIijN4cuda3__47maximumIiEEE10Policy1000EN6thrust24THRUST_300001_SM_1000_NS10device_ptrIiEEPfjS8_fi8AbsValueEEvT0_T1_T2_T3_T4_T6_
        .type           _ZN3cub18CUB_300001_SM_10006detail6reduce28DeviceReduceSingleTileKernelINS2_10policy_hubIijN4cuda3__47maximumIiEEE10Policy1000EN6thrust24THRUST_300001_SM_1000_NS10device_ptrIiEEPfjS8_fi8AbsValueEEvT0_T1_T2_T3_T4_T6_,@function
        .size           _ZN3cub18CUB_300001_SM_10006detail6reduce28DeviceReduceSingleTileKernelINS2_10policy_hubIijN4cuda3__47maximumIiEEE10Policy1000EN6thrust24THRUST_300001_SM_1000_NS10device_ptrIiEEPfjS8_fi8AbsValueEEvT0_T1_T2_T3_T4_T6_,(.L_x_276 - _ZN3cub18CUB_300001_SM_10006detail6reduce28DeviceReduceSingleTileKernelINS2_10policy_hubIijN4cuda3__47maximumIiEEE10Policy1000EN6thrust24THRUST_300001_SM_1000_NS10device_ptrIiEEPfjS8_fi8AbsValueEEvT0_T1_T2_T3_T4_T6_)
        .other          _ZN3cub18CUB_300001_SM_10006detail6reduce28DeviceReduceSingleTileKernelINS2_10policy_hubIijN4cuda3__47maximumIiEEE10Policy1000EN6thrust24THRUST_300001_SM_1000_NS10device_ptrIiEEPfjS8_fi8AbsValueEEvT0_T1_T2_T3_T4_T6_,@"STO_CUDA_ENTRY STV_DEFAULT"
_ZN3cub18CUB_300001_SM_10006detail6reduce28DeviceReduceSingleTileKernelINS2_10policy_hubIijN4cuda3__47maximumIiEEE10Policy1000EN6thrust24THRUST_300001_SM_1000_NS10device_ptrIiEEPfjS8_fi8AbsValueEEvT0_T1_T2_T3_T4_T6_:
.text._ZN3cub18CUB_300001_SM_10006detail6reduce28DeviceReduceSingleTileKernelINS2_10policy_hubIijN4cuda3__47maximumIiEEE10Policy1000EN6thrust24THRUST_300001_SM_1000_NS10device_ptrIiEEPfjS8_fi8AbsValueEEvT0_T1_T2_T3_T4_T6_:
        /* <DEDUP_REMOVED lines=13> */
.L_x_204:
[----:B------:R-:W-:Y:S01]  /*00d0*/  ISETP.GT.U32.AND P0, PT, R4, 0xfff, PT ;  /* 0x00000fff0400780c */ /* 0x000fe20003f04070 */
[----:B------:R-:W-:-:S12]  /*00e0*/  BSSY.RECONVERGENT B0, `(.L_x_205) ;  /* 0x0000313000007945 */ /* 0x000fd80003800200 */
        /* <DEDUP_REMOVED lines=14> */
.L_x_208:
[----:B------:R-:W-:Y:S05]  /*01d0*/  BSYNC.RECONVERGENT B1 ;  /* 0x0000000000017941 */ /* 0x000fea0003800200 */
.L_x_207:
        /* <DEDUP_REMOVED lines=17> */
.L_x_213:
        /* <DEDUP_REMOVED lines=62> */
[----:B------:R-:W-:Y:S02]  /*06d0*/  IABS R12, R12 ;  /* 0x0000000c000c7213 */ /* 0x000fe40000000000 */
[----:B0-----:R-:W-:-:S05]  /*06e0*/  VIMNMX3 R15, R6, R15, R16, !PT ;  /* 0x0000000f060f720f */ /* 0x001fca0007800110 */
[----:B------:R-:W0:Y:S01]  /*06f0*/  F2I.TRUNC.NTZ R22, R22 ;  /* 0x0000001600167305 */ /* 0x000e22000020f100 */
[----:B------:R-:W-:Y:S01]  /*0700*/  I2FP.F32.S32 R6, R13 ;  /* 0x0000000d00067245 */ /* 0x000fe20000201400 */
[----:B------:R-:W-:Y:S01]  /*0710*/  IMAD.MOV.U32 R13, RZ, RZ, R14 ;  /* 0x000000ffff0d7224 */ /* 0x000fe200078e000e */
[----:B------:R-:W-:Y:S02]  /*0720*/  I2FP.F32.S32 R11, R11 ;  /* 0x0000000b000b7245 */ /* 0x000fe40000201400 */
[----:B------:R-:W-:-:S03]  /*0730*/  I2FP.F32.S32 R12, R12 ;  /* 0x0000000c000c7245 */ /* 0x000fc60000201400 */
[----:B------:R-:W-:Y:S01]  /*0740*/  F2I.TRUNC.NTZ R23, R23 ;  /* 0x0000001700177305 */ /* 0x000fe2000020f100 */
[----:B-1----:R-:W-:-:S07]  /*0750*/  VIMNMX3 R15, R15, R17, R18, !PT ;  /* 0x000000110f0f720f */ /* 0x002fce0007800112 */
[----:B------:R-:W1:Y:S01]  /*0760*/  F2I.TRUNC.NTZ R26, R26 ;  /* 0x0000001a001a7305 */ /* 0x000e62000020f100 */
[----:B------:R-:W-:Y:S02]  /*0770*/  I2FP.F32.S32 R13, R13 ;  /* 0x0000000d000d7245 */ /* 0x000fe40000201400 */
[----:B--2---:R-:W-:-:S05]  /*0780*/  VIMNMX3 R15, R15, R19, R20, !PT ;  /* 0x000000130f0f720f */ /* 0x004fca0007800114 */
        /* <DEDUP_REMOVED lines=12> */
.L_x_212:
[----:B------:R-:W-:Y:S05]  /*0850*/  BSYNC.RECONVERGENT B2 ;  /* 0x0000000000027941 */ /* 0x000fea0003800200 */
.L_x_211:
[----:B------:R-:W-:Y:S05]  /*0860*/  @!P1 BRA `(.L_x_210) ;  /* 0x0000000400789947 */ /* 0x000fea0003800000 */
[----:B------:R-:W-:Y:S01]  /*0870*/  ISETP.GE.U32.AND P0, PT, R24, 0x8, PT ;  /* 0x000000081800780c */ /* 0x000fe20003f06070 */
[----:B------:R-:W-:Y:S01]  /*0880*/  BSSY.RECONVERGENT B2, `(.L_x_214) ;  /* 0x0000030000027945 */ /* 0x000fe20003800200 */
[----:B------:R-:W-:-:S04]  /*0890*/  LOP3.LUT R16, R0, 0x7, RZ, 0xc0, !PT ;  /* 0x0000000700107812 */ /* 0x000fc800078ec0ff */
[----:B------:R-:W-:-:S07]  /*08a0*/  ISETP.NE.AND P1, PT, R16, RZ, PT ;  /* 0x000000ff1000720c */ /* 0x000fce0003f25270 */
[----:B------:R-:W-:Y:S06]  /*08b0*/  @!P0 BRA `(.L_x_215) ;  /* 0x0000000000b08947 */ /* 0x000fec0003800000 */
[----:B------:R-:W1:Y:S02]  /*08c0*/  LDC.64 R2, c[0x0][0x380] ;  /* 0x0000e000ff027b82 */ /* 0x000e640000000a00 */
        /* <DEDUP_REMOVED lines=19> */
[----:B------:R-:W-:Y:S01]  /*0a00*/  I2FP.F32.S32 R9, R8 ;  /* 0x0000000800097245 */ /* 0x000fe20000201400 */
[----:B------:R-:W-:Y:S01]  /*0a10*/  IMAD.MOV.U32 R8, RZ, RZ, R17 ;  /* 0x000000ffff087224 */ /* 0x000fe200078e0011 */
[----:B------:R-:W-:Y:S01]  /*0a20*/  I2FP.F32.S32 R10, R13 ;  /* 0x0000000d000a7245 */ /* 0x000fe20000201400 */
[----:B------:R-:W-:Y:S01]  /*0a30*/  IMAD.MOV.U32 R13, RZ, RZ, R14 ;  /* 0x000000ffff0d7224 */ /* 0x000fe200078e000e */
[----:B------:R-:W-:Y:S02]  /*0a40*/  IABS R14, R3 ;  /* 0x00000003000e7213 */ /* 0x000fe40000000000 */
[----:B------:R-:W-:Y:S02]  /*0a50*/  I2FP.F32.S32 R8, R8 ;  /* 0x0000000800087245 */ /* 0x000fe40000201400 */
[----:B------:R-:W-:Y:S01]  /*0a60*/  I2FP.F32.S32 R3, R13 ;  /* 0x0000000d00037245 */ /* 0x000fe20000201400 */
[----:B------:R-:W-:Y:S01]  /*0a70*/  IMAD.MOV.U32 R13, RZ, RZ, R14 ;  /* 0x000000ffff0d7224 */ /* 0x000fe200078e000e */
[----:B------:R-:W-:Y:S01]  /*0a80*/  IABS R14, R2 ;  /* 0x00000002000e7213 */ /* 0x000fe20000000000 */
[----:B------:R-:W-:Y:S03]  /*0a90*/  F2I.TRUNC.NTZ R9, R9 ;  /* 0x0000000900097305 */ /* 0x000fe6000020f100 */
[----:B------:R-:W-:Y:S01]  /*0aa0*/  I2FP.F32.S32 R2, R13 ;  /* 0x0000000d00027245 */ /* 0x000fe20000201400 */
[----:B------:R-:W-:-:S04]  /*0ab0*/  IMAD.MOV.U32 R13, RZ, RZ, R14 ;  /* 0x000000ffff0d7224 */ /* 0x000fc800078e000e */
        /* <DEDUP_REMOVED lines=12> */
.L_x_215:
[----:B------:R-:W-:Y:S05]  /*0b80*/  BSYNC.RECONVERGENT B2 ;  /* 0x0000000000027941 */ /* 0x000fea0003800200 */
.L_x_214:
        /* <DEDUP_REMOVED lines=27> */
.L_x_217:
[----:B------:R-:W-:Y:S05]  /*0d40*/  BSYNC.RECONVERGENT B2 ;  /* 0x0000000000027941 */ /* 0x000fea0003800200 */
.L_x_216:
[----:B------:R-:W-:Y:S05]  /*0d50*/  @!P1 BRA `(.L_x_210) ;  /* 0x00000000003c9947 */ /* 0x000fea0003800000 */
[----:B------:R-:W1:Y:S01]  /*0d60*/  LDC.64 R2, c[0x0][0x380] ;  /* 0x0000e000ff027b82 */ /* 0x000e620000000a00 */
[----:B------:R-:W-:Y:S02]  /*0d70*/  IMAD.MOV R0, RZ, RZ, -R0 ;  /* 0x000000ffff007224 */ /* 0x000fe400078e0a00 */
[----:B-1----:R-:W-:-:S04]  /*0d80*/  IMAD.WIDE.U32 R2, R7, 0x4, R2 ;  /* 0x0000000407027825 */ /* 0x002fc800078e0002 */
[----:B------:R-:W-:-:S07]  /*0d90*/  IMAD.MOV.U32 R8, RZ, RZ, R2 ;  /* 0x000000ffff087224 */ /* 0x000fce00078e0002 */
.L_x_218:
[----:B------:R-:W-:-:S06]  /*0da0*/  IMAD.MOV.U32 R2, RZ, RZ, R8 ;  /* 0x000000ffff027224 */ /* 0x000fcc00078e0008 */
[----:B------:R1:W2:Y:S01]  /*0db0*/  LDG.E R2, desc[UR6][R2.64] ;  /* 0x0000000602027981 */ /* 0x0002a2000c1e1900 */
[----:B------:R-:W-:Y:S01]  /*0dc0*/  VIADD R0, R0, 0x1 ;  /* 0x0000000100007836 */ /* 0x000fe20000000000 */
[----:B------:R-:W-:-:S04]  /*0dd0*/  IADD3 R8, P1, PT, R8, 0x400, RZ ;  /* 0x0000040008087810 */ /* 0x000fc80007f3e0ff */
[----:B------:R-:W-:Y:S01]  /*0de0*/  ISETP.NE.AND P0, PT, R0, RZ, PT ;  /* 0x000000ff0000720c */ /* 0x000fe20003f05270 */
[----:B-1----:R-:W-:Y:S01]  /*0df0*/  IMAD.X R3, RZ, RZ, R3, P1 ;  /* 0x000000ffff037224 */ /* 0x002fe200008e0603 */
[----:B--2---:R-:W-:-:S04]  /*0e00*/  IABS R7, R2 ;  /* 0x0000000200077213 */ /* 0x004fc80000000000 */
[----:B------:R-:W-:-:S06]  /*0e10*/  I2FP.F32.S32 R7, R7 ;  /* 0x0000000700077245 */ /* 0x000fcc0000201400 */
[----:B------:R-:W0:Y:S02]  /*0e20*/  F2I.TRUNC.NTZ R7, R7 ;  /* 0x0000000700077305 */ /* 0x000e24000020f100 */
[----:B0-----:R-:W-:Y:S01]  /*0e30*/  VIMNMX R6, PT, PT, R7, R6, !PT ;  /* 0x0000000607067248 */ /* 0x001fe20007fe0100 */
[----:B------:R-:W-:Y:S06]  /*0e40*/  @P0 BRA `(.L_x_218) ;  /* 0xfffffffc00d40947 */ /* 0x000fec000383ffff */
.L_x_210:
[----:B------:R-:W-:Y:S05]  /*0e50*/  BSYNC.RECONVERGENT B1 ;  /* 0x0000000000017941 */ /* 0x000fea0003800200 */
.L_x_209:
[----:B------:R-:W-:Y:S01]  /*0e60*/  ISETP.GE.U32.AND P0, PT, R4, 0x100, PT ;  /* 0x000001000400780c */ /* 0x000fe20003f06070 */
[----:B0-----:R-:W-:-:S12]  /*0e70*/  IMAD.MOV.U32 R9, RZ, RZ, R6 ;  /* 0x000000ffff097224 */ /* 0x001fd800078e0006 */
[----:B------:R-:W-:Y:S05]  /*0e80*/  @!P0 BRA `(.L_x_219) ;  /* 0x0000000000a08947 */ /* 0x000fea0003800000 */
[----:B------:R-:W0:Y:S01]  /*0e90*/  S2R R6, SR_LANEID ;  /* 0x0000000000067919 */ /* 0x000e220000000000 */
[----:B------:R-:W1:Y:S02]  /*0ea0*/  SHFL.DOWN PT, R0, R9, 0x1, 0x1f ;  /* 0x08201f0009007f89 */ /* 0x000e6400000e0000 */
[----:B-1----:R-:W-:Y:S02]  /*0eb0*/  VIMNMX R0, PT, PT, R0, R9, !PT ;  /* 0x0000000900007248 */ /* 0x002fe40007fe0100 */
[C---:B0-----:R-:W-:Y:S02]  /*0ec0*/  ISETP.GT.AND P0, PT, R6.reuse, 0x1e, PT ;  /* 0x0000001e0600780c */ /* 0x041fe40003f04270 */
[C---:B------:R-:W-:Y:S02]  /*0ed0*/  ISETP.NE.AND P1, PT, R6.reuse, RZ, PT ;  /* 0x000000ff0600720c */ /* 0x040fe40003f25270 */
        /* <DEDUP_REMOVED lines=35> */
.L_x_219:
[----:B------:R-:W0:Y:S01]  /*1110*/  S2R R11, SR_LANEID ;  /* 0x00000000000b7919 */ /* 0x000e220000000000 */
[----:B------:R-:W-:-:S04]  /*1120*/  LOP3.LUT R0, R5, 0x3e0, RZ, 0xc0, !PT ;  /* 0x000003e005007812 */ /* 0x000fc800078ec0ff */
        /* <DEDUP_REMOVED lines=43> */
[----:B------:R-:W0:Y:S04]  /*13e0*/  LDS R0, [UR4+0xc] ;  /* 0x00000c04ff007984 */ /* 0x000e280008000800 */
[----:B------:R-:W1:Y:S04]  /*13f0*/  LDS.128 R8, [UR4+0x10] ;  /* 0x00001004ff087984 */ /* 0x000e680008000c00 */
[----:B------:R-:W2:Y:S01]  /*1400*/  LDS.64 R2, [UR4+0x20] ;  /* 0x00002004ff027984 */ /* 0x000ea20008000a00 */
[----:B0-----:R-:W-:Y:S02]  /*1410*/  @P2 VIMNMX R7, PT, PT, R7, R0, !PT ;  /* 0x0000000007072248 */ /* 0x001fe40007fe0100 */
[----:B------:R-:W-:-:S02]  /*1420*/  ISETP.GT.U32.AND P2, PT, R4, 0xa0, PT ;  /* 0x000000a00400780c */ /* 0x000fc40003f44070 */
[----:B-1----:R-:W-:Y:S02]  /*1430*/  @P4 VIMNMX R7, PT, PT, R7, R8, !PT ;  /* 0x0000000807074248 */ /* 0x002fe40007fe0100 */
        /* <DEDUP_REMOVED lines=8> */
.L_x_206:
[----:B------:R-:W0:Y:S01]  /*14c0*/  S2R R0, SR_TID.X ;  /* 0x0000000000007919 */ /* 0x000e220000002100 */
[----:B------:R-:W1:Y:S02]  /*14d0*/  LDCU.64 UR4, c[0x0][0x380] ;  /* 0x00007000ff0477ac */ /* 0x000e640008000a00 */
[----:B-1----:R-:W-:Y:S02]  /*14e0*/  IMAD.U32 R14, RZ, RZ, UR4 ;  /* 0x00000004ff0e7e24 */ /* 0x002fe4000f8e00ff */
[----:B------:R-:W-:Y:S02]  /*14f0*/  IMAD.U32 R15, RZ, RZ, UR5 ;  /* 0x00000005ff0f7e24 */ /* 0x000fe4000f8e00ff */
        /* <DEDUP_REMOVED lines=17> */
[----:B------:R-:W-:Y:S01]  /*1610*/  UMOV UR4, 0x1000 ;  /* 0x0000100000047882 */ /* 0x000fe20000000000 */
[----:B--2---:R-:W-:-:S02]  /*1620*/  IABS R7, R21 ;  /* 0x0000001500077213 */ /* 0x004fc40000000000 */
[----:B---3--:R-:W-:Y:S02]  /*1630*/  IABS R20, R20 ;  /* 0x0000001400147213 */ /* 0x008fe40000000000 */
[----:B----4-:R-:W-:Y:S02]  /*1640*/  IABS R21, R18 ;  /* 0x0000001200157213 */ /* 0x010fe40000000000 */
[----:B------:R-:W-:-:S03]  /*1650*/  I2FP.F32.S32 R18, R20 ;  /* 0x0000001400127245 */ /* 0x000fc60000201400 */
[----:B------:R-:W-:Y:S01]  /*1660*/  IMAD.MOV.U32 R20, RZ, RZ, R21 ;  /* 0x000000ffff147224 */ /* 0x000fe200078e0015 */
[----:B-----5:R-:W-:Y:S02]  /*1670*/  IABS R21, R19 ;  /* 0x0000001300157213 */ /* 0x020fe40000000000 */
[----:B------:R-:W-:Y:S02]  /*1680*/  IABS R17, R17 ;  /* 0x0000001100117213 */ /* 0x000fe40000000000 */
[----:B------:R-:W-:Y:S01]  /*1690*/  I2FP.F32.S32 R19, R20 ;  /* 0x0000001400137245 */ /* 0x000fe20000201400 */
[----:B------:R-:W-:Y:S01]  /*16a0*/  IMAD.MOV.U32 R20, RZ, RZ, R21 ;  /* 0x000000ffff147224 */ /* 0x000fe200078e0015 */
        /* <DEDUP_REMOVED lines=15> */
[----:B------:R-:W-:Y:S02]  /*17a0*/  IABS R8, R8 ;  /* 0x0000000800087213 */ /* 0x000fe40000000000 */
[----:B------:R-:W-:Y:S02]  /*17b0*/  IABS R9, R9 ;  /* 0x0000000900097213 */ /* 0x000fe40000000000 */
[----:B------:R-:W-:Y:S02]  /*17c0*/  IABS R22, R3 ;  /* 0x0000000300167213 */ /* 0x000fe40000000000 */
[----:B------:R-:W-:Y:S02]  /*17d0*/  I2FP.F32.S32 R3, R17 ;  /* 0x0000001100037245 */ /* 0x000fe40000201400 */
[----:B------:R-:W-:Y:S02]  /*17e0*/  IABS R2, R2 ;  /* 0x0000000200027213 */ /* 0x000fe40000000000 */
[----:B------:R-:W-:-:S02]  /*17f0*/  I2FP.F32.S32 R8, R8 ;  /* 0x0000000800087245 */ /* 0x000fc40000201400 */
[----:B------:R-:W-:Y:S02]  /*1800*/  IABS R17, R10 ;  /* 0x0000000a00117213 */ /* 0x000fe40000000000 */
[----:B------:R-:W-:Y:S02]  /*1810*/  I2FP.F32.S32 R9, R9 ;  /* 0x0000000900097245 */ /* 0x000fe40000201400 */
[----:B------:R-:W-:Y:S02]  /*1820*/  I2FP.F32.S32 R6, R6 ;  /* 0x0000000600067245 */ /* 0x000fe40000201400 */
[----:B------:R-:W-:Y:S02]  /*1830*/  I2FP.F32.S32 R7, R7 ;  /* 0x0000000700077245 */ /* 0x000fe40000201400 */
[----:B------:R-:W-:Y:S02]  /*1840*/  I2FP.F32.S32 R20, R20 ;  /* 0x0000001400147245 */ /* 0x000fe40000201400 */
[----:B------:R-:W-:-:S02]  /*1850*/  I2FP.F32.S32 R22, R22 ;  /* 0x0000001600167245 */ /* 0x000fc40000201400 */
[----:B------:R-:W-:Y:S02]  /*1860*/  I2FP.F32.S32 R10, R2 ;  /* 0x00000002000a7245 */ /* 0x000fe40000201400 */
[----:B------:R-:W-:Y:S01]  /*1870*/  I2FP.F32.S32 R17, R17 ;  /* 0x0000001100117245 */ /* 0x000fe20000201400 */
[----:B------:R-:W-:Y:S01]  /*1880*/  F2I.TRUNC.NTZ R8, R8 ;  /* 0x0000000800087305 */ /* 0x000fe2000020f100 */
[----:B------:R-:W-:-:S07]  /*1890*/  VIADD R2, R4, 0xfffff000 ;  /* 0xfffff00004027836 */ /* 0x000fce0000000000 */
        /* <DEDUP_REMOVED lines=13> */
[----:B------:R-:W4:Y:S01]  /*1970*/  F2I.TRUNC.NTZ R10, R10 ;  /* 0x0000000a000a7305 */ /* 0x000f22000020f100 */
[----:B------:R-:W-:-:S07]  /*1980*/  ISETP.GE.U32.AND P0, PT, R2, 0x1000, PT ;  /* 0x000010000200780c */ /* 0x000fce0003f06070 */
[----:B------:R-:W5:Y:S01]  /*1990*/  F2I.TRUNC.NTZ R17, R17 ;  /* 0x0000001100117305 */ /* 0x000f62000020f100 */
[----:B0-----:R-:W-:Y:S02]  /*19a0*/  VIMNMX3 R8, R8, R9, R5, !PT ;  /* 0x000000090808720f */ /* 0x001fe40007800105 */
[----:B-1----:R-:W-:Y:S02]  /*19b0*/  VIMNMX3 R6, R6, R7, R18, !PT ;  /* 0x000000070606720f */ /* 0x002fe40007800112 */
[----:B--2---:R-:W-:Y:S02]  /*19c0*/  VIMNMX3 R19, R19, R20, R16, !PT ;  /* 0x000000141313720f */ /* 0x004fe40007800110 */
[----:B---3--:R-:W-:Y:S02]  /*19d0*/  VIMNMX3 R11, R13, R12, R11, !PT ;  /* 0x0000000c0d0b720f */ /* 0x008fe4000780010b */
[----:B----4-:R-:W-:Y:S02]  /*19e0*/  VIMNMX3 R3, R3, R22, R10, !PT ;  /* 0x000000160303720f */ /* 0x010fe4000780010a */
[----:B------:R-:W-:-:S02]  /*19f0*/  VIMNMX3 R6, R6, R19, R11, !PT ;  /* 0x000000130606720f */ /* 0x000fc4000780010b */
[----:B-----5:R-:W-:-:S04]  /*1a00*/  VIMNMX3 R3, R8, R3, R17, !PT ;  /* 0x000000030803720f */ /* 0x020fc80007800111 */
[----:B------:R-:W-:Y:S01]  /*1a10*/  VIMNMX R5, PT, PT, R6, R3, !PT ;  /* 0x0000000306057248 */ /* 0x000fe20007fe0100 */
[----:B------:R-:W-:Y:S06]  /*1a20*/  @!P0 BRA `(.L_x_221) ;  /* 0x0000000400808947 */ /* 0x000fec0003800000 */
[----:B------:R-:W0:Y:S01]  /*1a30*/  LDC R4, c[0x0][0x390] ;  /* 0x0000e400ff047b82 */ /* 0x000e220000000800 */
[----:B------:R-:W-:-:S07]  /*1a40*/  UMOV UR4, 0x1000 ;  /* 0x0000100000047882 */ /* 0x000fce0000000000 */
[----:B------:R-:W1:Y:S02]  /*1a50*/  LDC.64 R14, c[0x0][0x380] ;  /* 0x0000e000ff0e7b82 */ /* 0x000e640000000a00 */
.L_x_223:
[----:B------:R-:W-:-:S04]  /*1a60*/  VIADD R7, R0, UR4 ;  /* 0x0000000400077c36 */ /* 0x000fc80008000000 */
        /* <DEDUP_REMOVED lines=63> */
[----:B------:R-:W-:-:S07]  /*1e60*/  I2FP.F32.S32 R22, R22 ;  /* 0x0000001600167245 */ /* 0x000fce0000201400 */
[----:B------:R-:W-:Y:S08]  /*1e70*/  F2I.TRUNC.NTZ R16, R16 ;  /* 0x0000001000107305 */ /* 0x000ff0000020f100 */
[----:B------:R-:W2:Y:S01]  /*1e80*/  F2I.TRUNC.NTZ R17, R17 ;  /* 0x0000001100117305 */ /* 0x000ea2000020f100 */
[----:B-1----:R-:W-:Y:S01]  /*1e90*/  VIMNMX3 R7, R6, R7, R19, !PT ;  /* 0x000000070607720f */ /* 0x002fe20007800113 */
[----:B0-----:R-:W-:-:S06]  /*1ea0*/  VIADD R6, R4, -UR4 ;  /* 0x8000000404067c36 */ /* 0x001fcc0008000000 */
        /* <DEDUP_REMOVED lines=8> */
[----:B------:R-:W3:Y:S08]  /*1f30*/  F2I.TRUNC.NTZ R10, R10 ;  /* 0x0000000a000a7305 */ /* 0x000ef0000020f100 */
[----:B------:R-:W-:Y:S08]  /*1f40*/  F2I.TRUNC.NTZ R13, R13 ;  /* 0x0000000d000d7305 */ /* 0x000ff0000020f100 */
[----:B------:R-:W4:Y:S01]  /*1f50*/  F2I.TRUNC.NTZ R22, R22 ;  /* 0x0000001600167305 */ /* 0x000f22000020f100 */
[----:B------:R-:W-:-:S02]  /*1f60*/  ISETP.GE.U32.AND P0, PT, R6, 0x1000, PT ;  /* 0x000010000600780c */ /* 0x000fc40003f06070 */
[----:B--2---:R-:W-:Y:S02]  /*1f70*/  VIMNMX3 R16, R5, R16, R17, !PT ;  /* 0x000000100510720f */ /* 0x004fe40007800111 */
[----:B0-----:R-:W-:Y:S02]  /*1f80*/  VIMNMX3 R18, R20, R21, R18, !PT ;  /* 0x000000151412720f */ /* 0x001fe40007800112 */
[----:B-1----:R-:W-:Y:S02]  /*1f90*/  VIMNMX3 R3, R12, R11, R3, !PT ;  /* 0x0000000b0c03720f */ /* 0x002fe40007800103 */
[----:B---3--:R-:W-:Y:S02]  /*1fa0*/  VIMNMX3 R8, R8, R9, R10, !PT ;  /* 0x000000090808720f */ /* 0x008fe4000780010a */
[----:B------:R-:W-:Y:S02]  /*1fb0*/  VIMNMX3 R7, R16, R7, R18, !PT ;  /* 0x000000071007720f */ /* 0x000fe40007800112 */
[----:B----4-:R-:W-:-:S04]  /*1fc0*/  VIMNMX R5, PT, PT, R13, R22, !PT ;  /* 0x000000160d057248 */ /* 0x010fc80007fe0100 */
[----:B------:R-:W-:-:S04]  /*1fd0*/  VIMNMX3 R8, R3, R8, R5, !PT ;  /* 0x000000080308720f */ /* 0x000fc80007800105 */
[----:B------:R-:W-:Y:S01]  /*1fe0*/  VIMNMX R5, PT, PT, R7, R8, !PT ;  /* 0x0000000807057248 */ /* 0x000fe20007fe0100 */
[----:B------:R-:W-:Y:S06]  /*1ff0*/  @!P0 BRA `(.L_x_222) ;  /* 0x0000000c00ec8947 */ /* 0x000fec0003800000 */
[----:B------:R-:W-:-:S06]  /*2000*/  UIADD3 UR4, UPT, UPT, UR4, 0x1000, URZ ;  /* 0x0000100004047890 */ /* 0x000fcc000fffe0ff */
[----:B------:R-:W-:-:S13]  /*2010*/  ISETP.LT.U32.AND P0, PT, R2, UR4, PT ;  /* 0x0000000402007c0c */ /* 0x000fda000bf01070 */
[----:B------:R-:W-:Y:S05]  /*2020*/  @!P0 BRA `(.L_x_223) ;  /* 0xfffffff8008c8947 */ /* 0x000fea000383ffff */
.L_x_221:
[----:B------:R-:W-:Y:S01]  /*2030*/  VIADD R3, R4, -UR4 ;  /* 0x8000000404037c36 */ /* 0x000fe20008000000 */
[----:B------:R-:W-:Y:S04]  /*2040*/  BSSY.RECONVERGENT B1, `(.L_x_222) ;  /* 0x00000f6000017945 */ /* 0x000fe80003800200 */
[----:B------:R-:W-:-:S04]  /*2050*/  ISETP.GE.AND P0, PT, R0, R3, PT ;  /* 0x000000030000720c */ /* 0x000fc80003f06270 */
[----:B------:R-:W-:-:S13]  /*2060*/  ISETP.LE.U32.OR P0, PT, R4, UR4, P0 ;  /* 0x0000000404007c0c */ /* 0x000fda0008703470 */
[----:B------:R-:W-:Y:S05]  /*2070*/  @P0 BRA `(.L_x_224) ;  /* 0x0000000c00c80947 */ /* 0x000fea0003800000 */
[----:B------:R-:W-:Y:S01]  /*2080*/  LOP3.LUT R3, RZ, R0, RZ, 0x33, !PT ;  /* 0x00000000ff037212 */ /* 0x000fe200078e33ff */
[----:B------:R-:W-:Y:S01]  /*2090*/  BSSY.RECONVERGENT B2, `(.L_x_225) ;  /* 0x0000082000027945 */ /* 0x000fe20003800200 */
[----:B------:R-:W-:Y:S02]  /*20a0*/  IMAD.MOV.U32 R6, RZ, RZ, R0 ;  /* 0x000000ffff067224 */ /* 0x000fe400078e0000 */
[----:B------:R-:W-:-:S04]  /*20b0*/  IADD3 R3, PT, PT, R4, -UR4, R3 ;  /* 0x8000000404037c10 */ /* 0x000fc8000fffe003 */
[C---:B------:R-:W-:Y:S02]  /*20c0*/  ISETP.GE.U32.AND P0, PT, R3.reuse, 0xf00, PT ;  /* 0x00000f000300780c */ /* 0x040fe40003f06070 */
[----:B------:R-:W-:-:S04]  /*20d0*/  LEA.HI R3, R3, 0x1, RZ, 0x18 ;  /* 0x0000000103037811 */ /* 0x000fc800078fc0ff */
[----:B------:R-:W-:-:S07]  /*20e0*/  LOP3.LUT R4, R3, 0xf, RZ, 0xc0, !PT ;  /* 0x0000000f03047812 */ /* 0x000fce00078ec0ff */
[----:B------:R-:W-:Y:S05]  /*20f0*/  @!P0 BRA `(.L_x_226) ;  /* 0x0000000400ec8947 */ /* 0x000fea0003800000 */
[----:B------:R-:W-:Y:S01]  /*2100*/  LOP3.LUT R10, R3, 0x1fffff0, RZ, 0xc0, !PT ;  /* 0x01fffff0030a7812 */ /* 0x000fe200078ec0ff */
[----:B------:R-:W-:Y:S01]  /*2110*/  BSSY.RECONVERGENT B3, `(.L_x_227) ;  /* 0x0000078000037945 */ /* 0x000fe20003800200 */
[C---:B------:R-:W-:Y:S01]  /*2120*/  LOP3.LUT R6, R0.reuse, 0x800, RZ, 0xfc, !PT ;  /* 0x0000080000067812 */ /* 0x040fe200078efcff */
[----:B------:R-:W-:Y:S02]  /*2130*/  VIADD R2, R0, UR4 ;  /* 0x0000000400027c36 */ /* 0x000fe40008000000 */
[----:B------:R-:W-:-:S07]  /*2140*/  IMAD.MOV R10, RZ, RZ, -R10 ;  /* 0x000000ffff0a7224 */ /* 0x000fce00078e0a0a */
.L_x_228:
[C---:B------:R-:W-:Y:S02]  /*2150*/  VIADD R27, R2.reuse, 0x100 ;  /* 0x00000100021b7836 */ /* 0x040fe40000000000 */
[----:B------:R-:W-:Y:S02]  /*2160*/  VIADD R17, R2, 0x200 ;  /* 0x0000020002117836 */ /* 0x000fe40000000000 */
[----:B------:R-:W-:-:S04]  /*2170*/  IMAD.WIDE.U32 R26, R27, 0x4, R14 ;  /* 0x000000041b1a7825 */ /* 0x000fc800078e000e */
[--C-:B------:R-:W-:Y:S02]  /*2180*/  IMAD.WIDE.U32 R16, R17, 0x4, R14.reuse ;  /* 0x0000000411107825 */ /* 0x100fe400078e000e */
[----:B------:R-:W2:Y:S02]  /*2190*/  LDG.E R26, desc[UR6][R26.64] ;  /* 0x000000061a1a7981 */ /* 0x000ea4000c1e1900 */
[C---:B------:R-:W-:Y:S02]  /*21a0*/  VIADD R19, R2.reuse, 0x300 ;  /* 0x0000030002137836 */ /* 0x040fe40000000000 */
[----:B------:R0:W3:Y:S01]  /*21b0*/  LDG.E R9, desc[UR6][R16.64] ;  /* 0x0000000610097981 */ /* 0x0000e2000c1e1900 */
[----:B------:R-:W-:-:S04]  /*21c0*/  IMAD.WIDE.U32 R28, R2, 0x4, R14 ;  /* 0x00000004021c7825 */ /* 0x000fc800078e000e */
[--C-:B------:R-:W-:Y:S02]  /*21d0*/  IMAD.WIDE.U32 R18, R19, 0x4, R14.reuse ;  /* 0x0000000413127825 */ /* 0x100fe400078e000e */
[----:B------:R-:W4:Y:S02]  /*21e0*/  LDG.E R28, desc[UR6][R28.64] ;  /* 0x000000061c1c7981 */ /* 0x000f24000c1e1900 */
[----:B------:R-:W-:Y:S02]  /*21f0*/  VIADD R21, R2, 0x400 ;  /* 0x0000040002157836 */ /* 0x000fe40000000000 */
[----:B------:R1:W5:Y:S02]  /*2200*/  LDG.E R8, desc[UR6][R18.64] ;  /* 0x0000000612087981 */ /* 0x000364000c1e1900 */
[----:B------:R-:W-:-:S04]  /*2210*/  IMAD.WIDE.U32 R20, R21, 0x4, R14 ;  /* 0x0000000415147825 */ /* 0x000fc800078e000e */
[C---:B------:R-:W-:Y:S01]  /*2220*/  VIADD R13, R2.reuse, 0x600 ;  /* 0x00000600020d7836 */ /* 0x040fe20000000000 */
[----:B------:R1:W4:Y:S01]  /*2230*/  LDG.E R11, desc[UR6][R20.64] ;  /* 0x00000006140b7981 */ /* 0x000322000c1e1900 */
[C---:B------:R-:W-:Y:S02]  /*2240*/  VIADD R23, R2.reuse, 0x500 ;  /* 0x0000050002177836 */ /* 0x040fe40000000000 */
[----:B0-----:R-:W-:Y:S02]  /*2250*/  VIADD R17, R2, 0x700 ;  /* 0x0000070002117836 */ /* 0x001fe40000000000 */
[----:B------:R-:W-:-:S04]  /*2260*/  IMAD.WIDE.U32 R12, R13, 0x4, R14 ;  /* 0x000000040d0c7825 */ /* 0x000fc800078e000e */
[--C-:B------:R-:W-:Y:S01]  /*2270*/  IMAD.WIDE.U32 R22, R23, 0x4, R14.reuse ;  /* 0x0000000417167825 */ /* 0x100fe200078e000e */
[----:B------:R-:W4:Y:S03]  /*2280*/  LDG.E R27, desc[UR6][R12.64] ;  /* 0x000000060c1b7981 */ /* 0x000f26000c1e1900 */
[C---:B-1----:R-:W-:Y:S01]  /*2290*/  VIADD R19, R2.reuse, 0x800 ;  /* 0x0000080002137836 */ /* 0x042fe20000000000 */
[----:B------:R0:W4:Y:S01]  /*22a0*/  LDG.E R24, desc[UR6][R22.64] ;  /* 0x0000000616187981 */ /* 0x000122000c1e1900 */
[----:B------:R-:W-:Y:S02]  /*22b0*/  VIADD R21, R2, 0x900 ;  /* 0x0000090002157836 */ /* 0x000fe40000000000 */
[----:B------:R-:W-:-:S04]  /*22c0*/  IMAD.WIDE.U32 R16, R17, 0x4, R14 ;  /* 0x0000000411107825 */ /* 0x000fc800078e000e */
[--C-:B------:R-:W-:Y:S01]  /*22d0*/  IMAD.WIDE.U32 R18, R19, 0x4, R14.reuse ;  /* 0x0000000413127825 */ /* 0x100fe200078e000e */
[----:B------:R1:W4:Y:S03]  /*22e0*/  LDG.E R7, desc[UR6][R16.64] ;  /* 0x0000000610077981 */ /* 0x000326000c1e1900 */
[----:B------:R-:W-:Y:S01]  /*22f0*/  IMAD.WIDE.U32 R20, R21, 0x4, R14 ;  /* 0x0000000415147825 */ /* 0x000fe200078e000e */
[----:B------:R1:W4:Y:S03]  /*2300*/  LDG.E R25, desc[UR6][R18.64] ;  /* 0x0000000612197981 */ /* 0x000326000c1e1900 */
[C---:B------:R-:W-:Y:S01]  /*2310*/  VIADD R29, R2.reuse, 0xb00 ;  /* 0x00000b00021d7836 */ /* 0x040fe20000000000 */
[----:B------:R-:W4:Y:S01]  /*2320*/  LDG.E R12, desc[UR6][R20.64] ;  /* 0x00000006140c7981 */ /* 0x000f22000c1e1900 */
[----:B0-----:R-:W-:-:S02]  /*2330*/  VIADD R23, R2, 0xa00 ;  /* 0x00000a0002177836 */ /* 0x001fc40000000000 */
[----:B-1----:R-:W-:-:S04]  /*2340*/  IMAD.WIDE.U32 R16, R29, 0x4, R14 ;  /* 0x000000041d107825 */ /* 0x002fc800078e000e */
[--C-:B------:R-:W-:Y:S01]  /*2350*/  IMAD.WIDE.U32 R22, R23, 0x4, R14.reuse ;  /* 0x0000000417167825 */ /* 0x100fe200078e000e */
[----:B------:R0:W4:Y:S03]  /*2360*/  LDG.E R29, desc[UR6][R16.64] ;  /* 0x00000006101d7981 */ /* 0x000126000c1e1900 */
[----:B------:R-:W-:Y:S01]  /*2370*/  VIADD R19, R2, 0xc00 ;  /* 0x00000c0002137836 */ /* 0x000fe20000000000 */
[----:B------:R1:W4:Y:S03]  /*2380*/  LDG.E R13, desc[UR6][R22.64] ;  /* 0x00000006160d7981 */ /* 0x000326000c1e1900 */
[----:B0-----:R-:W-:-:S04]  /*2390*/  IMAD.WIDE.U32 R16, R19, 0x4, R14 ;  /* 0x0000000413107825 */ /* 0x001fc800078e000e */
[C---:B------:R-:W-:Y:S02]  /*23a0*/  VIADD R19, R2.reuse, 0xd00 ;  /* 0x00000d0002137836 */ /* 0x040fe40000000000 */
[----:B------:R2:W4:Y:S01]  /*23b0*/  LDG.E R16, desc[UR6][R16.64] ;  /* 0x0000000610107981 */ /* 0x000522000c1e1900 */
[----:B-1----:R-:W-:Y:S02]  /*23c0*/  VIADD R23, R2, 0xf00 ;  /* 0x00000f0002177836 */ /* 0x002fe40000000000 */
[----:B------:R-:W-:-:S04]  /*23d0*/  IMAD.WIDE.U32 R18, R19, 0x4, R14 ;  /* 0x0000000413127825 */ /* 0x000fc800078e000e */
[--C-:B------:R-:W-:Y:S02]  /*23e0*/  IMAD.WIDE.U32 R22, R23, 0x4, R14.reuse ;  /* 0x0000000417167825 */ /* 0x100fe400078e000e */
[----:B------:R3:W4:Y:S02]  /*23f0*/  LDG.E R18, desc[UR6][R18.64] ;  /* 0x0000000612127981 */ /* 0x000724000c1e1900 */
[----:B------:R-:W-:Y:S02]  /*2400*/  VIADD R21, R2, 0xe00 ;  /* 0x00000e0002157836 */ /* 0x000fe40000000000 */
[----:B------:R-:W4:Y:S02]  /*2410*/  LDG.E R22, desc[UR6][R22.64] ;  /* 0x0000000616167981 */ /* 0x000f24000c1e1900 */
[----:B------:R-:W-:-:S06]  /*2420*/  IMAD.WIDE.U32 R20, R21, 0x4, R14 ;  /* 0x0000000415147825 */ /* 0x000fcc00078e000e */
[----:B------:R0:W4:Y:S01]  /*2430*/  LDG.E R20, desc[UR6][R20.64] ;  /* 0x0000000614147981 */ /* 0x000122000c1e1900 */
[----:B------:R-:W-:-:S05]  /*2440*/  VIADD R10, R10, 0x10 ;  /* 0x000000100a0a7836 */ /* 0x000fca0000000000 */
[----:B------:R-:W-:Y:S01]  /*2450*/  ISETP.NE.AND P0, PT, R10, RZ, PT ;  /* 0x000000ff0a00720c */ /* 0x000fe20003f05270 */
[----:B------:R-:W-:Y:S02]  /*2460*/  VIADD R6, R6, 0x1000 ;  /* 0x0000100006067836 */ /* 0x000fe40000000000 */
[----:B------:R-:W-:Y:S01]  /*2470*/  VIADD R2, R2, 0x1000 ;  /* 0x0000100002027836 */ /* 0x000fe20000000000 */
[----:B--2---:R-:W-:Y:S02]  /*2480*/  IABS R17, R26 ;  /* 0x0000001a00117213 */ /* 0x004fe40000000000 */
[----:B---3--:R-:W-:Y:S02]  /*2490*/  IABS R19, R9 ;  /* 0x0000000900137213 */ /* 0x008fe40000000000 */
[----:B------:R-:W-:-:S03]  /*24a0*/  I2FP.F32.S32 R9, R17 ;  /* 0x0000001100097245 */ /* 0x000fc60000201400 */
[----:B------:R-:W-:Y:S01]  /*24b0*/  IMAD.MOV.U32 R17, RZ, RZ, R19 ;  /* 0x000000ffff117224 */ /* 0x000fe200078e0013 */
[----:B-----5:R-:W-:-:S04]  /*24c0*/  IABS R19, R8 ;  /* 0x0000000800137213 */ /* 0x020fc80000000000 */
[----:B------:R-:W-:Y:S01]  /*24d0*/  I2FP.F32.S32 R8, R17 ;  /* 0x0000001100087245 */ /* 0x000fe20000201400 */
[----:B------:R-:W-:Y:S01]  /*24e0*/  IMAD.MOV.U32 R17, RZ, RZ, R19 ;  /* 0x000000ffff117224 */ /* 0x000fe200078e0013 */
[----:B----4-:R-:W-:Y:S02]  /*24f0*/  IABS R19, R11 ;  /* 0x0000000b00137213 */ /* 0x010fe40000000000 */
[----:B------:R-:W-:Y:S02]  /*2500*/  IABS R28, R28 ;  /* 0x0000001c001c7213 */ /* 0x000fe40000000000 */
[----:B------:R-:W-:Y:S01]  /*2510*/  I2FP.F32.S32 R11, R17 ;  /* 0x00000011000b7245 */ /* 0x000fe20000201400 */
[----:B------:R-:W-:Y:S01]  /*2520*/  IMAD.MOV.U32 R17, RZ, RZ, R19 ;  /* 0x000000ffff117224 */ /* 0x000fe200078e0013 */
[----:B------:R-:W-:Y:S02]  /*2530*/  I2FP.F32.S32 R26, R28 ;  /* 0x0000001c001a7245 */ /* 0x000fe40000201400 */
[----:B------:R-:W-:Y:S01]  /*2540*/  IABS R19, R27 ;  /* 0x0000001b00137213 */ /* 0x000fe20000000000 */
[----:B------:R-:W-:Y:S01]  /*2550*/  F2I.TRUNC.NTZ R9, R9 ;  /* 0x0000000900097305 */ /* 0x000fe2000020f100 */
[----:B------:R-:W-:-:S02]  /*2560*/  IABS R28, R7 ;  /* 0x00000007001c7213 */ /* 0x000fc40000000000 */
[----:B------:R-:W-:Y:S02]  /*2570*/  I2FP.F32.S32 R7, R19 ;  /* 0x0000001300077245 */ /* 0x000fe40000201400 */
[----:B------:R-:W-:Y:S02]  /*2580*/  IABS R19, R25 ;  /* 0x0000001900137213 */ /* 0x000fe40000000000 */
[----:B0-----:R-:W-:Y:S02]  /*2590*/  IABS R21, R12 ;  /* 0x0000000c00157213 */ /* 0x001fe40000000000 */
[----:B------:R-:W-:Y:S01]  /*25a0*/  I2FP.F32.S32 R12, R19 ;  /* 0x00000013000c7245 */ /* 0x000fe20000201400 */
[----:B------:R-:W0:Y:S02]  /*25b0*/  F2I.TRUNC.NTZ R26, R26 ;  /* 0x0000001a001a7305 */ /* 0x000e24000020f100 */
[----:B------:R-:W-:Y:S01]  /*25c0*/  IMAD.MOV.U32 R19, RZ, RZ, R21 ;  /* 0x000000ffff137224 */ /* 0x000fe200078e0015 */
[----:B------:R-:W-:-:S02]  /*25d0*/  IABS R24, R24 ;  /* 0x0000001800187213 */ /* 0x000fc40000000000 */
[----:B------:R-:W-:-:S03]  /*25e0*/  IABS R21, R13 ;  /* 0x0000000d00157213 */ /* 0x000fc60000000000 */
[----:B------:R-:W-:Y:S01]  /*25f0*/  F2I.TRUNC.NTZ R8, R8 ;  /* 0x0000000800087305 */ /* 0x000fe2000020f100 */
[----:B------:R-:W-:Y:S02]  /*2600*/  I2FP.F32.S32 R13, R19 ;  /* 0x00000013000d7245 */ /* 0x000fe40000201400 */
[----:B------:R-:W-:Y:S01]  /*2610*/  I2FP.F32.S32 R17, R17 ;  /* 0x0000001100117245 */ /* 0x000fe20000201400 */
[----:B------:R-:W-:Y:S01]  /*2620*/  IMAD.MOV.U32 R19, RZ, RZ, R21 ;  /* 0x000000ffff137224 */ /* 0x000fe200078e0015 */
[----:B------:R-:W-:Y:S02]  /*2630*/  I2FP.F32.S32 R24, R24 ;  /* 0x0000001800187245 */ /* 0x000fe40000201400 */
[----:B------:R-:W-:Y:S01]  /*2640*/  IABS R21, R29 ;  /* 0x0000001d00157213 */ /* 0x000fe20000000000 */
[----:B------:R-:W1:Y:S01]  /*2650*/  F2I.TRUNC.NTZ R11, R11 ;  /* 0x0000000b000b7305 */ /* 0x000e62000020f100 */
[----:B------:R-:W-:Y:S02]  /*2660*/  IABS R23, R16 ;  /* 0x0000001000177213 */ /* 0x000fe40000000000 */
[----:B------:R-:W-:-:S02]  /*2670*/  I2FP.F32.S32 R28, R28 ;  /* 0x0000001c001c7245 */ /* 0x000fc40000201400 */
[----:B------:R-:W-:Y:S01]  /*2680*/  I2FP.F32.S32 R16, R21 ;  /* 0x0000001500107245 */ /* 0x000fe20000201400 */
[----:B------:R-:W-:Y:S02]  /*2690*/  IMAD.MOV.U32 R21, RZ, RZ, R23 ;  /* 0x000000ffff157224 */ /* 0x000fe400078e0017 */
[----:B------:R-:W-:Y:S01]  /*26a0*/  F2I.TRUNC.NTZ R17, R17 ;  /* 0x0000001100117305 */ /* 0x000fe2000020f100 */
[----:B------:R-:W-:-:S07]  /*26b0*/  IABS R23, R18 ;  /* 0x0000001200177213 */ /* 0x000fce0000000000 */
[----:B------:R-:W2:Y:S01]  /*26c0*/  F2I.TRUNC.NTZ R24, R24 ;  /* 0x0000001800187305 */ /* 0x000ea2000020f100 */
[----:B------:R-:W-:Y:S01]  /*26d0*/  I2FP.F32.S32 R18, R21 ;  /* 0x0000001500127245 */ /* 0x000fe20000201400 */
[----:B------:R-:W-:Y:S01]  /*26e0*/  IMAD.MOV.U32 R21, RZ, RZ, R23 ;  /* 0x000000ffff157224 */ /* 0x000fe200078e0017 */
[----:B0-----:R-:W-:Y:S02]  /*26f0*/  VIMNMX3 R9, R5, R26, R9, !PT ;  /* 0x0000001a0509720f */ /* 0x001fe40007800109 */
[----:B------:R-:W-:-:S03]  /*2700*/  IABS R22, R22 ;  /* 0x0000001600167213 */ /* 0x000fc60000000000 */
[----:B------:R-:W-:Y:S01]  /*2710*/  F2I.TRUNC.NTZ R7, R7 ;  /* 0x0000000700077305 */ /* 0x000fe2000020f100 */
[----:B------:R-:W-:Y:S02]  /*2720*/  I2FP.F32.S32 R19, R19 ;  /* 0x0000001300137245 */ /* 0x000fe40000201400 */
[----:B-1----:R-:W-:-:S05]  /*2730*/  VIMNMX3 R8, R9, R8, R11, !PT ;  /* 0x000000080908720f */ /* 0x002fca000780010b */
[----:B------:R-:W0:Y:S01]  /*2740*/  F2I.TRUNC.NTZ R28, R28 ;  /* 0x0000001c001c7305 */ /* 0x000e22000020f100 */
[----:B------:R-:W-:Y:S01]  /*2750*/  IMAD.MOV.U32 R9, RZ, RZ, R22 ;  /* 0x000000ffff097224 */ /* 0x000fe200078e0016 */
[----:B------:R-:W-:Y:S02]  /*2760*/  I2FP.F32.S32 R21, R21 ;  /* 0x0000001500157245 */ /* 0x000fe40000201400 */
[----:B------:R-:W-:-:S04]  /*2770*/  IABS R20, R20 ;  /* 0x0000001400147213 */ /* 0x000fc80000000000 */
[----:B------:R-:W-:Y:S01]  /*2780*/  F2I.TRUNC.NTZ R12, R12 ;  /* 0x0000000c000c7305 */ /* 0x000fe2000020f100 */
[----:B------:R-:W-:-:S07]  /*2790*/  I2FP.F32.S32 R9, R9 ;  /* 0x0000000900097245 */ /* 0x000fce0000201400 */
[----:B------:R-:W1:Y:S01]  /*27a0*/  F2I.TRUNC.NTZ R13, R13 ;  /* 0x0000000d000d7305 */ /* 0x000e62000020f100 */
[----:B--2---:R-:W-:Y:S02]  /*27b0*/  VIMNMX3 R8, R8, R17, R24, !PT ;  /* 0x000000110808720f */ /* 0x004fe40007800118 */
[----:B------:R-:W-:-:S05]  /*27c0*/  I2FP.F32.S32 R5, R20 ;  /* 0x0000001400057245 */ /* 0x000fca0000201400 */
        /* <DEDUP_REMOVED lines=13> */
.L_x_227:
[----:B------:R-:W-:-:S07]  /*28a0*/  VIADD R6, R6, 0xfffff800 ;  /* 0xfffff80006067836 */ /* 0x000fce0000000000 */
.L_x_226:
[----:B------:R-:W-:Y:S05]  /*28b0*/  BSYNC.RECONVERGENT B2 ;  /* 0x0000000000027941 */ /* 0x000fea0003800200 */
.L_x_225:
[----:B------:R-:W-:-:S13]  /*28c0*/  ISETP.NE.AND P0, PT, R4, RZ, PT ;  /* 0x000000ff0400720c */ /* 0x000fda0003f05270 */
[----:B------:R-:W-:Y:S05]  /*28d0*/  @!P0 BRA `(.L_x_224) ;  /* 0x0000000400b08947 */ /* 0x000fea0003800000 */
[----:B------:R-:W-:Y:S01]  /*28e0*/  ISETP.GE.U32.AND P0, PT, R4, 0x8, PT ;  /* 0x000000080400780c */ /* 0x000fe20003f06070 */
[----:B------:R-:W-:Y:S01]  /*28f0*/  BSSY.RECONVERGENT B2, `(.L_x_229) ;  /* 0x000003b000027945 */ /* 0x000fe20003800200 */
[----:B------:R-:W-:-:S04]  /*2900*/  LOP3.LUT R16, R3, 0x7, RZ, 0xc0, !PT ;  /* 0x0000000703107812 */ /* 0x000fc800078ec0ff */
[----:B------:R-:W-:-:S07]  /*2910*/  ISETP.NE.AND P1, PT, R16, RZ, PT ;  /* 0x000000ff1000720c */ /* 0x000fce0003f25270 */
[----:B------:R-:W-:Y:S06]  /*2920*/  @!P0 BRA `(.L_x_230) ;  /* 0x0000000000dc8947 */ /* 0x000fec0003800000 */
[----:B------:R-:W-:-:S04]  /*2930*/  VIADD R7, R6, UR4 ;  /* 0x0000000406077c36 */ /* 0x000fc80008000000 */
[C---:B------:R-:W-:Y:S02]  /*2940*/  VIADD R13, R7.reuse, 0x100 ;  /* 0x00000100070d7836 */ /* 0x040fe40000000000 */
[----:B------:R-:W-:Y:S02]  /*2950*/  VIADD R19, R7, 0x200 ;  /* 0x0000020007137836 */ /* 0x000fe40000000000 */
[----:B------:R-:W-:-:S04]  /*2960*/  IMAD.WIDE.U32 R12, R13, 0x4, R14 ;  /* 0x000000040d0c7825 */ /* 0x000fc800078e000e */
[----:B------:R-:W-:Y:S01]  /*2970*/  VIADD R25, R7, 0x500 ;  /* 0x0000050007197836 */ /* 0x000fe20000000000 */
[----:B------:R0:W2:Y:S01]  /*2980*/  LDG.E R4, desc[UR6][R12.64] ;  /* 0x000000060c047981 */ /* 0x0000a2000c1e1900 */
[----:B------:R-:W-:-:S04]  /*2990*/  IMAD.WIDE.U32 R18, R19, 0x4, R14 ;  /* 0x0000000413127825 */ /* 0x000fc800078e000e */
[C-C-:B------:R-:W-:Y:S01]  /*29a0*/  IMAD.WIDE.U32 R10, R7.reuse, 0x4, R14.reuse ;  /* 0x00000004070a7825 */ /* 0x140fe200078e000e */
[----:B------:R1:W3:Y:S03]  /*29b0*/  LDG.E R8, desc[UR6][R18.64] ;  /* 0x0000000612087981 */ /* 0x0002e6000c1e1900 */
[C---:B0-----:R-:W-:Y:S01]  /*29c0*/  VIADD R13, R7.reuse, 0x600 ;  /* 0x00000600070d7836 */ /* 0x041fe20000000000 */
[----:B------:R-:W4:Y:S01]  /*29d0*/  LDG.E R2, desc[UR6][R10.64] ;  /* 0x000000060a027981 */ /* 0x000f22000c1e1900 */
[----:B------:R-:W-:Y:S02]  /*29e0*/  VIADD R21, R7, 0x300 ;  /* 0x0000030007157836 */ /* 0x000fe40000000000 */
[----:B------:R-:W-:-:S04]  /*29f0*/  IMAD.WIDE.U32 R12, R13, 0x4, R14 ;  /* 0x000000040d0c7825 */ /* 0x000fc800078e000e */
[--C-:B------:R-:W-:Y:S02]  /*2a00*/  IMAD.WIDE.U32 R24, R25, 0x4, R14.reuse ;  /* 0x0000000419187825 */ /* 0x100fe400078e000e */
[----:B------:R-:W5:Y:S02]  /*2a10*/  LDG.E R12, desc[UR6][R12.64] ;  /* 0x000000060c0c7981 */ /* 0x000f64000c1e1900 */
[----:B-1----:R-:W-:Y:S02]  /*2a20*/  VIADD R19, R7, 0x700 ;  /* 0x0000070007137836 */ /* 0x002fe40000000000 */
[--C-:B------:R-:W-:Y:S01]  /*2a30*/  IMAD.WIDE.U32 R20, R21, 0x4, R14.reuse ;  /* 0x0000000415147825 */ /* 0x100fe200078e000e */
[----:B------:R-:W5:Y:S03]  /*2a40*/  LDG.E R11, desc[UR6][R24.64] ;  /* 0x00000006180b7981 */ /* 0x000f66000c1e1900 */
[----:B------:R-:W-:Y:S01]  /*2a50*/  VIADD R23, R7, 0x400 ;  /* 0x0000040007177836 */ /* 0x000fe20000000000 */
[----:B------:R-:W5:Y:S01]  /*2a60*/  LDG.E R9, desc[UR6][R20.64] ;  /* 0x0000000614097981 */ /* 0x000f62000c1e1900 */
[----:B------:R-:W-:-:S04]  /*2a70*/  IMAD.WIDE.U32 R18, R19, 0x4, R14 ;  /* 0x0000000413127825 */ /* 0x000fc800078e000e */
[----:B------:R-:W-:Y:S01]  /*2a80*/  IMAD.WIDE.U32 R22, R23, 0x4, R14 ;  /* 0x0000000417167825 */ /* 0x000fe200078e000e */
[----:B------:R-:W5:Y:S04]  /*2a90*/  LDG.E R7, desc[UR6][R18.64] ;  /* 0x0000000612077981 */ /* 0x000f68000c1e1900 */
[----:B------:R-:W5:Y:S01]  /*2aa0*/  LDG.E R10, desc[UR6][R22.64] ;  /* 0x00000006160a7981 */ /* 0x000f62000c1e1900 */
[----:B------:R-:W-:Y:S01]  /*2ab0*/  VIADD R6, R6, 0x800 ;  /* 0x0000080006067836 */ /* 0x000fe20000000000 */
[----:B--2---:R-:W-:-:S04]  /*2ac0*/  IABS R4, R4 ;  /* 0x0000000400047213 */ /* 0x004fc80000000000 */
[----:B------:R-:W-:Y:S02]  /*2ad0*/  I2FP.F32.S32 R4, R4 ;  /* 0x0000000400047245 */ /* 0x000fe40000201400 */
[----:B---3--:R-:W-:Y:S02]  /*2ae0*/  IABS R8, R8 ;  /* 0x0000000800087213 */ /* 0x008fe40000000000 */
[----:B----4-:R-:W-:-:S04]  /*2af0*/  IABS R2, R2 ;  /* 0x0000000200027213 */ /* 0x010fc80000000000 */
[----:B------:R-:W-:Y:S02]  /*2b00*/  I2FP.F32.S32 R2, R2 ;  /* 0x0000000200027245 */ /* 0x000fe40000201400 */
[----:B-----5:R-:W-:Y:S02]  /*2b10*/  IABS R17, R12 ;  /* 0x0000000c00117213 */ /* 0x020fe40000000000 */
[----:B------:R-:W-:Y:S02]  /*2b20*/  IABS R13, R11 ;  /* 0x0000000b000d7213 */ /* 0x000fe40000000000 */
[----:B------:R-:W-:Y:S02]  /*2b30*/  IABS R9, R9 ;  /* 0x0000000900097213 */ /* 0x000fe40000000000 */
[----:B------:R-:W-:Y:S01]  /*2b40*/  I2FP.F32.S32 R12, R13 ;  /* 0x0000000d000c7245 */ /* 0x000fe20000201400 */
[----:B------:R-:W-:Y:S01]  /*2b50*/  IMAD.MOV.U32 R13, RZ, RZ, R17 ;  /* 0x000000ffff0d7224 */ /* 0x000fe200078e0011 */
[----:B------:R-:W-:-:S02]  /*2b60*/  I2FP.F32.S32 R8, R8 ;  /* 0x0000000800087245 */ /* 0x000fc40000201400 */
[----:B------:R-:W-:Y:S02]  /*2b70*/  IABS R17, R7 ;  /* 0x0000000700117213 */ /* 0x000fe40000000000 */
[----:B------:R-:W-:Y:S01]  /*2b80*/  I2FP.F32.S32 R9, R9 ;  /* 0x0000000900097245 */ /* 0x000fe20000201400 */
[----:B------:R-:W-:Y:S01]  /*2b90*/  F2I.TRUNC.NTZ R2, R2 ;  /* 0x0000000200027305 */ /* 0x000fe2000020f100 */
[----:B------:R-:W-:Y:S02]  /*2ba0*/  IABS R10, R10 ;  /* 0x0000000a000a7213 */ /* 0x000fe40000000000 */
        /* <DEDUP_REMOVED lines=15> */
.L_x_230:
[----:B------:R-:W-:Y:S05]  /*2ca0*/  BSYNC.RECONVERGENT B2 ;  /* 0x0000000000027941 */ /* 0x000fea0003800200 */
.L_x_229:
        /* <DEDUP_REMOVED lines=8> */
[----:B------:R-:W-:-:S04]  /*2d30*/  IMAD.WIDE.U32 R8, R7, 0x4, R14 ;  /* 0x0000000407087825 */ /* 0x000fc800078e000e */
[--C-:B------:R-:W-:Y:S02]  /*2d40*/  IMAD.WIDE.U32 R10, R11, 0x4, R14.reuse ;  /* 0x000000040b0a7825 */ /* 0x100fe400078e000e */
[----:B------:R-:W2:Y:S02]  /*2d50*/  LDG.E R8, desc[UR6][R8.64] ;  /* 0x0000000608087981 */ /* 0x000ea4000c1e1900 */
[C---:B------:R-:W-:Y:S02]  /*2d60*/  VIADD R13, R7.reuse, 0x200 ;  /* 0x00000200070d7836 */ /* 0x040fe40000000000 */
[----:B------:R-:W-:Y:S01]  /*2d70*/  VIADD R17, R7, 0x300 ;  /* 0x0000030007117836 */ /* 0x000fe20000000000 */
[----:B------:R-:W3:Y:S01]  /*2d80*/  LDG.E R10, desc[UR6][R10.64] ;  /* 0x000000060a0a7981 */ /* 0x000ee2000c1e1900 */
[----:B------:R-:W-:-:S04]  /*2d90*/  IMAD.WIDE.U32 R12, R13, 0x4, R14 ;  /* 0x000000040d0c7825 */ /* 0x000fc800078e000e */
[----:B------:R-:W-:Y:S02]  /*2da0*/  IMAD.WIDE.U32 R16, R17, 0x4, R14 ;  /* 0x0000000411107825 */ /* 0x000fe400078e000e */
[----:B------:R-:W4:Y:S04]  /*2db0*/  LDG.E R12, desc[UR6][R12.64] ;  /* 0x000000060c0c7981 */ /* 0x000f28000c1e1900 */
[----:B------:R-:W5:Y:S01]  /*2dc0*/  LDG.E R16, desc[UR6][R16.64] ;  /* 0x0000000610107981 */ /* 0x000f62000c1e1900 */
[----:B------:R-:W-:Y:S01]  /*2dd0*/  VIADD R6, R6, 0x400 ;  /* 0x0000040006067836 */ /* 0x000fe20000000000 */
[----:B--2---:R-:W-:-:S04]  /*2de0*/  IABS R2, R8 ;  /* 0x0000000800027213 */ /* 0x004fc80000000000 */
[----:B------:R-:W-:Y:S02]  /*2df0*/  I2FP.F32.S32 R2, R2 ;  /* 0x0000000200027245 */ /* 0x000fe40000201400 */
[----:B---3--:R-:W-:-:S04]  /*2e00*/  IABS R4, R10 ;  /* 0x0000000a00047213 */ /* 0x008fc80000000000 */
[----:B------:R-:W-:Y:S01]  /*2e10*/  I2FP.F32.S32 R4, R4 ;  /* 0x0000000400047245 */ /* 0x000fe20000201400 */
[----:B------:R-:W-:Y:S01]  /*2e20*/  F2I.TRUNC.NTZ R2, R2 ;  /* 0x0000000200027305 */ /* 0x000fe2000020f100 */
[----:B----4-:R-:W-:Y:S02]  /*2e30*/  IABS R7, R12 ;  /* 0x0000000c00077213 */ /* 0x010fe40000000000 */
[----:B-----5:R-:W-:Y:S02]  /*2e40*/  IABS R8, R16 ;  /* 0x0000001000087213 */ /* 0x020fe40000000000 */
[----:B------:R-:W-:-:S03]  /*2e50*/  I2FP.F32.S32 R7, R7 ;  /* 0x0000000700077245 */ /* 0x000fc60000201400 */
[----:B------:R-:W0:Y:S01]  /*2e60*/  F2I.TRUNC.NTZ R4, R4 ;  /* 0x0000000400047305 */ /* 0x000e22000020f100 */
[----:B------:R-:W-:-:S07]  /*2e70*/  I2FP.F32.S32 R8, R8 ;  /* 0x0000000800087245 */ /* 0x000fce0000201400 */
[----:B------:R-:W-:Y:S01]  /*2e80*/  F2I.TRUNC.NTZ R7, R7 ;  /* 0x0000000700077305 */ /* 0x000fe2000020f100 */
[----:B0-----:R-:W-:-:S07]  /*2e90*/  VIMNMX3 R2, R5, R2, R4, !PT ;  /* 0x000000020502720f */ /* 0x001fce0007800104 */
[----:B------:R-:W0:Y:S02]  /*2ea0*/  F2I.TRUNC.NTZ R8, R8 ;  /* 0x0000000800087305 */ /* 0x000e24000020f100 */
[----:B0-----:R-:W-:-:S07]  /*2eb0*/  VIMNMX3 R5, R2, R7, R8, !PT ;  /* 0x000000070205720f */ /* 0x001fce0007800108 */
.L_x_232:
[----:B------:R-:W-:Y:S05]  /*2ec0*/  BSYNC.RECONVERGENT B2 ;  /* 0x0000000000027941 */ /* 0x000fea0003800200 */
.L_x_231:
[----:B------:R-:W-:Y:S05]  /*2ed0*/  @!P1 BRA `(.L_x_224) ;  /* 0x0000000000309947 */ /* 0x000fea0003800000 */
[----:B------:R-:W-:Y:S02]  /*2ee0*/  VIADD R7, R6, UR4 ;  /* 0x0000000406077c36 */ /* 0x000fe40008000000 */
[----:B------:R-:W-:-:S07]  /*2ef0*/  IMAD.MOV R4, RZ, RZ, -R3 ;  /* 0x000000ffff047224 */ /* 0x000fce00078e0a03 */
.L_x_233:
[----:B------:R-:W-:-:S06]  /*2f00*/  IMAD.WIDE.U32 R2, R7, 0x4, R14 ;  /* 0x0000000407027825 */ /* 0x000fcc00078e000e */
[----:B------:R-:W2:Y:S01]  /*2f10*/  LDG.E R2, desc[UR6][R2.64] ;  /* 0x0000000602027981 */ /* 0x000ea2000c1e1900 */
[----:B------:R-:W-:Y:S02]  /*2f20*/  VIADD R4, R4, 0x1 ;  /* 0x0000000104047836 */ /* 0x000fe40000000000 */
[----:B------:R-:W-:-:S03]  /*2f30*/  VIADD R7, R7, 0x100 ;  /* 0x0000010007077836 */ /* 0x000fc60000000000 */
[----:B------:R-:W-:Y:S02]  /*2f40*/  ISETP.NE.AND P0, PT, R4, RZ, PT ;  /* 0x000000ff0400720c */ /* 0x000fe40003f05270 */
[----:B--2---:R-:W-:-:S04]  /*2f50*/  IABS R6, R2 ;  /* 0x0000000200067213 */ /* 0x004fc80000000000 */
[----:B------:R-:W-:-:S06]  /*2f60*/  I2FP.F32.S32 R6, R6 ;  /* 0x0000000600067245 */ /* 0x000fcc0000201400 */
[----:B------:R-:W0:Y:S02]  /*2f70*/  F2I.TRUNC.NTZ R6, R6 ;  /* 0x0000000600067305 */ /* 0x000e24000020f100 */
[----:B0-----:R-:W-:Y:S01]  /*2f80*/  VIMNMX R5, PT, PT, R6, R5, !PT ;  /* 0x0000000506057248 */ /* 0x001fe20007fe0100 */
[----:B------:R-:W-:Y:S06]  /*2f90*/  @P0 BRA `(.L_x_233) ;  /* 0xfffffffc00d80947 */ /* 0x000fec000383ffff */
.L_x_224:
[----:B------:R-:W-:Y:S05]  /*2fa0*/  BSYNC.RECONVERGENT B1 ;  /* 0x0000000000017941 */ /* 0x000fea0003800200 */
.L_x_222:
        /* <DEDUP_REMOVED lines=38> */
.L_x_220:
[----:B------:R-:W-:Y:S05]  /*3210*/  BSYNC.RECONVERGENT B0 ;  /* 0x0000000000007941 */ /* 0x000fea0003800200 */
.L_x_205:
        /* <DEDUP_REMOVED lines=8> */
.L_x_234:
        /* <DEDUP_REMOVED lines=14> */
.L_x_276:


//--------------------- .text._ZN3cub18CUB_300001_SM_10006detail11EmptyKernelIvEEvv --------------------------
	.section	.text._ZN3cub18CUB_300001_SM_10006detail11EmptyKernelIvEEvv,"ax",@progbits
	.align	128
        .global         _ZN3cub18CUB_300001_SM_10006detail11EmptyKernelIvEEvv
        .type           _ZN3cub18CUB_300001_SM_10006detail11EmptyKernelIvEEvv,@function
        .size           _ZN3cub18CUB_300001_SM_10006detail11EmptyKernelIvEEvv,(.L_x_277 - _ZN3cub18CUB_300001_SM_10006detail11EmptyKernelIvEEvv)
        .other          _ZN3cub18CUB_300001_SM_10006detail11EmptyKernelIvEEvv,@"STO_CUDA_ENTRY STV_DEFAULT"
_ZN3cub18CUB_300001_SM_10006detail11EmptyKernelIvEEvv:
.text._ZN3cub18CUB_300001_SM_10006detail11EmptyKernelIvEEvv:
[----:B------:R-:W-:Y:S01]  /*0000*/  LDC R1, c[0x0][0x37c] ;  /* 0x0000df00ff017b82 */ /* 0x000fe20000000800 */
[----:B------:R-:W-:Y:S05]  /*0010*/  EXIT ;  /* 0x000000000000794d */ /* 0x000fea0003800000 */
.L_x_235:
        /* <DEDUP_REMOVED lines=14> */
.L_x_277:


//--------------------- .text._Z20decmpressAndMultiplyPiPajjfPjahPhS2_Ptj --------------------------
	.section	.text._Z20decmpressAndMultiplyPiPajjfPjahPhS2_Ptj,"ax",@progbits
	.align	128
        .global         _Z20decmpressAndMultiplyPiPajjfPjahPhS2_Ptj
        .type           _Z20decmpressAndMultiplyPiPajjfPjahPhS2_Ptj,@function
        .size           _Z20decmpressAndMultiplyPiPajjfPjahPhS2_Ptj,(.L_x_278 - _Z20decmpressAndMultiplyPiPajjfPjahPhS2_Ptj)
        .other          _Z20decmpressAndMultiplyPiPajjfPjahPhS2_Ptj,@"STO_CUDA_ENTRY STV_DEFAULT"
_Z20decmpressAndMultiplyPiPajjfPjahPhS2_Ptj:
.text._Z20decmpressAndMultiplyPiPajjfPjahPhS2_Ptj:
[----:B------:R-:W-:Y:S01]  /*0000*/  LDC R1, c[0x0][0x37c] ;  /* 0x0000df00ff017b82 */ /* 0x000fe20000000800 */
[----:B------:R-:W0:Y:S01]  /*0010*/  S2R R2, SR_TID.X ;  /* 0x0000000000027919 */ /* 0x000e220000002100 */
[----:B------:R-:W0:Y:S06]  /*0020*/  LDCU UR13, c[0x0][0x394] ;  /* 0x00007280ff0d77ac */ /* 0x000e2c0008000800 */
[----:B------:R-:W1:Y:S01]  /*0030*/  LDC.U8 R3, c[0x0][0x3a9] ;  /* 0x0000ea40ff037b82 */ /* 0x000e620000000000 */
[----:B------:R-:W-:Y:S01]  /*0040*/  BSSY.RECONVERGENT B0, `(.L_x_236) ;  /* 0x0000015000007945 */ /* 0x000fe20003800200 */
[----:B------:R-:W2:Y:S01]  /*0050*/  S2R R11, SR_CTAID.X ;  /* 0x00000000000b7919 */ /* 0x000ea20000002500 */
[----:B------:R-:W3:Y:S01]  /*0060*/  LDCU UR4, c[0x0][0x360] ;  /* 0x00006c00ff0477ac */ /* 0x000ee20008000800 */
[----:B------:R-:W4:Y:S01]  /*0070*/  LDCU.64 UR8, c[0x0][0x3b0] ;  /* 0x00007600ff0877ac */ /* 0x000f220008000a00 */
[----:B------:R-:W0:Y:S01]  /*0080*/  LDCU.64 UR14, c[0x0][0x358] ;  /* 0x00006b00ff0e77ac */ /* 0x000e220008000a00 */
[----:B------:R-:W0:Y:S02]  /*0090*/  LDCU.64 UR6, c[0x0][0x388] ;  /* 0x00007100ff0677ac */ /* 0x000e240008000a00 */
[----:B0-----:R-:W-:-:S02]  /*00a0*/  ISETP.GE.U32.AND P1, PT, R2, UR13, PT ;  /* 0x0000000d02007c0c */ /* 0x001fc4000bf26070 */
[----:B-1----:R-:W-:-:S11]  /*00b0*/  ISETP.GT.U32.AND P0, PT, R2, R3, PT ;  /* 0x000000030200720c */ /* 0x002fd60003f04070 */
[----:B--234-:R-:W-:Y:S05]  /*00c0*/  @P1 BRA `(.L_x_237) ;  /* 0x0000000000301947 */ /* 0x01cfea0003800000 */
[----:B------:R-:W0:Y:S01]  /*00d0*/  S2R R5, SR_CgaCtaId ;  /* 0x0000000000057919 */ /* 0x000e220000008800 */
[----:B------:R-:W-:Y:S01]  /*00e0*/  MOV R0, 0x400 ;  /* 0x0000040000007802 */ /* 0x000fe20000000f00 */
[----:B------:R-:W-:-:S03]  /*00f0*/  IMAD.MOV.U32 R7, RZ, RZ, R2 ;  /* 0x000000ffff077224 */ /* 0x000fc600078e0002 */
[----:B0-----:R-:W-:-:S07]  /*0100*/  LEA R0, R5, R0, 0x18 ;  /* 0x0000000005007211 */ /* 0x001fce00078ec0ff */
.L_x_238:
[----:B0-----:R-:W-:-:S04]  /*0110*/  IADD3 R4, P1, PT, R7, UR6, RZ ;  /* 0x0000000607047c10 */ /* 0x001fc8000ff3e0ff */
[----:B------:R-:W-:-:S05]  /*0120*/  LEA.HI.X.SX32 R5, R7, UR7, 0x1, P1 ;  /* 0x0000000707057c11 */ /* 0x000fca00088f0eff */
[----:B------:R-:W2:Y:S01]  /*0130*/  LDG.E.U8 R4, desc[UR14][R4.64] ;  /* 0x0000000e04047981 */ /* 0x000ea2000c1e1100 */
[----:B------:R-:W-:Y:S02]  /*0140*/  IMAD.IADD R9, R0, 0x1, R7 ;  /* 0x0000000100097824 */ /* 0x000fe400078e0207 */
[----:B------:R-:W-:-:S05]  /*0150*/  VIADD R7, R7, UR4 ;  /* 0x0000000407077c36 */ /* 0x000fca0008000000 */
[----:B------:R-:W-:Y:S01]  /*0160*/  ISETP.GE.U32.AND P1, PT, R7, UR13, PT ;  /* 0x0000000d07007c0c */ /* 0x000fe2000bf26070 */
[----:B--2---:R0:W-:-:S12]  /*0170*/  STS.U8 [R9], R4 ;  /* 0x0000000409007388 */ /* 0x0041d80000000000 */
[----:B------:R-:W-:Y:S05]  /*0180*/  @!P1 BRA `(.L_x_238) ;  /* 0xfffffffc00e09947 */ /* 0x000fea000383ffff */
.L_x_237:
[----:B------:R-:W-:Y:S05]  /*0190*/  BSYNC.RECONVERGENT B0 ;  /* 0x0000000000007941 */ /* 0x000fea0003800200 */
.L_x_236:
[----:B------:R-:W-:Y:S01]  /*01a0*/  BSSY.RECONVERGENT B0, `(.L_x_239) ;  /* 0x0000055000007945 */ /* 0x000fe20003800200 */
[----:B------:R-:W-:-:S03]  /*01b0*/  IMAD R0, R11, UR4, R2 ;  /* 0x000000040b007c24 */ /* 0x000fc6000f8e0202 */
[----:B------:R-:W-:Y:S05]  /*01c0*/  @P0 BRA `(.L_x_240) ;  /* 0x0000000400480947 */ /* 0x000fea0003800000 */
[----:B0-----:R-:W0:Y:S01]  /*01d0*/  I2F.U32.RP R9, UR4 ;  /* 0x0000000400097d06 */ /* 0x001e220008209000 */
[----:B------:R-:W-:Y:S01]  /*01e0*/  VIADD R6, R2, UR4 ;  /* 0x0000000402067c36 */ /* 0x000fe20008000000 */
[----:B------:R-:W-:Y:S01]  /*01f0*/  ISETP.NE.U32.AND P2, PT, RZ, UR4, PT ;  /* 0x00000004ff007c0c */ /* 0x000fe2000bf45070 */
[----:B------:R-:W-:Y:S03]  /*0200*/  BSSY.RECONVERGENT B1, `(.L_x_241) ;  /* 0x0000030000017945 */ /* 0x000fe60003800200 */
[----:B------:R-:W-:Y:S02]  /*0210*/  ISETP.GT.U32.AND P0, PT, R6, R3, PT ;  /* 0x000000030600720c */ /* 0x000fe40003f04070 */
[----:B------:R-:W-:Y:S02]  /*0220*/  VIADDMNMX.U32 R7, R3, 0x1, R6, !PT ;  /* 0x0000000103077846 */ /* 0x000fe40007800006 */
[----:B------:R-:W-:-:S04]  /*0230*/  SEL R8, RZ, 0x1, P0 ;  /* 0x00000001ff087807 */ /* 0x000fc80000000000 */
[----:B------:R-:W-:Y:S01]  /*0240*/  IADD3 R7, PT, PT, R7, -R6, -R8 ;  /* 0x8000000607077210 */ /* 0x000fe20007ffe808 */
[----:B0-----:R-:W0:Y:S02]  /*0250*/  MUFU.RCP R9, R9 ;  /* 0x0000000900097308 */ /* 0x001e240000001000 */
[----:B0-----:R-:W-:-:S06]  /*0260*/  VIADD R4, R9, 0xffffffe ;  /* 0x0ffffffe09047836 */ /* 0x001fcc0000000000 */
[----:B------:R0:W1:Y:S02]  /*0270*/  F2I.FTZ.U32.TRUNC.NTZ R5, R4 ;  /* 0x0000000400057305 */ /* 0x000064000021f000 */
[----:B0-----:R-:W-:Y:S02]  /*0280*/  HFMA2 R4, -RZ, RZ, 0, 0 ;  /* 0x00000000ff047431 */ /* 0x001fe400000001ff */
[----:B-1----:R-:W-:-:S04]  /*0290*/  IMAD.MOV R11, RZ, RZ, -R5 ;  /* 0x000000ffff0b7224 */ /* 0x002fc800078e0a05 */
[----:B------:R-:W-:-:S04]  /*02a0*/  IMAD R11, R11, UR4, RZ ;  /* 0x000000040b0b7c24 */ /* 0x000fc8000f8e02ff */
[----:B------:R-:W-:-:S06]  /*02b0*/  IMAD.HI.U32 R10, R5, R11, R4 ;  /* 0x0000000b050a7227 */ /* 0x000fcc00078e0004 */
[----:B------:R-:W-:-:S04]  /*02c0*/  IMAD.HI.U32 R5, R10, R7, RZ ;  /* 0x000000070a057227 */ /* 0x000fc800078e00ff */
[----:B------:R-:W-:-:S04]  /*02d0*/  IMAD.MOV R4, RZ, RZ, -R5 ;  /* 0x000000ffff047224 */ /* 0x000fc800078e0a05 */
[----:B------:R-:W-:-:S05]  /*02e0*/  IMAD R7, R4, UR4, R7 ;  /* 0x0000000404077c24 */ /* 0x000fca000f8e0207 */
[----:B------:R-:W-:-:S13]  /*02f0*/  ISETP.GE.U32.AND P0, PT, R7, UR4, PT ;  /* 0x0000000407007c0c */ /* 0x000fda000bf06070 */
[----:B------:R-:W-:Y:S02]  /*0300*/  @P0 VIADD R7, R7, -UR4 ;  /* 0x8000000407070c36 */ /* 0x000fe40008000000 */
[----:B------:R-:W-:-:S03]  /*0310*/  @P0 VIADD R5, R5, 0x1 ;  /* 0x0000000105050836 */ /* 0x000fc60000000000 */
[----:B------:R-:W-:-:S13]  /*0320*/  ISETP.GE.U32.AND P1, PT, R7, UR4, PT ;  /* 0x0000000407007c0c */ /* 0x000fda000bf26070 */
[----:B------:R-:W-:Y:S01]  /*0330*/  @P1 VIADD R5, R5, 0x1 ;  /* 0x0000000105051836 */ /* 0x000fe20000000000 */
[----:B------:R-:W-:-:S05]  /*0340*/  @!P2 LOP3.LUT R5, RZ, UR4, RZ, 0x33, !PT ;  /* 0x00000004ff05ac12 */ /* 0x000fca000f8e33ff */
[----:B------:R-:W-:-:S05]  /*0350*/  IMAD.IADD R5, R8, 0x1, R5 ;  /* 0x0000000108057824 */ /* 0x000fca00078e0205 */
[C---:B------:R-:W-:Y:S02]  /*0360*/  LOP3.LUT R4, R5.reuse, 0x3, RZ, 0xc0, !PT ;  /* 0x0000000305047812 */ /* 0x040fe400078ec0ff */
[----:B------:R-:W-:Y:S02]  /*0370*/  ISETP.GE.U32.AND P0, PT, R5, 0x3, PT ;  /* 0x000000030500780c */ /* 0x000fe40003f06070 */
[----:B------:R-:W-:Y:S01]  /*0380*/  ISETP.NE.AND P1, PT, R4, 0x3, PT ;  /* 0x000000030400780c */ /* 0x000fe20003f25270 */
[----:B------:R-:W-:-:S12]  /*0390*/  IMAD.MOV.U32 R4, RZ, RZ, R2 ;  /* 0x000000ffff047224 */ /* 0x000fd800078e0002 */
[----:B------:R-:W-:Y:S05]  /*03a0*/  @!P1 BRA `(.L_x_242) ;  /* 0x0000000000549947 */ /* 0x000fea0003800000 */
[----:B------:R-:W0:Y:S01]  /*03b0*/  S2R R9, SR_CgaCtaId ;  /* 0x0000000000097919 */ /* 0x000e220000008800 */
[----:B------:R-:W1:Y:S01]  /*03c0*/  LDCU.64 UR6, c[0x0][0x3b0] ;  /* 0x00007600ff0677ac */ /* 0x000e620008000a00 */
[----:B------:R-:W-:Y:S02]  /*03d0*/  MOV R6, 0x400 ;  /* 0x0000040000067802 */ /* 0x000fe40000000f00 */
[----:B------:R-:W-:-:S03]  /*03e0*/  IADD3 R4, PT, PT, R5, 0x1, RZ ;  /* 0x0000000105047810 */ /* 0x000fc60007ffe0ff */
[----:B------:R-:W-:Y:S01]  /*03f0*/  VIADD R6, R6, 0x1100 ;  /* 0x0000110006067836 */ /* 0x000fe20000000000 */
[----:B------:R-:W-:Y:S01]  /*0400*/  LOP3.LUT R5, R4, 0x3, RZ, 0xc0, !PT ;  /* 0x0000000304057812 */ /* 0x000fe200078ec0ff */
[----:B------:R-:W-:-:S04]  /*0410*/  IMAD.MOV.U32 R4, RZ, RZ, R2 ;  /* 0x000000ffff047224 */ /* 0x000fc800078e0002 */
[----:B------:R-:W-:Y:S01]  /*0420*/  IMAD.MOV R5, RZ, RZ, -R5 ;  /* 0x000000ffff057224 */ /* 0x000fe200078e0a05 */
[----:B-1----:R-:W-:-:S05]  /*0430*/  IADD3 R8, P1, PT, R2, UR6, RZ ;  /* 0x0000000602087c10 */ /* 0x002fca000ff3e0ff */
[----:B------:R-:W-:Y:S01]  /*0440*/  IMAD.X R7, RZ, RZ, UR7, P1 ;  /* 0x00000007ff077e24 */ /* 0x000fe200088e06ff */
[----:B0-----:R-:W-:-:S07]  /*0450*/  LEA R9, R9, R6, 0x18 ;  /* 0x0000000609097211 */ /* 0x001fce00078ec0ff */
.L_x_243:
[----:B0-----:R-:W-:-:S06]  /*0460*/  IMAD.MOV.U32 R6, RZ, RZ, R8 ;  /* 0x000000ffff067224 */ /* 0x001fcc00078e0008 */
[----:B------:R0:W2:Y:S01]  /*0470*/  LDG.E.U8 R6, desc[UR14][R6.64] ;  /* 0x0000000e06067981 */ /* 0x0000a2000c1e1100 */
[----:B------:R-:W-:Y:S01]  /*0480*/  IMAD.IADD R11, R9, 0x1, R4 ;  /* 0x00000001090b7824 */ /* 0x000fe200078e0204 */
[----:B------:R-:W-:Y:S01]  /*0490*/  IADD3 R5, PT, PT, R5, 0x1, RZ ;  /* 0x0000000105057810 */ /* 0x000fe20007ffe0ff */
[----:B------:R-:W-:Y:S01]  /*04a0*/  VIADD R4, R4, UR4 ;  /* 0x0000000404047c36 */ /* 0x000fe20008000000 */
[----:B------:R-:W-:Y:S02]  /*04b0*/  IADD3 R8, P2, PT, R8, UR4, RZ ;  /* 0x0000000408087c10 */ /* 0x000fe4000ff5e0ff */
[----:B------:R-:W-:-:S03]  /*04c0*/  ISETP.NE.AND P1, PT, R5, RZ, PT ;  /* 0x000000ff0500720c */ /* 0x000fc60003f25270 */
[----:B0-----:R-:W-:Y:S01]  /*04d0*/  IMAD.X R7, RZ, RZ, R7, P2 ;  /* 0x000000ffff077224 */ /* 0x001fe200010e0607 */
[----:B--2---:R0:W-:Y:S09]  /*04e0*/  STS.U8 [R11], R6 ;  /* 0x000000060b007388 */ /* 0x0041f20000000000 */
[----:B------:R-:W-:Y:S05]  /*04f0*/  @P1 BRA `(.L_x_243) ;  /* 0xfffffffc00d81947 */ /* 0x000fea000383ffff */
.L_x_242:
[----:B------:R-:W-:Y:S05]  /*0500*/  BSYNC.RECONVERGENT B1 ;  /* 0x0000000000017941 */ /* 0x000fea0003800200 */
.L_x_241:
[----:B------:R-:W-:Y:S05]  /*0510*/  @!P0 BRA `(.L_x_240) ;  /* 0x0000000000748947 */ /* 0x000fea0003800000 */
[----:B0-----:R-:W0:Y:S01]  /*0520*/  S2R R6, SR_CgaCtaId ;  /* 0x0000000000067919 */ /* 0x001e220000008800 */
[----:B------:R-:W-:-:S05]  /*0530*/  MOV R5, 0x400 ;  /* 0x0000040000057802 */ /* 0x000fca0000000f00 */
[----:B------:R-:W-:-:S05]  /*0540*/  VIADD R5, R5, 0x1100 ;  /* 0x0000110005057836 */ /* 0x000fca0000000000 */
[----:B0-----:R-:W-:-:S07]  /*0550*/  LEA R17, R6, R5, 0x18 ;  /* 0x0000000506117211 */ /* 0x001fce00078ec0ff */
.L_x_244:
[C---:B-1----:R-:W-:Y:S01]  /*0560*/  VIADD R8, R4.reuse, UR4 ;  /* 0x0000000404087c36 */ /* 0x042fe20008000000 */
[----:B------:R-:W-:-:S03]  /*0570*/  IADD3 R6, P0, PT, R4, UR8, RZ ;  /* 0x0000000804067c10 */ /* 0x000fc6000ff1e0ff */
[C---:B------:R-:W-:Y:S01]  /*0580*/  VIADD R10, R8.reuse, UR4 ;  /* 0x00000004080a7c36 */ /* 0x040fe20008000000 */
[----:B------:R-:W-:Y:S01]  /*0590*/  IADD3 R8, P1, PT, R8, UR8, RZ ;  /* 0x0000000808087c10 */ /* 0x000fe2000ff3e0ff */
[----:B------:R-:W-:-:S03]  /*05a0*/  IMAD.X R7, RZ, RZ, UR9, P0 ;  /* 0x00000009ff077e24 */ /* 0x000fc600080e06ff */
[C---:B------:R-:W-:Y:S01]  /*05b0*/  IADD3 R15, PT, PT, R10.reuse, UR4, RZ ;  /* 0x000000040a0f7c10 */ /* 0x040fe2000fffe0ff */
[----:B------:R-:W-:Y:S01]  /*05c0*/  IMAD.X R9, RZ, RZ, UR9, P1 ;  /* 0x00000009ff097e24 */ /* 0x000fe200088e06ff */
[----:B------:R-:W-:Y:S01]  /*05d0*/  IADD3 R10, P0, PT, R10, UR8, RZ ;  /* 0x000000080a0a7c10 */ /* 0x000fe2000ff1e0ff */
[----:B------:R-:W2:Y:S01]  /*05e0*/  LDG.E.U8 R6, desc[UR14][R6.64] ;  /* 0x0000000e06067981 */ /* 0x000ea2000c1e1100 */
[----:B------:R-:W-:-:S03]  /*05f0*/  IADD3 R12, P1, PT, R15, UR8, RZ ;  /* 0x000000080f0c7c10 */ /* 0x000fc6000ff3e0ff */
[----:B------:R-:W-:Y:S01]  /*0600*/  IMAD.X R11, RZ, RZ, UR9, P0 ;  /* 0x00000009ff0b7e24 */ /* 0x000fe200080e06ff */
[----:B------:R-:W3:Y:S01]  /*0610*/  LDG.E.U8 R8, desc[UR14][R8.64] ;  /* 0x0000000e08087981 */ /* 0x000ee2000c1e1100 */
[----:B------:R-:W-:-:S03]  /*0620*/  IMAD.X R13, RZ, RZ, UR9, P1 ;  /* 0x00000009ff0d7e24 */ /* 0x000fc600088e06ff */
[----:B------:R-:W4:Y:S04]  /*0630*/  LDG.E.U8 R10, desc[UR14][R10.64] ;  /* 0x0000000e0a0a7981 */ /* 0x000f28000c1e1100 */
[----:B------:R-:W5:Y:S01]  /*0640*/  LDG.E.U8 R13, desc[UR14][R12.64] ;  /* 0x0000000e0c0d7981 */ /* 0x000f62000c1e1100 */
[----:B------:R-:W-:-:S04]  /*0650*/  IMAD.IADD R19, R17, 0x1, R4 ;  /* 0x0000000111137824 */ /* 0x000fc800078e0204 */
[----:B------:R-:W-:-:S04]  /*0660*/  VIADD R5, R19, UR4 ;  /* 0x0000000413057c36 */ /* 0x000fc80008000000 */
[----:B------:R-:W-:Y:S01]  /*0670*/  VIADD R14, R5, UR4 ;  /* 0x00000004050e7c36 */ /* 0x000fe20008000000 */
[----:B------:R-:W-:-:S04]  /*0680*/  IADD3 R4, PT, PT, R15, UR4, RZ ;  /* 0x000000040f047c10 */ /* 0x000fc8000fffe0ff */
[----:B------:R-:W-:Y:S01]  /*0690*/  ISETP.GT.U32.AND P0, PT, R4, R3, PT ;  /* 0x000000030400720c */ /* 0x000fe20003f04070 */
[----:B--2---:R1:W-:Y:S04]  /*06a0*/  STS.U8 [R19], R6 ;  /* 0x0000000613007388 */ /* 0x0043e80000000000 */
[----:B---3--:R1:W-:Y:S04]  /*06b0*/  STS.U8 [R19+UR4], R8 ;  /* 0x0000000813007988 */ /* 0x0083e80008000004 */
[----:B----4-:R1:W-:Y:S04]  /*06c0*/  STS.U8 [R5+UR4], R10 ;  /* 0x0000000a05007988 */ /* 0x0103e80008000004 */
[----:B-----5:R1:W-:Y:S01]  /*06d0*/  STS.U8 [R14+UR4], R13 ;  /* 0x0000000d0e007988 */ /* 0x0203e20008000004 */
[----:B------:R-:W-:Y:S05]  /*06e0*/  @!P0 BRA `(.L_x_244) ;  /* 0xfffffffc009c8947 */ /* 0x000fea000383ffff */
.L_x_240:
[----:B------:R-:W-:Y:S05]  /*06f0*/  BSYNC.RECONVERGENT B0 ;  /* 0x0000000000007941 */ /* 0x000fea0003800200 */
.L_x_239:
[----:B------:R-:W-:Y:S01]  /*0700*/  ISETP.GT.U32.AND P0, PT, R2, 0xff, PT ;  /* 0x000000ff0200780c */ /* 0x000fe20003f04070 */
[----:B------:R-:W2:Y:S01]  /*0710*/  LDCU.64 UR8, c[0x0][0x3b8] ;  /* 0x00007700ff0877ac */ /* 0x000ea20008000a00 */
[----:B------:R-:W-:Y:S11]  /*0720*/  BSSY.RECONVERGENT B0, `(.L_x_245) ;  /* 0x0000052000007945 */ /* 0x000ff60003800200 */
[----:B------:R-:W-:Y:S05]  /*0730*/  @P0 BRA `(.L_x_246) ;  /* 0x0000000400400947 */ /* 0x000fea0003800000 */
[----:B-1----:R-:W1:Y:S01]  /*0740*/  I2F.U32.RP R8, UR4 ;  /* 0x0000000400087d06 */ /* 0x002e620008209000 */
[----:B------:R-:W-:Y:S01]  /*0750*/  VIADD R7, R2, UR4 ;  /* 0x0000000402077c36 */ /* 0x000fe20008000000 */
[----:B------:R-:W-:Y:S01]  /*0760*/  ISETP.NE.U32.AND P2, PT, RZ, UR4, PT ;  /* 0x00000004ff007c0c */ /* 0x000fe2000bf45070 */
[----:B------:R-:W-:Y:S03]  /*0770*/  BSSY.RECONVERGENT B1, `(.L_x_247) ;  /* 0x000002e000017945 */ /* 0x000fe60003800200 */
[C---:B------:R-:W-:Y:S02]  /*0780*/  ISETP.GE.U32.AND P0, PT, R7.reuse, 0x100, PT ;  /* 0x000001000700780c */ /* 0x040fe40003f06070 */
[----:B------:R-:W-:Y:S02]  /*0790*/  VIMNMX.U32 R3, PT, PT, R7, 0x100, !PT ;  /* 0x0000010007037848 */ /* 0x000fe40007fe0000 */
[----:B0-----:R-:W-:-:S04]  /*07a0*/  SEL R6, RZ, 0x1, P0 ;  /* 0x00000001ff067807 */ /* 0x001fc80000000000 */
[----:B------:R-:W-:Y:S01]  /*07b0*/  IADD3 R3, PT, PT, R3, -R7, -R6 ;  /* 0x8000000703037210 */ /* 0x000fe20007ffe806 */
[----:B-1----:R-:W0:Y:S02]  /*07c0*/  MUFU.RCP R8, R8 ;  /* 0x0000000800087308 */ /* 0x002e240000001000 */
[----:B0-----:R-:W-:-:S06]  /*07d0*/  VIADD R4, R8, 0xffffffe ;  /* 0x0ffffffe08047836 */ /* 0x001fcc0000000000 */
[----:B------:R0:W1:Y:S02]  /*07e0*/  F2I.FTZ.U32.TRUNC.NTZ R5, R4 ;  /* 0x0000000400057305 */ /* 0x000064000021f000 */
[----:B0-----:R-:W-:Y:S02]  /*07f0*/  IMAD.MOV.U32 R4, RZ, RZ, RZ ;  /* 0x000000ffff047224 */ /* 0x001fe400078e00ff */
[----:B-1----:R-:W-:-:S04]  /*0800*/  IMAD.MOV R9, RZ, RZ, -R5 ;  /* 0x000000ffff097224 */ /* 0x002fc800078e0a05 */
[----:B------:R-:W-:-:S04]  /*0810*/  IMAD R9, R9, UR4, RZ ;  /* 0x0000000409097c24 */ /* 0x000fc8000f8e02ff */
[----:B------:R-:W-:-:S06]  /*0820*/  IMAD.HI.U32 R8, R5, R9, R4 ;  /* 0x0000000905087227 */ /* 0x000fcc00078e0004 */
[----:B------:R-:W-:-:S04]  /*0830*/  IMAD.HI.U32 R5, R8, R3, RZ ;  /* 0x0000000308057227 */ /* 0x000fc800078e00ff */
[----:B------:R-:W-:-:S04]  /*0840*/  IMAD.MOV R4, RZ, RZ, -R5 ;  /* 0x000000ffff047224 */ /* 0x000fc800078e0a05 */
[----:B------:R-:W-:-:S05]  /*0850*/  IMAD R3, R4, UR4, R3 ;  /* 0x0000000404037c24 */ /* 0x000fca000f8e0203 */
[----:B------:R-:W-:-:S13]  /*0860*/  ISETP.GE.U32.AND P0, PT, R3, UR4, PT ;  /* 0x0000000403007c0c */ /* 0x000fda000bf06070 */
[----:B------:R-:W-:Y:S01]  /*0870*/  @P0 VIADD R3, R3, -UR4 ;  /* 0x8000000403030c36 */ /* 0x000fe20008000000 */
[----:B------:R-:W-:-:S04]  /*0880*/  @P0 IADD3 R5, PT, PT, R5, 0x1, RZ ;  /* 0x0000000105050810 */ /* 0x000fc80007ffe0ff */
[----:B------:R-:W-:-:S13]  /*0890*/  ISETP.GE.U32.AND P1, PT, R3, UR4, PT ;  /* 0x0000000403007c0c */ /* 0x000fda000bf26070 */
[----:B------:R-:W-:Y:S01]  /*08a0*/  @P1 VIADD R5, R5, 0x1 ;  /* 0x0000000105051836 */ /* 0x000fe20000000000 */
[----:B------:R-:W-:-:S05]  /*08b0*/  @!P2 LOP3.LUT R5, RZ, UR4, RZ, 0x33, !PT ;  /* 0x00000004ff05ac12 */ /* 0x000fca000f8e33ff */
[----:B------:R-:W-:-:S05]  /*08c0*/  IMAD.IADD R3, R6, 0x1, R5 ;  /* 0x0000000106037824 */ /* 0x000fca00078e0205 */
[C---:B------:R-:W-:Y:S02]  /*08d0*/  LOP3.LUT R4, R3.reuse, 0x3, RZ, 0xc0, !PT ;  /* 0x0000000303047812 */ /* 0x040fe400078ec0ff */
[----:B------:R-:W-:Y:S02]  /*08e0*/  ISETP.GE.U32.AND P0, PT, R3, 0x3, PT ;  /* 0x000000030300780c */ /* 0x000fe40003f06070 */
[----:B------:R-:W-:-:S13]  /*08f0*/  ISETP.NE.AND P1, PT, R4, 0x3, PT ;  /* 0x000000030400780c */ /* 0x000fda0003f25270 */
[----:B------:R-:W-:Y:S05]  /*0900*/  @!P1 BRA `(.L_x_248) ;  /* 0x0000000000509947 */ /* 0x000fea0003800000 */
[----:B------:R-:W0:Y:S01]  /*0910*/  S2R R7, SR_CgaCtaId ;  /* 0x0000000000077919 */ /* 0x000e220000008800 */
[----:B------:R-:W1:Y:S01]  /*0920*/  LDCU.64 UR6, c[0x0][0x3b8] ;  /* 0x00007700ff0677ac */ /* 0x000e620008000a00 */
[----:B------:R-:W-:Y:S01]  /*0930*/  MOV R4, 0x400 ;  /* 0x0000040000047802 */ /* 0x000fe20000000f00 */
[----:B------:R-:W-:-:S04]  /*0940*/  VIADD R3, R3, 0x1 ;  /* 0x0000000103037836 */ /* 0x000fc80000000000 */
[----:B------:R-:W-:Y:S01]  /*0950*/  VIADD R4, R4, 0x1000 ;  /* 0x0000100004047836 */ /* 0x000fe20000000000 */
[----:B------:R-:W-:-:S05]  /*0960*/  LOP3.LUT R3, R3, 0x3, RZ, 0xc0, !PT ;  /* 0x0000000303037812 */ /* 0x000fca00078ec0ff */
[----:B------:R-:W-:Y:S01]  /*0970*/  IMAD.MOV R3, RZ, RZ, -R3 ;  /* 0x000000ffff037224 */ /* 0x000fe200078e0a03 */
[----:B-1----:R-:W-:-:S05]  /*0980*/  IADD3 R6, P1, PT, R2, UR6, RZ ;  /* 0x0000000602067c10 */ /* 0x002fca000ff3e0ff */
[----:B------:R-:W-:Y:S01]  /*0990*/  IMAD.X R5, RZ, RZ, UR7, P1 ;  /* 0x00000007ff057e24 */ /* 0x000fe200088e06ff */
[----:B0-----:R-:W-:-:S07]  /*09a0*/  LEA R7, R7, R4, 0x18 ;  /* 0x0000000407077211 */ /* 0x001fce00078ec0ff */
.L_x_249:
[----:B0-----:R-:W-:-:S06]  /*09b0*/  MOV R4, R6 ;  /* 0x0000000600047202 */ /* 0x001fcc0000000f00 */
[----:B------:R0:W3:Y:S01]  /*09c0*/  LDG.E.U8 R4, desc[UR14][R4.64] ;  /* 0x0000000e04047981 */ /* 0x0000e2000c1e1100 */
[----:B------:R-:W-:Y:S01]  /*09d0*/  IMAD.IADD R9, R7, 0x1, R2 ;  /* 0x0000000107097824 */ /* 0x000fe200078e0202 */
[----:B------:R-:W-:Y:S01]  /*09e0*/  IADD3 R6, P2, PT, R6, UR4, RZ ;  /* 0x0000000406067c10 */ /* 0x000fe2000ff5e0ff */
[----:B------:R-:W-:Y:S02]  /*09f0*/  VIADD R3, R3, 0x1 ;  /* 0x0000000103037836 */ /* 0x000fe40000000000 */
[----:B------:R-:W-:-:S03]  /*0a00*/  VIADD R2, R2, UR4 ;  /* 0x0000000402027c36 */ /* 0x000fc60008000000 */
[----:B------:R-:W-:Y:S01]  /*0a10*/  ISETP.NE.AND P1, PT, R3, RZ, PT ;  /* 0x000000ff0300720c */ /* 0x000fe20003f25270 */
[----:B0-----:R-:W-:Y:S01]  /*0a20*/  IMAD.X R5, RZ, RZ, R5, P2 ;  /* 0x000000ffff057224 */ /* 0x001fe200010e0605 */
[----:B---3--:R0:W-:Y:S11]  /*0a30*/  STS.U8 [R9], R4 ;  /* 0x0000000409007388 */ /* 0x0081f60000000000 */
[----:B------:R-:W-:Y:S05]  /*0a40*/  @P1 BRA `(.L_x_249) ;  /* 0xfffffffc00d81947 */ /* 0x000fea000383ffff */
.L_x_248:
[----:B--2---:R-:W-:Y:S05]  /*0a50*/  BSYNC.RECONVERGENT B1 ;  /* 0x0000000000017941 */ /* 0x004fea0003800200 */
.L_x_247:
[----:B------:R-:W-:Y:S05]  /*0a60*/  @!P0 BRA `(.L_x_246) ;  /* 0x0000000000748947 */ /* 0x000fea0003800000 */
[----:B0-----:R-:W0:Y:S01]  /*0a70*/  S2R R4, SR_CgaCtaId ;  /* 0x0000000000047919 */ /* 0x001e220000008800 */
[----:B------:R-:W-:-:S05]  /*0a80*/  MOV R3, 0x400 ;  /* 0x0000040000037802 */ /* 0x000fca0000000f00 */
[----:B------:R-:W-:-:S05]  /*0a90*/  VIADD R3, R3, 0x1000 ;  /* 0x0000100003037836 */ /* 0x000fca0000000000 */
[----:B0-----:R-:W-:-:S07]  /*0aa0*/  LEA R15, R4, R3, 0x18 ;  /* 0x00000003040f7211 */ /* 0x001fce00078ec0ff */
.L_x_250:
[C---:B0-----:R-:W-:Y:S01]  /*0ab0*/  VIADD R6, R2.reuse, UR4 ;  /* 0x0000000402067c36 */ /* 0x041fe20008000000 */
[----:B------:R-:W-:-:S04]  /*0ac0*/  IADD3 R4, P0, PT, R2, UR8, RZ ;  /* 0x0000000802047c10 */ /* 0x000fc8000ff1e0ff */
[C---:B------:R-:W-:Y:S01]  /*0ad0*/  IADD3 R8, PT, PT, R6.reuse, UR4, RZ ;  /* 0x0000000406087c10 */ /* 0x040fe2000fffe0ff */
[----:B------:R-:W-:Y:S01]  /*0ae0*/  IMAD.X R5, RZ, RZ, UR9, P0 ;  /* 0x00000009ff057e24 */ /* 0x000fe200080e06ff */
[----:B------:R-:W-:-:S03]  /*0af0*/  IADD3 R6, P1, PT, R6, UR8, RZ ;  /* 0x0000000806067c10 */ /* 0x000fc6000ff3e0ff */
[C---:B------:R-:W-:Y:S01]  /*0b00*/  VIADD R13, R8.reuse, UR4 ;  /* 0x00000004080d7c36 */ /* 0x040fe20008000000 */
[----:B------:R-:W-:Y:S01]  /*0b10*/  IADD3 R8, P0, PT, R8, UR8, RZ ;  /* 0x0000000808087c10 */ /* 0x000fe2000ff1e0ff */
[----:B------:R-:W-:Y:S01]  /*0b20*/  IMAD.X R7, RZ, RZ, UR9, P1 ;  /* 0x00000009ff077e24 */ /* 0x000fe200088e06ff */
[----:B------:R-:W2:Y:S02]  /*0b30*/  LDG.E.U8 R4, desc[UR14][R4.64] ;  /* 0x0000000e04047981 */ /* 0x000ea4000c1e1100 */
[----:B------:R-:W-:Y:S01]  /*0b40*/  IADD3 R10, P1, PT, R13, UR8, RZ ;  /* 0x000000080d0a7c10 */ /* 0x000fe2000ff3e0ff */
[----:B------:R-:W-:Y:S01]  /*0b50*/  IMAD.X R9, RZ, RZ, UR9, P0 ;  /* 0x00000009ff097e24 */ /* 0x000fe200080e06ff */
[----:B------:R-:W3:Y:S03]  /*0b60*/  LDG.E.U8 R6, desc[UR14][R6.64] ;  /* 0x0000000e06067981 */ /* 0x000ee6000c1e1100 */
[----:B------:R-:W-:Y:S01]  /*0b70*/  IMAD.X R11, RZ, RZ, UR9, P1 ;  /* 0x00000009ff0b7e24 */ /* 0x000fe200088e06ff */
[----:B------:R-:W4:Y:S05]  /*0b80*/  LDG.E.U8 R8, desc[UR14][R8.64] ;  /* 0x0000000e08087981 */ /* 0x000f2a000c1e1100 */
[----:B------:R-:W5:Y:S01]  /*0b90*/  LDG.E.U8 R11, desc[UR14][R10.64] ;  /* 0x0000000e0a0b7981 */ /* 0x000f62000c1e1100 */
[----:B------:R-:W-:-:S05]  /*0ba0*/  IMAD.IADD R17, R15, 0x1, R2 ;  /* 0x000000010f117824 */ /* 0x000fca00078e0202 */
[----:B------:R-:W-:-:S05]  /*0bb0*/  IADD3 R3, PT, PT, R17, UR4, RZ ;  /* 0x0000000411037c10 */ /* 0x000fca000fffe0ff */
[----:B------:R-:W-:Y:S02]  /*0bc0*/  VIADD R12, R3, UR4 ;  /* 0x00000004030c7c36 */ /* 0x000fe40008000000 */
[----:B------:R-:W-:-:S05]  /*0bd0*/  VIADD R2, R13, UR4 ;  /* 0x000000040d027c36 */ /* 0x000fca0008000000 */
[----:B------:R-:W-:Y:S01]  /*0be0*/  ISETP.GE.U32.AND P0, PT, R2, 0x100, PT ;  /* 0x000001000200780c */ /* 0x000fe20003f06070 */
[----:B--2---:R0:W-:Y:S04]  /*0bf0*/  STS.U8 [R17], R4 ;  /* 0x0000000411007388 */ /* 0x0041e80000000000 */
[----:B---3--:R0:W-:Y:S04]  /*0c00*/  STS.U8 [R17+UR4], R6 ;  /* 0x0000000611007988 */ /* 0x0081e80008000004 */
[----:B----4-:R0:W-:Y:S04]  /*0c10*/  STS.U8 [R3+UR4], R8 ;  /* 0x0000000803007988 */ /* 0x0101e80008000004 */
[----:B-----5:R0:W-:Y:S01]  /*0c20*/  STS.U8 [R12+UR4], R11 ;  /* 0x0000000b0c007988 */ /* 0x0201e20008000004 */
[----:B------:R-:W-:Y:S05]  /*0c30*/  @!P0 BRA `(.L_x_250) ;  /* 0xfffffffc009c8947 */ /* 0x000fea000383ffff */
.L_x_246:
[----:B--2---:R-:W-:Y:S05]  /*0c40*/  BSYNC.RECONVERGENT B0 ;  /* 0x0000000000007941 */ /* 0x004fea0003800200 */
.L_x_245:
[----:B------:R-:W2:Y:S01]  /*0c50*/  LDCU UR5, c[0x0][0x390] ;  /* 0x00007200ff0577ac */ /* 0x000ea20008000800 */
[----:B------:R-:W-:Y:S01]  /*0c60*/  BAR.SYNC.DEFER_BLOCKING 0x0 ;  /* 0x0000000000007b1d */ /* 0x000fe20000010000 */
[----:B--2---:R-:W-:-:S13]  /*0c70*/  ISETP.GE.U32.AND P0, PT, R0, UR5, PT ;  /* 0x0000000500007c0c */ /* 0x004fda000bf06070 */
[----:B------:R-:W-:Y:S05]  /*0c80*/  @P0 EXIT ;  /* 0x000000000000094d */ /* 0x000fea0003800000 */
[----:B01----:R-:W0:Y:S08]  /*0c90*/  LDC.64 R4, c[0x0][0x3a0] ;  /* 0x0000e800ff047b82 */ /* 0x003e300000000a00 */
[----:B------:R-:W1:Y:S01]  /*0ca0*/  LDC.64 R8, c[0x0][0x3c0] ;  /* 0x0000f000ff087b82 */ /* 0x000e620000000a00 */
[----:B0-----:R-:W-:-:S06]  /*0cb0*/  IMAD.WIDE.U32 R4, R0, 0x4, R4 ;  /* 0x0000000400047825 */ /* 0x001fcc00078e0004 */
[----:B------:R-:W2:Y:S01]  /*0cc0*/  LDG.E R5, desc[UR14][R4.64] ;  /* 0x0000000e04057981 */ /* 0x000ea2000c1e1900 */
[----:B------:R-:W-:Y:S01]  /*0cd0*/  UISETP.NE.AND UP0, UPT, UR13, URZ, UPT ;  /* 0x000000ff0d00728c */ /* 0x000fe2000bf05270 */
[C---:B--2---:R-:W-:Y:S02]  /*0ce0*/  VIADD R3, R5.reuse, 0x1 ;  /* 0x0000000105037836 */ /* 0x044fe40000000000 */
[----:B-1----:R-:W-:-:S04]  /*0cf0*/  IMAD.WIDE.U32 R6, R5, 0x2, R8 ;  /* 0x0000000205067825 */ /* 0x002fc800078e0008 */
[----:B------:R-:W-:Y:S02]  /*0d00*/  IMAD.WIDE.U32 R8, R3, 0x2, R8 ;  /* 0x0000000203087825 */ /* 0x000fe400078e0008 */
[----:B------:R-:W2:Y:S04]  /*0d10*/  LDG.E.U16 R6, desc[UR14][R6.64] ;  /* 0x0000000e06067981 */ /* 0x000ea8000c1e1500 */
[----:B------:R-:W2:Y:S01]  /*0d20*/  LDG.E.U16 R9, desc[UR14][R8.64] ;  /* 0x0000000e08097981 */ /* 0x000ea2000c1e1500 */
[----:B------:R-:W-:Y:S02]  /*0d30*/  IMAD.MOV.U32 R2, RZ, RZ, RZ ;  /* 0x000000ffff027224 */ /* 0x000fe400078e00ff */
[----:B--2---:R-:W-:Y:S01]  /*0d40*/  IMAD R7, R6, 0x10000, R9 ;  /* 0x0001000006077824 */ /* 0x004fe200078e0209 */
[----:B------:R-:W-:Y:S06]  /*0d50*/  BRA.U !UP0, `(.L_x_251) ;  /* 0x0000000908e47547 */ /* 0x000fec000b800000 */
[----:B------:R-:W0:Y:S01]  /*0d60*/  LDCU.U8 UR4, c[0x0][0x3a8] ;  /* 0x00007500ff0477ac */ /* 0x000e220008000000 */
[----:B------:R-:W-:Y:S02]  /*0d70*/  IADD3 R4, PT, PT, R5, 0x2, RZ ;  /* 0x0000000205047810 */ /* 0x000fe40007ffe0ff */
[----:B------:R-:W-:Y:S01]  /*0d80*/  CS2R R2, SRZ ;  /* 0x0000000000027805 */ /* 0x000fe2000001ff00 */
[----:B------:R-:W-:Y:S02]  /*0d90*/  UISETP.GE.U32.AND UP1, UPT, UR13, 0x4, UPT ;  /* 0x000000040d00788c */ /* 0x000fe4000bf26070 */
[----:B------:R-:W-:-:S04]  /*0da0*/  ULOP3.LUT UR10, UR13, 0x3, URZ, 0xc0, !UPT ;  /* 0x000000030d0a7892 */ /* 0x000fc8000f8ec0ff */
[----:B------:R-:W-:Y:S02]  /*0db0*/  UISETP.NE.AND UP0, UPT, UR10, URZ, UPT ;  /* 0x000000ff0a00728c */ /* 0x000fe4000bf05270 */
[----:B0-----:R-:W-:-:S04]  /*0dc0*/  UPRMT UR4, UR4, 0x8880, URZ ;  /* 0x0000888004047896 */ /* 0x001fc800080000ff */
[----:B------:R-:W-:Y:S01]  /*0dd0*/  UPRMT UR5, UR4, 0x7710, URZ ;  /* 0x0000771004057896 */ /* 0x000fe200080000ff */
[----:B------:R-:W-:Y:S11]  /*0de0*/  BRA.U !UP1, `(.L_x_252) ;  /* 0x00000005099c7547 */ /* 0x000ff6000b800000 */
[----:B------:R-:W0:Y:S01]  /*0df0*/  S2UR UR6, SR_CgaCtaId ;  /* 0x00000000000679c3 */ /* 0x000e220000008800 */
[----:B------:R-:W-:Y:S01]  /*0e00*/  ULOP3.LUT UR11, UR13, 0xfffffffc, URZ, 0xc0, !UPT ;  /* 0xfffffffc0d0b7892 */ /* 0x000fe2000f8ec0ff */
[----:B------:R-:W-:Y:S01]  /*0e10*/  IMAD.MOV.U32 R2, RZ, RZ, RZ ;  /* 0x000000ffff027224 */ /* 0x000fe200078e00ff */
[----:B------:R-:W-:Y:S02]  /*0e20*/  UMOV UR4, 0x400 ;  /* 0x0000040000047882 */ /* 0x000fe40000000000 */
[----:B------:R-:W-:Y:S02]  /*0e30*/  UIADD3 UR8, UPT, UPT, UR4, 0x1000, URZ ;  /* 0x0000100004087890 */ /* 0x000fe4000fffe0ff */
[----:B------:R-:W-:Y:S01]  /*0e40*/  UIADD3 UR9, UPT, UPT, UR4, 0x1100, URZ ;  /* 0x0000110004097890 */ /* 0x000fe2000fffe0ff */
[----:B------:R-:W-:Y:S01]  /*0e50*/  IMAD.U32 R3, RZ, RZ, UR11 ;  /* 0x0000000bff037e24 */ /* 0x000fe2000f8e00ff */
[----:B------:R-:W-:Y:S02]  /*0e60*/  UIADD3 UR12, UPT, UPT, -UR11, URZ, URZ ;  /* 0x000000ff0b0c7290 */ /* 0x000fe4000fffe1ff */
[----:B0-----:R-:W-:-:S02]  /*0e70*/  ULEA UR7, UR6, UR4, 0x18 ;  /* 0x0000000406077291 */ /* 0x001fc4000f8ec0ff */
[----:B------:R-:W-:Y:S02]  /*0e80*/  ULEA UR8, UR6, UR8, 0x18 ;  /* 0x0000000806087291 */ /* 0x000fe4000f8ec0ff */
[----:B------:R-:W-:Y:S02]  /*0e90*/  UIADD3 UR4, UPT, UPT, UR7, 0x1, URZ ;  /* 0x0000000107047890 */ /* 0x000fe4000fffe0ff */
[----:B------:R-:W-:-:S12]  /*0ea0*/  ULEA UR9, UR6, UR9, 0x18 ;  /* 0x0000000906097291 */ /* 0x000fd8000f8ec0ff */
.L_x_253:
[----:B------:R-:W-:Y:S01]  /*0eb0*/  LOP3.LUT R6, R7, 0xff, RZ, 0xc0, !PT ;  /* 0x000000ff07067812 */ /* 0x000fe200078ec0ff */
[----:B------:R-:W-:Y:S01]  /*0ec0*/  LDS.U8 R16, [UR4] ;  /* 0x00000004ff107984 */ /* 0x000fe20008000000 */
[----:B------:R-:W-:-:S03]  /*0ed0*/  SHF.R.U32.HI R7, RZ, 0x8, R7 ;  /* 0x00000008ff077819 */ /* 0x000fc60000011607 */
[----:B------:R-:W0:Y:S04]  /*0ee0*/  LDS.U8 R5, [R6+UR8] ;  /* 0x0000000806057984 */ /* 0x000e280008000000 */
[----:B0-----:R-:W0:Y:S04]  /*0ef0*/  LDS.U8 R9, [R5+UR9] ;  /* 0x0000000905097984 */ /* 0x001e280008000000 */
[----:B------:R-:W1:Y:S01]  /*0f00*/  LDS.U8 R8, [R5+UR9+0x1] ;  /* 0x0000010905087984 */ /* 0x000e620008000000 */
[--C-:B0-----:R-:W-:Y:S02]  /*0f10*/  IMAD.MOV R11, RZ, RZ, -R9.reuse ;  /* 0x000000ffff0b7224 */ /* 0x101fe400078e0a09 */
[----:B------:R-:W-:-:S03]  /*0f20*/  IMAD.IADD R9, R6, 0x1, -R9 ;  /* 0x0000000106097824 */ /* 0x000fc600078e0a09 */
[----:B------:R-:W-:-:S05]  /*0f30*/  PRMT R11, R11, 0x7710, RZ ;  /* 0x000077100b0b7816 */ /* 0x000fca00000000ff */
[----:B-1----:R-:W-:-:S05]  /*0f40*/  IMAD.IADD R8, R8, 0x1, R11 ;  /* 0x0000000108087824 */ /* 0x002fca00078e020b */
[----:B------:R-:W-:-:S05]  /*0f50*/  LOP3.LUT R8, R8, 0xff, RZ, 0xc0, !PT ;  /* 0x000000ff08087812 */ /* 0x000fca00078ec0ff */
[----:B------:R-:W-:-:S05]  /*0f60*/  IMAD R7, R7, R8, R9 ;  /* 0x0000000807077224 */ /* 0x000fca00078e0209 */
[----:B------:R-:W-:-:S13]  /*0f70*/  ISETP.GT.U32.AND P0, PT, R7, 0xffff, PT ;  /* 0x0000ffff0700780c */ /* 0x000fda0003f04070 */
[----:B------:R-:W0:Y:S02]  /*0f80*/  @!P0 LDC.64 R8, c[0x0][0x3c0] ;  /* 0x0000f000ff088b82 */ /* 0x000e240000000a00 */
[----:B0-----:R-:W-:-:S06]  /*0f90*/  @!P0 IMAD.WIDE.U32 R8, R4, 0x2, R8 ;  /* 0x0000000204088825 */ /* 0x001fcc00078e0008 */
[----:B------:R-:W2:Y:S01]  /*0fa0*/  @!P0 LDG.E.U16 R8, desc[UR14][R8.64] ;  /* 0x0000000e08088981 */ /* 0x000ea2000c1e1500 */
[----:B------:R-:W-:Y:S01]  /*0fb0*/  @!P0 VIADD R4, R4, 0x1 ;  /* 0x0000000104048836 */ /* 0x000fe20000000000 */
[----:B--2---:R-:W-:-:S04]  /*0fc0*/  @!P0 LEA R7, R7, R8, 0x10 ;  /* 0x0000000807078211 */ /* 0x004fc800078e80ff */
[----:B------:R-:W-:Y:S02]  /*0fd0*/  LOP3.LUT R10, R7, 0xff, RZ, 0xc0, !PT ;  /* 0x000000ff070a7812 */ /* 0x000fe400078ec0ff */
        /* <DEDUP_REMOVED lines=14> */
[----:B------:R-:W-:Y:S02]  /*10c0*/  @!P1 VIADD R4, R4, 0x1 ;  /* 0x0000000104049836 */ /* 0x000fe40000000000 */
[----:B--2---:R-:W-:-:S05]  /*10d0*/  @!P1 IMAD R7, R7, 0x10000, R10 ;  /* 0x0001000007079824 */ /* 0x004fca00078e020a */
[----:B------:R-:W-:Y:S02]  /*10e0*/  LOP3.LUT R9, R7, 0xff, RZ, 0xc0, !PT ;  /* 0x000000ff07097812 */ /* 0x000fe400078ec0ff */
[----:B------:R-:W-:-:S03]  /*10f0*/  SHF.R.U32.HI R7, RZ, 0x8, R7 ;  /* 0x00000008ff077819 */ /* 0x000fc60000011607 */
[----:B------:R-:W0:Y:S04]  /*1100*/  LDS.U8 R8, [R9+UR8] ;  /* 0x0000000809087984 */ /* 0x000e280008000000 */
[----:B0-----:R-:W0:Y:S04]  /*1110*/  LDS.U8 R14, [R8+UR9] ;  /* 0x00000009080e7984 */ /* 0x001e280008000000 */
[----:B------:R-:W1:Y:S01]  /*1120*/  LDS.U8 R12, [R8+UR9+0x1] ;  /* 0x00000109080c7984 */ /* 0x000e620008000000 */
[----:B0-----:R-:W-:Y:S01]  /*1130*/  IADD3 R13, PT, PT, RZ, -R14, RZ ;  /* 0x8000000eff0d7210 */ /* 0x001fe20007ffe0ff */
        /* <DEDUP_REMOVED lines=16> */
[--C-:B0-----:R-:W-:Y:S02]  /*1240*/  IMAD.MOV R14, RZ, RZ, -R15.reuse ;  /* 0x000000ffff0e7224 */ /* 0x101fe400078e0a0f */
[----:B------:R-:W-:-:S02]  /*1250*/  IMAD.IADD R15, R12, 0x1, -R15 ;  /* 0x000000010c0f7824 */ /* 0x000fc400078e0a0f */
[----:B------:R-:W-:Y:S01]  /*1260*/  LDS.U8 R12, [UR4+0x2] ;  /* 0x00000204ff0c7984 */ /* 0x000fe20008000000 */
[----:B------:R-:W-:-:S04]  /*1270*/  PRMT R14, R14, 0x7710, RZ ;  /* 0x000077100e0e7816 */ /* 0x000fc800000000ff */
[----:B-1----:R-:W-:-:S04]  /*1280*/  IADD3 R13, PT, PT, R13, R14, RZ ;  /* 0x0000000e0d0d7210 */ /* 0x002fc80007ffe0ff */
[----:B------:R-:W-:Y:S02]  /*1290*/  LOP3.LUT R10, R13, 0xff, RZ, 0xc0, !PT ;  /* 0x000000ff0d0a7812 */ /* 0x000fe400078ec0ff */
[----:B------:R-:W0:Y:S03]  /*12a0*/  LDS.U8 R13, [UR4+-0x1] ;  /* 0xffffff04ff0d7984 */ /* 0x000e260008000000 */
[----:B------:R-:W-:Y:S02]  /*12b0*/  IMAD R7, R7, R10, R15 ;  /* 0x0000000a07077224 */ /* 0x000fe400078e020f */
[----:B------:R-:W1:Y:S03]  /*12c0*/  LDS.U8 R15, [UR4+0x1] ;  /* 0x00000104ff0f7984 */ /* 0x000e660008000000 */
[----:B------:R-:W-:-:S13]  /*12d0*/  ISETP.GT.U32.AND P1, PT, R7, 0xffff, PT ;  /* 0x0000ffff0700780c */ /* 0x000fda0003f24070 */
[----:B------:R-:W2:Y:S02]  /*12e0*/  @!P1 LDC.64 R10, c[0x0][0x3c0] ;  /* 0x0000f000ff0a9b82 */ /* 0x000ea40000000a00 */
[----:B--2---:R-:W-:-:S06]  /*12f0*/  @!P1 IMAD.WIDE.U32 R10, R4, 0x2, R10 ;  /* 0x00000002040a9825 */ /* 0x004fcc00078e000a */
[----:B------:R0:W2:Y:S01]  /*1300*/  @!P1 LDG.E.U16 R10, desc[UR14][R10.64] ;  /* 0x0000000e0a0a9981 */ /* 0x0000a2000c1e1500 */
[----:B------:R-:W-:Y:S01]  /*1310*/  VIADD R5, R5, UR5 ;  /* 0x0000000505057c36 */ /* 0x000fe20008000000 */
[----:B------:R-:W-:Y:S01]  /*1320*/  IADD3 R9, PT, PT, R9, UR5, RZ ;  /* 0x0000000509097c10 */ /* 0x000fe2000fffe0ff */
[----:B------:R-:W-:Y:S01]  /*1330*/  VIADD R14, R6, UR5 ;  /* 0x00000005060e7c36 */ /* 0x000fe20008000000 */
[----:B------:R-:W-:Y:S01]  /*1340*/  UIADD3 UR12, UPT, UPT, UR12, 0x4, URZ ;  /* 0x000000040c0c7890 */ /* 0x000fe2000fffe0ff */
[----:B------:R-:W-:Y:S01]  /*1350*/  VIADD R8, R8, UR5 ;  /* 0x0000000508087c36 */ /* 0x000fe20008000000 */
[----:B------:R-:W-:Y:S01]  /*1360*/  LOP3.LUT R6, R5, 0xffff, RZ, 0xc0, !PT ;  /* 0x0000ffff05067812 */ /* 0x000fe200078ec0ff */
[----:B------:R-:W-:Y:S01]  /*1370*/  @!P1 VIADD R4, R4, 0x1 ;  /* 0x0000000104049836 */ /* 0x000fe20000000000 */
[----:B------:R-:W-:Y:S01]  /*1380*/  LOP3.LUT R5, R14, 0xffff, RZ, 0xc0, !PT ;  /* 0x0000ffff0e057812 */ /* 0x000fe200078ec0ff */
[----:B------:R-:W-:Y:S01]  /*1390*/  UISETP.NE.AND UP1, UPT, UR12, URZ, UPT ;  /* 0x000000ff0c00728c */ /* 0x000fe2000bf25270 */
[----:B------:R-:W-:Y:S01]  /*13a0*/  LOP3.LUT R8, R8, 0xffff, RZ, 0xc0, !PT ;  /* 0x0000ffff08087812 */ /* 0x000fe200078ec0ff */
[----:B------:R-:W-:Y:S01]  /*13b0*/  UIADD3 UR4, UPT, UPT, UR4, 0x4, URZ ;  /* 0x0000000404047890 */ /* 0x000fe2000fffe0ff */
[----:B------:R-:W-:-:S02]  /*13c0*/  LOP3.LUT R9, R9, 0xffff, RZ, 0xc0, !PT ;  /* 0x0000ffff09097812 */ /* 0x000fc400078ec0ff */
[----:B0-----:R-:W-:Y:S02]  /*13d0*/  PRMT R11, R13, 0x3340, R16 ;  /* 0x000033400d0b7816 */ /* 0x001fe40000000010 */
[----:B-1----:R-:W-:Y:S02]  /*13e0*/  PRMT R12, R15, 0x3340, R12 ;  /* 0x000033400f0c7816 */ /* 0x002fe4000000000c */
[----:B------:R-:W-:Y:S02]  /*13f0*/  PRMT R5, R6, 0x3340, R5 ;  /* 0x0000334006057816 */ /* 0x000fe40000000005 */
[----:B------:R-:W-:Y:S02]  /*1400*/  PRMT R8, R8, 0x3340, R9 ;  /* 0x0000334008087816 */ /* 0x000fe40000000009 */
[----:B------:R-:W-:Y:S02]  /*1410*/  PRMT R11, R11, 0x5410, R12 ;  /* 0x000054100b0b7816 */ /* 0x000fe4000000000c */
[----:B------:R-:W-:-:S05]  /*1420*/  PRMT R5, R5, 0x5410, R8 ;  /* 0x0000541005057816 */ /* 0x000fca0000000008 */
[----:B------:R-:W-:Y:S02]  /*1430*/  IDP.4A.S8.S8 R2, R5, R11, R2 ;  /* 0x0000000b05027226 */ /* 0x000fe40000000602 */
[----:B--2---:R-:W-:Y:S01]  /*1440*/  @!P1 IMAD R7, R7, 0x10000, R10 ;  /* 0x0001000007079824 */ /* 0x004fe200078e020a */
[----:B------:R-:W-:Y:S06]  /*1450*/  BRA.U UP1, `(.L_x_253) ;  /* 0xfffffff901947547 */ /* 0x000fec000b83ffff */
.L_x_252:
[----:B------:R-:W-:Y:S05]  /*1460*/  BRA.U !UP0, `(.L_x_251) ;  /* 0x0000000508207547 */ /* 0x000fea000b800000 */
[----:B------:R-:W0:Y:S01]  /*1470*/  LDCU UR4, c[0x0][0x394] ;  /* 0x00007280ff0477ac */ /* 0x000e220008000800 */
[----:B------:R-:W-:Y:S02]  /*1480*/  UISETP.NE.AND UP0, UPT, UR10, 0x1, UPT ;  /* 0x000000010a00788c */ /* 0x000fe4000bf05270 */
[----:B0-----:R-:W-:-:S04]  /*1490*/  ULOP3.LUT UR4, UR4, 0x1, URZ, 0xc0, !UPT ;  /* 0x0000000104047892 */ /* 0x001fc8000f8ec0ff */
[----:B------:R-:W-:-:S03]  /*14a0*/  UISETP.NE.U32.AND UP1, UPT, UR4, 0x1, UPT ;  /* 0x000000010400788c */ /* 0x000fc6000bf25070 */
[----:B------:R-:W-:Y:S08]  /*14b0*/  BRA.U !UP0, `(.L_x_254) ;  /* 0x0000000108dc7547 */ /* 0x000ff0000b800000 */
[----:B------:R-:W0:Y:S01]  /*14c0*/  S2UR UR7, SR_CgaCtaId ;  /* 0x00000000000779c3 */ /* 0x000e220000008800 */
[----:B------:R-:W-:Y:S01]  /*14d0*/  UMOV UR4, 0x400 ;  /* 0x0000040000047882 */ /* 0x000fe20000000000 */
[----:B------:R-:W-:Y:S01]  /*14e0*/  LOP3.LUT R6, R7, 0xff, RZ, 0xc0, !PT ;  /* 0x000000ff07067812 */ /* 0x000fe200078ec0ff */
[----:B------:R-:W-:Y:S01]  /*14f0*/  UIADD3 UR6, UPT, UPT, UR4, 0x1000, URZ ;  /* 0x0000100004067890 */ /* 0x000fe2000fffe0ff */
[----:B------:R-:W-:Y:S01]  /*1500*/  SHF.R.U32.HI R7, RZ, 0x8, R7 ;  /* 0x00000008ff077819 */ /* 0x000fe20000011607 */
[----:B------:R-:W-:Y:S01]  /*1510*/  UIADD3 UR8, UPT, UPT, UR4, 0x1100, URZ ;  /* 0x0000110004087890 */ /* 0x000fe2000fffe0ff */
[----:B------:R-:W-:Y:S01]  /*1520*/  MOV R13, R4 ;  /* 0x00000004000d7202 */ /* 0x000fe20000000f00 */
[----:B0-----:R-:W-:Y:S02]  /*1530*/  ULEA UR6, UR7, UR6, 0x18 ;  /* 0x0000000607067291 */ /* 0x001fe4000f8ec0ff */
[----:B------:R-:W-:-:S07]  /*1540*/  ULEA UR8, UR7, UR8, 0x18 ;  /* 0x0000000807087291 */ /* 0x000fce000f8ec0ff */
        /* <DEDUP_REMOVED lines=30> */
[----:B------:R-:W-:Y:S01]  /*1730*/  ULEA UR4, UR7, UR4, 0x18 ;  /* 0x0000000407047291 */ /* 0x000fe2000f8ec0ff */
[----:B------:R-:W-:Y:S01]  /*1740*/  IADD3 R5, PT, PT, R5, UR5, RZ ;  /* 0x0000000505057c10 */ /* 0x000fe2000fffe0ff */
[----:B------:R-:W-:Y:S01]  /*1750*/  VIADD R10, R10, UR5 ;  /* 0x000000050a0a7c36 */ /* 0x000fe20008000000 */
[----:B------:R-:W-:Y:S02]  /*1760*/  PRMT R11, R0, 0x3340, R0 ;  /* 0x00003340000b7816 */ /* 0x000fe40000000000 */
[----:B------:R-:W-:Y:S02]  /*1770*/  PRMT R5, R5, 0x8880, RZ ;  /* 0x0000888005057816 */ /* 0x000fe400000000ff */
[----:B------:R-:W-:Y:S02]  /*1780*/  PRMT R10, R10, 0x8880, RZ ;  /* 0x000088800a0a7816 */ /* 0x000fe400000000ff */
[----:B------:R-:W-:Y:S04]  /*1790*/  LDS.U8 R13, [R3+UR4] ;  /* 0x00000004030d7984 */ /* 0x000fe80008000000 */
[----:B------:R0:W1:Y:S02]  /*17a0*/  LDS.U8 R4, [R3+UR4+0x1] ;  /* 0x0000010403047984 */ /* 0x0000640008000000 */
[----:B0-----:R-:W-:Y:S01]  /*17b0*/  VIADD R3, R3, 0x2 ;  /* 0x0000000203037836 */ /* 0x001fe20000000000 */
[----:B-1----:R-:W-:-:S02]  /*17c0*/  PRMT R6, R13, 0x3340, R4 ;  /* 0x000033400d067816 */ /* 0x002fc40000000004 */
[----:B------:R-:W-:Y:S02]  /*17d0*/  PRMT R4, R5, 0x7710, RZ ;  /* 0x0000771005047816 */ /* 0x000fe400000000ff */
[----:B------:R-:W-:Y:S02]  /*17e0*/  PRMT R5, R10, 0x7710, RZ ;  /* 0x000077100a057816 */ /* 0x000fe400000000ff */
[----:B------:R-:W-:Y:S02]  /*17f0*/  PRMT R6, R6, 0x5410, R11 ;  /* 0x0000541006067816 */ /* 0x000fe4000000000b */
[----:B------:R-:W-:-:S05]  /*1800*/  PRMT R5, R4, 0x5410, R5 ;  /* 0x0000541004057816 */ /* 0x000fca0000000005 */
[----:B------:R-:W-:Y:S02]  /*1810*/  IDP.2A.LO.S16.S8 R2, R5, R6, R2 ;  /* 0x0000000605027226 */ /* 0x000fe40000001602 */
[----:B--2---:R-:W-:-:S07]  /*1820*/  @!P1 IMAD R7, R7, 0x10000, R8 ;  /* 0x0001000007079824 */ /* 0x004fce00078e0208 */
.L_x_254:
[----:B------:R-:W-:Y:S05]  /*1830*/  BRA.U UP1, `(.L_x_251) ;  /* 0x00000001012c7547 */ /* 0x000fea000b800000 */
[----:B------:R-:W0:Y:S01]  /*1840*/  S2UR UR7, SR_CgaCtaId ;  /* 0x00000000000779c3 */ /* 0x000e220000008800 */
[----:B------:R-:W-:Y:S01]  /*1850*/  UMOV UR4, 0x400 ;  /* 0x0000040000047882 */ /* 0x000fe20000000000 */
[----:B------:R-:W-:Y:S01]  /*1860*/  LOP3.LUT R7, R7, 0xff, RZ, 0xc0, !PT ;  /* 0x000000ff07077812 */ /* 0x000fe200078ec0ff */
[----:B------:R-:W-:-:S04]  /*1870*/  UIADD3 UR6, UPT, UPT, UR4, 0x1000, URZ ;  /* 0x0000100004067890 */ /* 0x000fc8000fffe0ff */
[----:B0-----:R-:W-:Y:S02]  /*1880*/  ULEA UR6, UR7, UR6, 0x18 ;  /* 0x0000000607067291 */ /* 0x001fe4000f8ec0ff */
[----:B------:R-:W-:-:S07]  /*1890*/  ULEA UR4, UR7, UR4, 0x18 ;  /* 0x0000000407047291 */ /* 0x000fce000f8ec0ff */
[----:B------:R-:W0:Y:S04]  /*18a0*/  LDS.U8 R7, [R7+UR6] ;  /* 0x0000000607077984 */ /* 0x000e280008000000 */
[----:B------:R-:W1:Y:S01]  /*18b0*/  LDS.S8 R3, [R3+UR4] ;  /* 0x0000000403037984 */ /* 0x000e620008000200 */
[----:B0-----:R-:W-:-:S05]  /*18c0*/  VIADD R4, R7, UR5 ;  /* 0x0000000507047c36 */ /* 0x001fca0008000000 */
[----:B------:R-:W-:-:S05]  /*18d0*/  PRMT R4, R4, 0x8880, RZ ;  /* 0x0000888004047816 */ /* 0x000fca00000000ff */
[----:B-1----:R-:W-:-:S07]  /*18e0*/  IMAD R2, R3, R4, R2 ;  /* 0x0000000403027224 */ /* 0x002fce00078e0202 */
.L_x_251:
[----:B------:R-:W0:Y:S02]  /*18f0*/  LDC.64 R4, c[0x0][0x380] ;  /* 0x0000e000ff047b82 */ /* 0x000e240000000a00 */
[----:B0-----:R-:W-:-:S05]  /*1900*/  IMAD.WIDE.U32 R4, R0, 0x4, R4 ;  /* 0x0000000400047825 */ /* 0x001fca00078e0004 */
[----:B------:R-:W-:Y:S01]  /*1910*/  STG.E desc[UR14][R4.64], R2 ;  /* 0x0000000204007986 */ /* 0x000fe2000c10190e */
[----:B------:R-:W-:Y:S05]  /*1920*/  EXIT ;  /* 0x000000000000794d */ /* 0x000fea0003800000 */
.L_x_255:
        /* <DEDUP_REMOVED lines=13> */
.L_x_278:


//--------------------- .text._Z23normalizeAndRoundtoInt8PiPafi --------------------------
	.section	.text._Z23normalizeAndRoundtoInt8PiPafi,"ax",@progbits
	.align	128
        .global         _Z23normalizeAndRoundtoInt8PiPafi
        .type           _Z23normalizeAndRoundtoInt8PiPafi,@function
        .size           _Z23normalizeAndRoundtoInt8PiPafi,(.L_x_270 - _Z23normalizeAndRoundtoInt8PiPafi)
        .other          _Z23normalizeAndRoundtoInt8PiPafi,@"STO_CUDA_ENTRY STV_DEFAULT"
_Z23normalizeAndRoundtoInt8PiPafi:
.text._Z23normalizeAndRoundtoInt8PiPafi:
[----:B------:R-:W-:Y:S01]  /*0000*/  LDC R1, c[0x0][0x37c] ;  /* 0x0000df00ff017b82 */ /* 0x000fe20000000800 */
[----:B------:R-:W0:Y:S07]  /*0010*/  S2R R3, SR_TID.X ;  /* 0x0000000000037919 */ /* 0x000e2e0000002100 */
[----:B------:R-:W0:Y:S01]  /*0020*/  S2UR UR4, SR_CTAID.X ;  /* 0x00000000000479c3 */ /* 0x000e220000002500 */
[----:B------:R-:W1:Y:S07]  /*0030*/  LDCU UR5, c[0x0][0x394] ;  /* 0x00007280ff0577ac */ /* 0x000e6e0008000800 */
[----:B------:R-:W0:Y:S02]  /*0040*/  LDC R2, c[0x0][0x360] ;  /* 0x0000d800ff027b82 */ /* 0x000e240000000800 */
[----:B0-----:R-:W-:-:S05]  /*0050*/  IMAD R2, R2, UR4, R3 ;  /* 0x0000000402027c24 */ /* 0x001fca000f8e0203 */
[----:B-1----:R-:W-:-:S13]  /*0060*/  ISETP.GE.AND P0, PT, R2, UR5, PT ;  /* 0x0000000502007c0c */ /* 0x002fda000bf06270 */
[----:B------:R-:W-:Y:S05]  /*0070*/  @P0 EXIT ;  /* 0x000000000000094d */ /* 0x000fea0003800000 */
[----:B------:R-:W0:Y:S01]  /*0080*/  LDC.64 R4, c[0x0][0x380] ;  /* 0x0000e000ff047b82 */ /* 0x000e220000000a00 */
[----:B------:R-:W1:Y:S07]  /*0090*/  LDCU.64 UR4, c[0x0][0x358] ;  /* 0x00006b00ff0477ac */ /* 0x000e6e0008000a00 */
[----:B------:R-:W2:Y:S01]  /*00a0*/  LDC R9, c[0x0][0x390] ;  /* 0x0000e400ff097b82 */ /* 0x000ea20000000800 */
[----:B0-----:R-:W-:-:S05]  /*00b0*/  IMAD.WIDE R4, R2, 0x4, R4 ;  /* 0x0000000402047825 */ /* 0x001fca00078e0204 */
[----:B-1----:R-:W3:Y:S01]  /*00c0*/  LDG.E R0, desc[UR4][R4.64] ;  /* 0x0000000404007981 */ /* 0x002ee2000c1e1900 */
[----:B------:R-:W-:Y:S01]  /*00d0*/  BSSY.RECONVERGENT B0, `(.L_x_256) ;  /* 0x000000d000007945 */ /* 0x000fe20003800200 */
[----:B--2---:R-:W0:Y:S02]  /*00e0*/  MUFU.RCP R3, R9 ;  /* 0x0000000900037308 */ /* 0x004e240000001000 */
[----:B0-----:R-:W-:-:S04]  /*00f0*/  FFMA R6, R3, -R9, 1 ;  /* 0x3f80000003067423 */ /* 0x001fc80000000809 */
[----:B------:R-:W-:Y:S01]  /*0100*/  FFMA R3, R3, R6, R3 ;  /* 0x0000000603037223 */ /* 0x000fe20000000003 */
[----:B---3--:R-:W-:-:S04]  /*0110*/  I2FP.F32.S32 R0, R0 ;  /* 0x0000000000007245 */ /* 0x008fc80000201400 */
[----:B------:R-:W0:Y:S01]  /*0120*/  FCHK P0, R0, R9 ;  /* 0x0000000900007302 */ /* 0x000e220000000000 */
[----:B------:R-:W-:-:S04]  /*0130*/  FFMA R6, R0, R3, RZ ;  /* 0x0000000300067223 */ /* 0x000fc800000000ff */
[----:B------:R-:W-:-:S04]  /*0140*/  FFMA R7, R6, -R9, R0 ;  /* 0x8000000906077223 */ /* 0x000fc80000000000 */
[----:B------:R-:W-:Y:S01]  /*0150*/  FFMA R3, R3, R7, R6 ;  /* 0x0000000703037223 */ /* 0x000fe20000000006 */
[----:B0-----:R-:W-:Y:S06]  /*0160*/  @!P0 BRA `(.L_x_257) ;  /* 0x00000000000c8947 */ /* 0x001fec0003800000 */
[----:B------:R-:W-:-:S07]  /*0170*/  MOV R4, 0x190 ;  /* 0x0000019000047802 */ /* 0x000fce0000000f00 */
[----:B------:R-:W-:Y:S05]  /*0180*/  CALL.REL.NOINC `($__internal_0_$__cuda_sm3x_div_rn_noftz_f32_slowpath) ;  /* 0x0000000000207944 */ /* 0x000fea0003c00000 */
[----:B------:R-:W-:-:S07]  /*0190*/  IMAD.MOV.U32 R3, RZ, RZ, R0 ;  /* 0x000000ffff037224 */ /* 0x000fce00078e0000 */
.L_x_257:
[----:B------:R-:W-:Y:S05]  /*01a0*/  BSYNC.RECONVERGENT B0 ;  /* 0x0000000000007941 */ /* 0x000fea0003800200 */
.L_x_256:
[----:B------:R-:W0:Y:S01]  /*01b0*/  LDCU.64 UR6, c[0x0][0x388] ;  /* 0x00007100ff0677ac */ /* 0x000e220008000a00 */
[----:B------:R-:W1:Y:S01]  /*01c0*/  F2I.NTZ R3, R3 ;  /* 0x0000000300037305 */ /* 0x000e620000203100 */
[----:B0-----:R-:W-:-:S04]  /*01d0*/  IADD3 R4, P0, PT, R2, UR6, RZ ;  /* 0x0000000602047c10 */ /* 0x001fc8000ff1e0ff */
[----:B------:R-:W-:-:S05]  /*01e0*/  LEA.HI.X.SX32 R5, R2, UR7, 0x1, P0 ;  /* 0x0000000702057c11 */ /* 0x000fca00080f0eff */
[----:B-1----:R-:W-:Y:S01]  /*01f0*/  STG.E.U8 desc[UR4][R4.64], R3 ;  /* 0x0000000304007986 */ /* 0x002fe2000c101104 */
[----:B------:R-:W-:Y:S05]  /*0200*/  EXIT ;  /* 0x000000000000794d */ /* 0x000fea0003800000 */
        .weak           $__internal_0_$__cuda_sm3x_div_rn_noftz_f32_slowpath
        .type           $__internal_0_$__cuda_sm3x_div_rn_noftz_f32_slowpath,@function
        .size           $__internal_0_$__cuda_sm3x_div_rn_noftz_f32_slowpath,(.L_x_270 - $__internal_0_$__cuda_sm3x_div_rn_noftz_f32_slowpath)
$__internal_0_$__cuda_sm3x_div_rn_noftz_f32_slowpath:
[----:B------:R-:W0:Y:S01]  /*0210*/  LDC R3, c[0x0][0x390] ;  /* 0x0000e400ff037b82 */ /* 0x000e220000000800 */
[--C-:B------:R-:W-:Y:S01]  /*0220*/  SHF.R.U32.HI R5, RZ, 0x17, R0.reuse ;  /* 0x00000017ff057819 */ /* 0x100fe20000011600 */
[----:B------:R-:W1:Y:S01]  /*0230*/  LDCU UR6, c[0x0][0x390] ;  /* 0x00007200ff0677ac */ /* 0x000e620008000800 */
[----:B------:R-:W-:Y:S01]  /*0240*/  BSSY.RECONVERGENT B1, `(.L_x_258) ;  /* 0x0000064000017945 */ /* 0x000fe20003800200 */
[----:B------:R-:W-:Y:S01]  /*0250*/  IMAD.MOV.U32 R7, RZ, RZ, R0 ;  /* 0x000000ffff077224 */ /* 0x000fe200078e0000 */
[----:B------:R-:W-:-:S05]  /*0260*/  LOP3.LUT R5, R5, 0xff, RZ, 0xc0, !PT ;  /* 0x000000ff05057812 */ /* 0x000fca00078ec0ff */
[----:B------:R-:W-:Y:S02]  /*0270*/  VIADD R10, R5, 0xffffffff ;  /* 0xffffffff050a7836 */ /* 0x000fe40000000000 */
[----:B-1----:R-:W-:Y:S01]  /*0280*/  IMAD.U32 R8, RZ, RZ, UR6 ;  /* 0x00000006ff087e24 */ /* 0x002fe2000f8e00ff */
[----:B0-----:R-:W-:-:S04]  /*0290*/  SHF.R.U32.HI R6, RZ, 0x17, R3 ;  /* 0x00000017ff067819 */ /* 0x001fc80000011603 */
[----:B------:R-:W-:-:S05]  /*02a0*/  LOP3.LUT R6, R6, 0xff, RZ, 0xc0, !PT ;  /* 0x000000ff06067812 */ /* 0x000fca00078ec0ff */
[----:B------:R-:W-:-:S05]  /*02b0*/  VIADD R11, R6, 0xffffffff ;  /* 0xffffffff060b7836 */ /* 0x000fca0000000000 */
[----:B------:R-:W-:-:S04]  /*02c0*/  ISETP.GT.U32.AND P0, PT, R11, 0xfd, PT ;  /* 0x000000fd0b00780c */ /* 0x000fc80003f04070 */
[----:B------:R-:W-:-:S13]  /*02d0*/  ISETP.GT.U32.OR P0, PT, R10, 0xfd, P0 ;  /* 0x000000fd0a00780c */ /* 0x000fda0000704470 */
[----:B------:R-:W-:Y:S01]  /*02e0*/  @!P0 IMAD.MOV.U32 R9, RZ, RZ, RZ ;  /* 0x000000ffff098224 */ /* 0x000fe200078e00ff */
[----:B------:R-:W-:Y:S06]  /*02f0*/  @!P0 BRA `(.L_x_259) ;  /* 0x00000000005c8947 */ /* 0x000fec0003800000 */
[----:B------:R-:W-:Y:S02]  /*0300*/  FSETP.GTU.FTZ.AND P1, PT, |R3|, +INF , PT ;  /* 0x7f8000000300780b */ /* 0x000fe40003f3c200 */
[----:B------:R-:W-:-:S04]  /*0310*/  FSETP.GTU.FTZ.AND P0, PT, |R0|, +INF , PT ;  /* 0x7f8000000000780b */ /* 0x000fc80003f1c200 */
[----:B------:R-:W-:-:S13]  /*0320*/  PLOP3.LUT P0, PT, P0, P1, PT, 0xf8, 0x8f ;  /* 0x00000000008f781c */ /* 0x000fda0000703f70 */
[----:B------:R-:W-:Y:S05]  /*0330*/  @P0 BRA `(.L_x_260) ;  /* 0x00000004004c0947 */ /* 0x000fea0003800000 */
[----:B------:R-:W-:-:S13]  /*0340*/  LOP3.LUT P0, RZ, R8, 0x7fffffff, R7, 0xc8, !PT ;  /* 0x7fffffff08ff7812 */ /* 0x000fda000780c807 */
[----:B------:R-:W-:Y:S05]  /*0350*/  @!P0 BRA `(.L_x_261) ;  /* 0x00000004003c8947 */ /* 0x000fea0003800000 */
[C---:B------:R-:W-:Y:S02]  /*0360*/  FSETP.NEU.FTZ.AND P2, PT, |R0|.reuse, +INF , PT ;  /* 0x7f8000000000780b */ /* 0x040fe40003f5d200 */
[----:B------:R-:W-:Y:S02]  /*0370*/  FSETP.NEU.FTZ.AND P1, PT, |R3|, +INF , PT ;  /* 0x7f8000000300780b */ /* 0x000fe40003f3d200 */
[----:B------:R-:W-:-:S11]  /*0380*/  FSETP.NEU.FTZ.AND P0, PT, |R0|, +INF , PT ;  /* 0x7f8000000000780b */ /* 0x000fd60003f1d200 */
[----:B------:R-:W-:Y:S05]  /*0390*/  @!P1 BRA !P2, `(.L_x_261) ;  /* 0x00000004002c9947 */ /* 0x000fea0005000000 */
[----:B------:R-:W-:-:S04]  /*03a0*/  LOP3.LUT P2, RZ, R7, 0x7fffffff, RZ, 0xc0, !PT ;  /* 0x7fffffff07ff7812 */ /* 0x000fc8000784c0ff */
[----:B------:R-:W-:-:S13]  /*03b0*/  PLOP3.LUT P1, PT, P1, P2, PT, 0x2f, 0xf2 ;  /* 0x0000000000f2781c */ /* 0x000fda0000f24577 */
[----:B------:R-:W-:Y:S05]  /*03c0*/  @P1 BRA `(.L_x_262) ;  /* 0x0000000400181947 */ /* 0x000fea0003800000 */
[----:B------:R-:W-:-:S04]  /*03d0*/  LOP3.LUT P1, RZ, R8, 0x7fffffff, RZ, 0xc0, !PT ;  /* 0x7fffffff08ff7812 */ /* 0x000fc8000782c0ff */
[----:B------:R-:W-:-:S13]  /*03e0*/  PLOP3.LUT P0, PT, P0, P1, PT, 0x2f, 0xf2 ;  /* 0x0000000000f2781c */ /* 0x000fda0000702577 */
[----:B------:R-:W-:Y:S05]  /*03f0*/  @P0 BRA `(.L_x_263) ;  /* 0x0000000400000947 */ /* 0x000fea0003800000 */
[----:B------:R-:W-:Y:S02]  /*0400*/  ISETP.GE.AND P0, PT, R10, RZ, PT ;  /* 0x000000ff0a00720c */ /* 0x000fe40003f06270 */
[----:B------:R-:W-:-:S11]  /*0410*/  ISETP.GE.AND P1, PT, R11, RZ, PT ;  /* 0x000000ff0b00720c */ /* 0x000fd60003f26270 */
[----:B------:R-:W-:Y:S02]  /*0420*/  @P0 IMAD.MOV.U32 R9, RZ, RZ, RZ ;  /* 0x000000ffff090224 */ /* 0x000fe400078e00ff */
[----:B------:R-:W-:Y:S01]  /*0430*/  @!P0 FFMA R7, R0, 1.84467440737095516160e+19, RZ ;  /* 0x5f80000000078823 */ /* 0x000fe200000000ff */
[----:B------:R-:W-:Y:S02]  /*0440*/  @!P0 IMAD.MOV.U32 R9, RZ, RZ, -0x40 ;  /* 0xffffffc0ff098424 */ /* 0x000fe400078e00ff */
[----:B------:R-:W-:Y:S02]  /*0450*/  @!P1 FFMA R8, R3, 1.84467440737095516160e+19, RZ ;  /* 0x5f80000003089823 */ /* 0x000fe400000000ff */
[----:B------:R-:W-:-:S07]  /*0460*/  @!P1 VIADD R9, R9, 0x40 ;  /* 0x0000004009099836 */ /* 0x000fce0000000000 */
.L_x_259:
[----:B------:R-:W-:Y:S01]  /*0470*/  LEA R3, R6, 0xc0800000, 0x17 ;  /* 0xc080000006037811 */ /* 0x000fe200078eb8ff */
[----:B------:R-:W-:Y:S01]  /*0480*/  VIADD R5, R5, 0xffffff81 ;  /* 0xffffff8105057836 */ /* 0x000fe20000000000 */
[----:B------:R-:W-:Y:S03]  /*0490*/  BSSY.RECONVERGENT B2, `(.L_x_264) ;  /* 0x0000035000027945 */ /* 0x000fe60003800200 */
[----:B------:R-:W-:Y:S01]  /*04a0*/  IMAD.IADD R3, R8, 0x1, -R3 ;  /* 0x0000000108037824 */ /* 0x000fe200078e0a03 */
[C---:B------:R-:W-:Y:S01]  /*04b0*/  IADD3 R6, PT, PT, R5.reuse, 0x7f, -R6 ;  /* 0x0000007f05067810 */ /* 0x040fe20007ffe806 */
[----:B------:R-:W-:Y:S02]  /*04c0*/  IMAD R0, R5, -0x800000, R7 ;  /* 0xff80000005007824 */ /* 0x000fe400078e0207 */
[----:B------:R-:W0:Y:S01]  /*04d0*/  MUFU.RCP R8, R3 ;  /* 0x0000000300087308 */ /* 0x000e220000001000 */
[----:B------:R-:W-:Y:S01]  /*04e0*/  FADD.FTZ R11, -R3, -RZ ;  /* 0x800000ff030b7221 */ /* 0x000fe20000010100 */
[----:B------:R-:W-:-:S03]  /*04f0*/  IMAD.IADD R6, R6, 0x1, R9 ;  /* 0x0000000106067824 */ /* 0x000fc600078e0209 */
[----:B0-----:R-:W-:-:S04]  /*0500*/  FFMA R13, R8, R11, 1 ;  /* 0x3f800000080d7423 */ /* 0x001fc8000000000b */
[----:B------:R-:W-:-:S04]  /*0510*/  FFMA R10, R8, R13, R8 ;  /* 0x0000000d080a7223 */ /* 0x000fc80000000008 */
[----:B------:R-:W-:-:S04]  /*0520*/  FFMA R7, R0, R10, RZ ;  /* 0x0000000a00077223 */ /* 0x000fc800000000ff */
[----:B------:R-:W-:-:S04]  /*0530*/  FFMA R8, R11, R7, R0 ;  /* 0x000000070b087223 */ /* 0x000fc80000000000 */
[----:B------:R-:W-:-:S04]  /*0540*/  FFMA R7, R10, R8, R7 ;  /* 0x000000080a077223 */ /* 0x000fc80000000007 */
[----:B------:R-:W-:-:S04]  /*0550*/  FFMA R8, R11, R7, R0 ;  /* 0x000000070b087223 */ /* 0x000fc80000000000 */
[----:B------:R-:W-:-:S05]  /*0560*/  FFMA R0, R10, R8, R7 ;  /* 0x000000080a007223 */ /* 0x000fca0000000007 */
[----:B------:R-:W-:-:S04]  /*0570*/  SHF.R.U32.HI R3, RZ, 0x17, R0 ;  /* 0x00000017ff037819 */ /* 0x000fc80000011600 */
[----:B------:R-:W-:-:S05]  /*0580*/  LOP3.LUT R3, R3, 0xff, RZ, 0xc0, !PT ;  /* 0x000000ff03037812 */ /* 0x000fca00078ec0ff */
[----:B------:R-:W-:-:S04]  /*0590*/  IMAD.IADD R9, R3, 0x1, R6 ;  /* 0x0000000103097824 */ /* 0x000fc800078e0206 */
[----:B------:R-:W-:-:S05]  /*05a0*/  VIADD R3, R9, 0xffffffff ;  /* 0xffffffff09037836 */ /* 0x000fca0000000000 */
[----:B------:R-:W-:-:S13]  /*05b0*/  ISETP.GE.U32.AND P0, PT, R3, 0xfe, PT ;  /* 0x000000fe0300780c */ /* 0x000fda0003f06070 */
[----:B------:R-:W-:Y:S05]  /*05c0*/  @!P0 BRA `(.L_x_265) ;  /* 0x0000000000808947 */ /* 0x000fea0003800000 */
[----:B------:R-:W-:-:S13]  /*05d0*/  ISETP.GT.AND P0, PT, R9, 0xfe, PT ;  /* 0x000000fe0900780c */ /* 0x000fda0003f04270 */
[----:B------:R-:W-:Y:S05]  /*05e0*/  @P0 BRA `(.L_x_266) ;  /* 0x00000000006c0947 */ /* 0x000fea0003800000 */
[----:B------:R-:W-:-:S13]  /*05f0*/  ISETP.GE.AND P0, PT, R9, 0x1, PT ;  /* 0x000000010900780c */ /* 0x000fda0003f06270 */
[----:B------:R-:W-:Y:S05]  /*0600*/  @P0 BRA `(.L_x_267) ;  /* 0x0000000000740947 */ /* 0x000fea0003800000 */
[----:B------:R-:W-:Y:S02]  /*0610*/  ISETP.GE.AND P0, PT, R9, -0x18, PT ;  /* 0xffffffe80900780c */ /* 0x000fe40003f06270 */
[----:B------:R-:W-:-:S11]  /*0620*/  LOP3.LUT R0, R0, 0x80000000, RZ, 0xc0, !PT ;  /* 0x8000000000007812 */ /* 0x000fd600078ec0ff */
[----:B------:R-:W-:Y:S05]  /*0630*/  @!P0 BRA `(.L_x_267) ;  /* 0x0000000000688947 */ /* 0x000fea0003800000 */
[CCC-:B------:R-:W-:Y:S01]  /*0640*/  FFMA.RZ R3, R10.reuse, R8.reuse, R7.reuse ;  /* 0x000000080a037223 */ /* 0x1c0fe2000000c007 */
[CCC-:B------:R-:W-:Y:S01]  /*0650*/  FFMA.RM R6, R10.reuse, R8.reuse, R7.reuse ;  /* 0x000000080a067223 */ /* 0x1c0fe20000004007 */
[C---:B------:R-:W-:Y:S02]  /*0660*/  ISETP.NE.AND P2, PT, R9.reuse, RZ, PT ;  /* 0x000000ff0900720c */ /* 0x040fe40003f45270 */
[----:B------:R-:W-:Y:S02]  /*0670*/  ISETP.NE.AND P1, PT, R9, RZ, PT ;  /* 0x000000ff0900720c */ /* 0x000fe40003f25270 */
[----:B------:R-:W-:Y:S01]  /*0680*/  LOP3.LUT R5, R3, 0x7fffff, RZ, 0xc0, !PT ;  /* 0x007fffff03057812 */ /* 0x000fe200078ec0ff */
[----:B------:R-:W-:Y:S01]  /*0690*/  FFMA.RP R3, R10, R8, R7 ;  /* 0x000000080a037223 */ /* 0x000fe20000008007 */
[----:B------:R-:W-:Y:S02]  /*06a0*/  VIADD R8, R9, 0x20 ;  /* 0x0000002009087836 */ /* 0x000fe40000000000 */
[----:B------:R-:W-:Y:S01]  /*06b0*/  LOP3.LUT R5, R5, 0x800000, RZ, 0xfc, !PT ;  /* 0x0080000005057812 */ /* 0x000fe200078efcff */
[----:B------:R-:W-:Y:S01]  /*06c0*/  IMAD.MOV R7, RZ, RZ, -R9 ;  /* 0x000000ffff077224 */ /* 0x000fe200078e0a09 */
[----:B------:R-:W-:-:S02]  /*06d0*/  FSETP.NEU.FTZ.AND P0, PT, R3, R6, PT ;  /* 0x000000060300720b */ /* 0x000fc40003f1d000 */
[----:B------:R-:W-:Y:S02]  /*06e0*/  SHF.L.U32 R8, R5, R8, RZ ;  /* 0x0000000805087219 */ /* 0x000fe400000006ff */
[----:B------:R-:W-:Y:S02]  /*06f0*/  SEL R6, R7, RZ, P2 ;  /* 0x000000ff07067207 */ /* 0x000fe40001000000 */
[----:B------:R-:W-:Y:S02]  /*0700*/  ISETP.NE.AND P1, PT, R8, RZ, P1 ;  /* 0x000000ff0800720c */ /* 0x000fe40000f25270 */
[----:B------:R-:W-:Y:S02]  /*0710*/  SHF.R.U32.HI R6, RZ, R6, R5 ;  /* 0x00000006ff067219 */ /* 0x000fe40000011605 */
[----:B------:R-:W-:Y:S02]  /*0720*/  PLOP3.LUT P0, PT, P0, P1, PT, 0xf8, 0x8f ;  /* 0x00000000008f781c */ /* 0x000fe40000703f70 */
[----:B------:R-:W-:-:S02]  /*0730*/  SHF.R.U32.HI R8, RZ, 0x1, R6 ;  /* 0x00000001ff087819 */ /* 0x000fc40000011606 */
[----:B------:R-:W-:-:S04]  /*0740*/  SEL R3, RZ, 0x1, !P0 ;  /* 0x00000001ff037807 */ /* 0x000fc80004000000 */
[----:B------:R-:W-:-:S04]  /*0750*/  LOP3.LUT R3, R3, 0x1, R8, 0xf8, !PT ;  /* 0x0000000103037812 */ /* 0x000fc800078ef808 */
[----:B------:R-:W-:-:S05]  /*0760*/  LOP3.LUT R3, R3, R6, RZ, 0xc0, !PT ;  /* 0x0000000603037212 */ /* 0x000fca00078ec0ff */
[----:B------:R-:W-:-:S05]  /*0770*/  IMAD.IADD R3, R8, 0x1, R3 ;  /* 0x0000000108037824 */ /* 0x000fca00078e0203 */
[----:B------:R-:W-:Y:S01]  /*0780*/  LOP3.LUT R0, R3, R0, RZ, 0xfc, !PT ;  /* 0x0000000003007212 */ /* 0x000fe200078efcff */
[----:B------:R-:W-:Y:S06]  /*0790*/  BRA `(.L_x_267) ;  /* 0x0000000000107947 */ /* 0x000fec0003800000 */
.L_x_266:
[----:B------:R-:W-:-:S04]  /*07a0*/  LOP3.LUT R0, R0, 0x80000000, RZ, 0xc0, !PT ;  /* 0x8000000000007812 */ /* 0x000fc800078ec0ff */
[----:B------:R-:W-:Y:S01]  /*07b0*/  LOP3.LUT R0, R0, 0x7f800000, RZ, 0xfc, !PT ;  /* 0x7f80000000007812 */ /* 0x000fe200078efcff */
[----:B------:R-:W-:Y:S06]  /*07c0*/  BRA `(.L_x_267) ;  /* 0x0000000000047947 */ /* 0x000fec0003800000 */
.L_x_265:
[----:B------:R-:W-:-:S07]  /*07d0*/  IMAD R0, R6, 0x800000, R0 ;  /* 0x0080000006007824 */ /* 0x000fce00078e0200 */
.L_x_267:
[----:B------:R-:W-:Y:S05]  /*07e0*/  BSYNC.RECONVERGENT B2 ;  /* 0x0000000000027941 */ /* 0x000fea0003800200 */
.L_x_264:
[----:B------:R-:W-:Y:S05]  /*07f0*/  BRA `(.L_x_268) ;  /* 0x0000000000207947 */ /* 0x000fea0003800000 */
.L_x_263:
[----:B------:R-:W-:-:S04]  /*0800*/  LOP3.LUT R0, R8, 0x80000000, R7, 0x48, !PT ;  /* 0x8000000008007812 */ /* 0x000fc800078e4807 */
[----:B------:R-:W-:Y:S01]  /*0810*/  LOP3.LUT R0, R0, 0x7f800000, RZ, 0xfc, !PT ;  /* 0x7f80000000007812 */ /* 0x000fe200078efcff */
[----:B------:R-:W-:Y:S06]  /*0820*/  BRA `(.L_x_268) ;  /* 0x0000000000147947 */ /* 0x000fec0003800000 */
.L_x_262:
[----:B------:R-:W-:Y:S01]  /*0830*/  LOP3.LUT R0, R8, 0x80000000, R7, 0x48, !PT ;  /* 0x8000000008007812 */ /* 0x000fe200078e4807 */
[----:B------:R-:W-:Y:S06]  /*0840*/  BRA `(.L_x_268) ;  /* 0x00000000000c7947 */ /* 0x000fec0003800000 */
.L_x_261:
[----:B------:R-:W0:Y:S01]  /*0850*/  MUFU.RSQ R0, -QNAN ;  /* 0xffc0000000007908 */ /* 0x000e220000001400 */
[----:B------:R-:W-:Y:S05]  /*0860*/  BRA `(.L_x_268) ;  /* 0x0000000000047947 */ /* 0x000fea0003800000 */
.L_x_260:
[----:B------:R-:W-:-:S07]  /*0870*/  FADD.FTZ R0, R0, R3 ;  /* 0x0000000300007221 */ /* 0x000fce0000010000 */
.L_x_268:
[----:B------:R-:W-:Y:S05]  /*0880*/  BSYNC.RECONVERGENT B1 ;  /* 0x0000000000017941 */ /* 0x000fea0003800200 */
.L_x_258:
[----:B------:R-:W-:-:S04]  /*0890*/  IMAD.MOV.U32 R5, RZ, RZ, 0x0 ;  /* 0x00000000ff057424 */ /* 0x000fc800078e00ff */
[----:B0-----:R-:W-:Y:S05]  /*08a0*/  RET.REL.NODEC R4 `(_Z23normalizeAndRoundtoInt8PiPafi) ;  /* 0xfffffff404d47950 */ /* 0x001fea0003c3ffff */
.L_x_269:
        /* <DEDUP_REMOVED lines=13> */
.L_x_270:


//--------------------- .nv.shared._ZN3cub18CUB_300001_SM_10006detail6reduce28DeviceReduceSingleTileKernelINS2_10policy_hubIiyN4cuda3__47maximumIiEEE10Policy1000EPiPfiS8_fiNS5_3std3__410__identityEEEvT0_T1_T2_T3_T4_T6_ --------------------------
	.section	.nv.shared._ZN3cub18CUB_300001_SM_10006detail6reduce28DeviceReduceSingleTileKernelINS2_10policy_hubIiyN4cuda3__47maximumIiEEE10Policy1000EPiPfiS8_fiNS5_3std3__410__identityEEEvT0_T1_T2_T3_T4_T6_,"aw",@nobits
	.sectionflags	@""
	.align	16
.nv.shared._ZN3cub18CUB_300001_SM_10006detail6reduce28DeviceReduceSingleTileKernelINS2_10policy_hubIiyN4cuda3__47maximumIiEEE10Policy1000EPiPfiS8_fiNS5_3std3__410__identityEEEvT0_T1_T2_T3_T4_T6_:
	.zero		1072


//--------------------- .nv.shared.reserved.0     --------------------------
	.section	.nv.shared.reserved.0,"aw",@nobits
	.weak		__nv_reservedSMEM_offset_0_alias
	.size		__nv_reservedSMEM_offset_0_alias, 0, 64
	.other		__nv_reservedSMEM_offset_0_alias,@"STO_CUDA_RESERVED_SHARED STV_DEFAULT"
__nv_reservedSMEM_offset_0_alias:
	.zero		0
	.zero		64


//--------------------- .nv.global                --------------------------
	.section	.nv.global,"aw",@nobits
.nv.global:
	.type		_ZN34_INTERNAL_5b6ea525_4_k_cu_0ff5c5f66thrust24THRUST_300001_SM_1000_NS3seqE,@object
	.size		_ZN34_INTERNAL_5b6ea525_4_k_cu_0ff5c5f66thrust24THRUST_300001_SM_1000_NS3seqE,(_ZN34_INTERNAL_5b6ea525_4_k_cu_0ff5c5f64cuda3std3__48in_placeE - _ZN34_INTERNAL_5b6ea525_4_k_cu_0ff5c5f66thrust24THRUST_300001_SM_1000_NS3seqE)
_ZN34_INTERNAL_5b6ea525_4_k_cu_0ff5c5f66thrust24THRUST_300001_SM_1000_NS3seqE:
	.zero		1
	.type		_ZN34_INTERNAL_5b6ea525_4_k_cu_0ff5c5f64cuda3std3__48in_placeE,@object
	.size		_ZN34_INTERNAL_5b6ea525_4_k_cu_0ff5c5f64cuda3std3__48in_placeE,(_ZN34_INTERNAL_5b6ea525_4_k_cu_0ff5c5f64cuda3std6ranges3__45__cpo4sizeE - _ZN34_INTERNAL_5b6ea525_4_k_cu_0ff5c5f64cuda3std3__48in_placeE)
_ZN34_INTERNAL_5b6ea525_4_k_cu_0ff5c5f64cuda3std3__48in_placeE:
	.zero		1
	.type		_ZN34_INTERNAL_5b6ea525_4_k_cu_0ff5c5f64cuda3std6ranges3__45__cpo4sizeE,@object
	.size		_ZN34_INTERNAL_5b6ea525_4_k_cu_0ff5c5f64cuda3std6ranges3__45__cpo4sizeE,(_ZN34_INTERNAL_5b6ea525_4_k_cu_0ff5c5f66thrust24THRUST_300001_SM_1000_NS12placeholders2_3E - _ZN34_INTERNAL_5b6ea525_4_k_cu_0ff5c5f64cuda3std6ranges3__45__cpo4sizeE)
_ZN34_INTERNAL_5b6ea525_4_k_cu_0ff5c5f64cuda3std6ranges3__45__cpo4sizeE:
	.zero		1
	.type		_ZN34_INTERNAL_5b6ea525_4_k_cu_0ff5c5f66thrust24THRUST_300001_SM_1000_NS12placeholders2_3E,@object
	.size		_ZN34_INTERNAL_5b6ea525_4_k_cu_0ff5c5f66thrust24THRUST_300001_SM_1000_NS12placeholders2_3E,(_ZN34_INTERNAL_5b6ea525_4_k_cu_0ff5c5f64cuda3std3__45__cpo6cbeginE - _ZN34_INTERNAL_5b6ea525_4_k_cu_0ff5c5f66thrust24THRUST_300001_SM_1000_NS12placeholders2_3E)
_ZN34_INTERNAL_5b6ea525_4_k_cu_0ff5c5f66thrust24THRUST_300001_SM_1000_NS12placeholders2_3E:
	.zero		1
	.type		_ZN34_INTERNAL_5b6ea525_4_k_cu_0ff5c5f64cuda3std3__45__cpo6cbeginE,@object
	.size		_ZN34_INTERNAL_5b6ea525_4_k_cu_0ff5c5f64cuda3std3__45__cpo6cbeginE,(_ZN34_INTERNAL_5b6ea525_4_k_cu_0ff5c5f64cuda3std6ranges3__45__cpo6cbeginE - _ZN34_INTERNAL_5b6ea525_4_k_cu_0ff5c5f64cuda3std3__45__cpo6cbeginE)
_ZN34_INTERNAL_5b6ea525_4_k_cu_0ff5c5f64cuda3std3__45__cpo6cbeginE:
	.zero		1
	.type		_ZN34_INTERNAL_5b6ea525_4_k_cu_0ff5c5f64cuda3std6ranges3__45__cpo6cbeginE,@object
	.size		_ZN34_INTERNAL_5b6ea525_4_k_cu_0ff5c5f64cuda3std6ranges3__45__cpo6cbeginE,(_ZN34_INTERNAL_5b6ea525_4_k_cu_0ff5c5f66thrust24THRUST_300001_SM_1000_NS12placeholders2_7E - _ZN34_INTERNAL_5b6ea525_4_k_cu_0ff5c5f64cuda3std6ranges3__45__cpo6cbeginE)
_ZN34_INTERNAL_5b6ea525_4_k_cu_0ff5c5f64cuda3std6ranges3__45__cpo6cbeginE:
	.zero		1
	.type		_ZN34_INTERNAL_5b6ea525_4_k_cu_0ff5c5f66thrust24THRUST_300001_SM_1000_NS12placeholders2_7E,@object
	.size		_ZN34_INTERNAL_5b6ea525_4_k_cu_0ff5c5f66thrust24THRUST_300001_SM_1000_NS12placeholders2_7E,(_ZN34_INTERNAL_5b6ea525_4_k_cu_0ff5c5f64cuda3std3__45__cpo7crbeginE - _ZN34_INTERNAL_5b6ea525_4_k_cu_0ff5c5f66thrust24THRUST_300001_SM_1000_NS12placeholders2_7E)
_ZN34_INTERNAL_5b6ea525_4_k_cu_0ff5c5f66thrust24THRUST_300001_SM_1000_NS12placeholders2_7E:
	.zero		1
	.type		_ZN34_INTERNAL_5b6ea525_4_k_cu_0ff5c5f64cuda3std3__45__cpo7crbeginE,@object
	.size		_ZN34_INTERNAL_5b6ea525_4_k_cu_0ff5c5f64cuda3std3__45__cpo7crbeginE,(_ZN34_INTERNAL_5b6ea525_4_k_cu_0ff5c5f64cuda3std6ranges3__45__cpo4nextE - _ZN34_INTERNAL_5b6ea525_4_k_cu_0ff5c5f64cuda3std3__45__cpo7crbeginE)
_ZN34_INTERNAL_5b6ea525_4_k_cu_0ff5c5f64cuda3std3__45__cpo7crbeginE:
	.zero		1
	.type		_ZN34_INTERNAL_5b6ea525_4_k_cu_0ff5c5f64cuda3std6ranges3__45__cpo4nextE,@object
	.size		_ZN34_INTERNAL_5b6ea525_4_k_cu_0ff5c5f64cuda3std6ranges3__45__cpo4nextE,(_ZN34_INTERNAL_5b6ea525_4_k_cu_0ff5c5f64cuda3std6ranges3__45__cpo4swapE - _ZN34_INTERNAL_5b6ea525_4_k_cu_0ff5c5f64cuda3std6ranges3__45__cpo4nextE)
_ZN34_INTERNAL_5b6ea525_4_k_cu_0ff5c5f64cuda3std6ranges3__45__cpo4nextE:
	.zero		1
	.type		_ZN34_INTERNAL_5b6ea525_4_k_cu_0ff5c5f64cuda3std6ranges3__45__cpo4swapE,@object
	.size		_ZN34_INTERNAL_5b6ea525_4_k_cu_0ff5c5f64cuda3std6ranges3__45__cpo4swapE,(_ZN34_INTERNAL_5b6ea525_4_k_cu_0ff5c5f66thrust24THRUST_300001_SM_1000_NS8cuda_cub10par_nosyncE - _ZN34_INTERNAL_5b6ea525_4_k_cu_0ff5c5f64cuda3std6ranges3__45__cpo4swapE)
_ZN34_INTERNAL_5b6ea525_4_k_cu_0ff5c5f64cuda3std6ranges3__45__cpo4swapE:
	.zero		1
	.type		_ZN34_INTERNAL_5b6ea525_4_k_cu_0ff5c5f66thrust24THRUST_300001_SM_1000_NS8cuda_cub10par_nosyncE,@object
	.size		_ZN34_INTERNAL_5b6ea525_4_k_cu_0ff5c5f66thrust24THRUST_300001_SM_1000_NS8cuda_cub10par_nosyncE,(_ZN34_INTERNAL_5b6ea525_4_k_cu_0ff5c5f66thrust24THRUST_300001_SM_1000_NS12placeholders2_9E - _ZN34_INTERNAL_5b6ea525_4_k_cu_0ff5c5f66thrust24THRUST_300001_SM_1000_NS8cuda_cub10par_nosyncE)
_ZN34_INTERNAL_5b6ea525_4_k_cu_0ff5c5f66thrust24THRUST_300001_SM_1000_NS8cuda_cub10par_nosyncE:
	.zero		1
	.type		_ZN34_INTERNAL_5b6ea525_4_k_cu_0ff5c5f66thrust24THRUST_300001_SM_1000_NS12placeholders2_9E,@object
	.size		_ZN34_INTERNAL_5b6ea525_4_k_cu_0ff5c5f66thrust24THRUST_300001_SM_1000_NS12placeholders2_9E,(_ZN34_INTERNAL_5b6ea525_4_k_cu_0ff5c5f64cuda3std3__436_GLOBAL__N__5b6ea525_4_k_cu_0ff5c5f66ignoreE - _ZN34_INTERNAL_5b6ea525_4_k_cu_0ff5c5f66thrust24THRUST_300001_SM_1000_NS12placeholders2_9E)
_ZN34_INTERNAL_5b6ea525_4_k_cu_0ff5c5f66thrust24THRUST_300001_SM_1000_NS12placeholders2_9E:
	.zero		1
	.type		_ZN34_INTERNAL_5b6ea525_4_k_cu_0ff5c5f64cuda3std3__436_GLOBAL__N__5b6ea525_4_k_cu_0ff5c5f66ignoreE,@object
	.size		_ZN34_INTERNAL_5b6ea525_4_k_cu_0ff5c5f64cuda3std3__436_GLOBAL__N__5b6ea525_4_k_cu_0ff5c5f66ignoreE,(_ZN34_INTERNAL_5b6ea525_4_k_cu_0ff5c5f64cuda3std6ranges3__45__cpo4dataE - _ZN34_INTERNAL_5b6ea525_4_k_cu_0ff5c5f64cuda3std3__436_GLOBAL__N__5b6ea525_4_k_cu_0ff5c5f66ignoreE)
_ZN34_INTERNAL_5b6ea525_4_k_cu_0ff5c5f64cuda3std3__436_GLOBAL__N__5b6ea525_4_k_cu_0ff5c5f66ignoreE:
	.zero		1
	.type		_ZN34_INTERNAL_5b6ea525_4_k_cu_0ff5c5f64cuda3std6ranges3__45__cpo4dataE,@object
	.size		_ZN34_INTERNAL_5b6ea525_4_k_cu_0ff5c5f64cuda3std6ranges3__45__cpo4dataE,(_ZN34_INTERNAL_5b6ea525_4_k_cu_0ff5c5f66thrust24THRUST_300001_SM_1000_NS12placeholders2_1E - _ZN34_INTERNAL_5b6ea525_4_k_cu_0ff5c5f64cuda3std6ranges3__45__cpo4dataE)
_ZN34_INTERNAL_5b6ea525_4_k_cu_0ff5c5f64cuda3std6ranges3__45__cpo4dataE:
	.zero		1
	.type		_ZN34_INTERNAL_5b6ea525_4_k_cu_0ff5c5f66thrust24THRUST_300001_SM_1000_NS12placeholders2_1E,@object
	.size		_ZN34_INTERNAL_5b6ea525_4_k_cu_0ff5c5f66thrust24THRUST_300001_SM_1000_NS12placeholders2_1E,(_ZN34_INTERNAL_5b6ea525_4_k_cu_0ff5c5f64cuda3std3__45__cpo5beginE - _ZN34_INTERNAL_5b6ea525_4_k_cu_0ff5c5f66thrust24THRUST_300001_SM_1000_NS12placeholders2_1E)
_ZN34_INTERNAL_5b6ea525_4_k_cu_0ff5c5f66thrust24THRUST_300001_SM_1000_NS12placeholders2_1E:
	.zero		1
	.type		_ZN34_INTERNAL_5b6ea525_4_k_cu_0ff5c5f64cuda3std3__45__cpo5beginE,@object
	.size		_ZN34_INTERNAL_5b6ea525_4_k_cu_0ff5c5f64cuda3std3__45__cpo5beginE,(_ZN34_INTERNAL_5b6ea525_4_k_cu_0ff5c5f64cuda3std6ranges3__45__cpo5beginE - _ZN34_INTERNAL_5b6ea525_4_k_cu_0ff5c5f64cuda3std3__45__cpo5beginE)
_ZN34_INTERNAL_5b6ea525_4_k_cu_0ff5c5f64cuda3std3__45__cpo5beginE:
	.zero		1
	.type		_ZN34_INTERNAL_5b6ea525_4_k_cu_0ff5c5f64cuda3std6ranges3__45__cpo5beginE,@object
	.size		_ZN34_INTERNAL_5b6ea525_4_k_cu_0ff5c5f64cuda3std6ranges3__45__cpo5beginE,(_ZN34_INTERNAL_5b6ea525_4_k_cu_0ff5c5f66thrust24THRUST_300001_SM_1000_NS12placeholders2_5E - _ZN34_INTERNAL_5b6ea525_4_k_cu_0ff5c5f64cuda3std6ranges3__45__cpo5beginE)
_ZN34_INTERNAL_5b6ea525_4_k_cu_0ff5c5f64cuda3std6ranges3__45__cpo5beginE:
	.zero		1
	.type		_ZN34_INTERNAL_5b6ea525_4_k_cu_0ff5c5f66thrust24THRUST_300001_SM_1000_NS12placeholders2_5E,@object
	.size		_ZN34_INTERNAL_5b6ea525_4_k_cu_0ff5c5f66thrust24THRUST_300001_SM_1000_NS12placeholders2_5E,(_ZN34_INTERNAL_5b6ea525_4_k_cu_0ff5c5f64cuda3std3__45__cpo6rbeginE - _ZN34_INTERNAL_5b6ea525_4_k_cu_0ff5c5f66thrust24THRUST_300001_SM_1000_NS12placeholders2_5E)
_ZN34_INTERNAL_5b6ea525_4_k_cu_0ff5c5f66thrust24THRUST_300001_SM_1000_NS12placeholders2_5E:
	.zero		1
	.type		_ZN34_INTERNAL_5b6ea525_4_k_cu_0ff5c5f64cuda3std3__45__cpo6rbeginE,@object
	.size		_ZN34_INTERNAL_5b6ea525_4_k_cu_0ff5c5f64cuda3std3__45__cpo6rbeginE,(_ZN34_INTERNAL_5b6ea525_4_k_cu_0ff5c5f64cuda3std6ranges3__45__cpo7advanceE - _ZN34_INTERNAL_5b6ea525_4_k_cu_0ff5c5f64cuda3std3__45__cpo6rbeginE)
_ZN34_INTERNAL_5b6ea525_4_k_cu_0ff5c5f64cuda3std3__45__cpo6rbeginE:
	.zero		1
	.type		_ZN34_INTERNAL_5b6ea525_4_k_cu_0ff5c5f64cuda3std6ranges3__45__cpo7advanceE,@object
	.size		_ZN34_INTERNAL_5b6ea525_4_k_cu_0ff5c5f64cuda3std6ranges3__45__cpo7advanceE,(_ZN34_INTERNAL_5b6ea525_4_k_cu_0ff5c5f64cuda3std3__47nulloptE - _ZN34_INTERNAL_5b6ea525_4_k_cu_0ff5c5f64cuda3std6ranges3__45__cpo7advanceE)
_ZN34_INTERNAL_5b6ea525_4_k_cu_0ff5c5f64cuda3std6ranges3__45__cpo7advanceE:
	.zero		1
	.type		_ZN34_INTERNAL_5b6ea525_4_k_cu_0ff5c5f64cuda3std3__47nulloptE,@object
	.size		_ZN34_INTERNAL_5b6ea525_4_k_cu_0ff5c5f64cuda3std3__47nulloptE,(_ZN34_INTERNAL_5b6ea525_4_k_cu_0ff5c5f64cuda3std6ranges3__45__cpo8distanceE - _ZN34_INTERNAL_5b6ea525_4_k_cu_0ff5c5f64cuda3std3__47nulloptE)
_ZN34_INTERNAL_5b6ea525_4_k_cu_0ff5c5f64cuda3std3__47nulloptE:
	.zero		1
	.type		_ZN34_INTERNAL_5b6ea525_4_k_cu_0ff5c5f64cuda3std6ranges3__45__cpo8distanceE,@object
	.size		_ZN34_INTERNAL_5b6ea525_4_k_cu_0ff5c5f64cuda3std6ranges3__45__cpo8distanceE,(_ZN34_INTERNAL_5b6ea525_4_k_cu_0ff5c5f66thrust24THRUST_300001_SM_1000_NS12placeholders3_10E - _ZN34_INTERNAL_5b6ea525_4_k_cu_0ff5c5f64cuda3std6ranges3__45__cpo8distanceE)
_ZN34_INTERNAL_5b6ea525_4_k_cu_0ff5c5f64cuda3std6ranges3__45__cpo8distanceE:
	.zero		1
	.type		_ZN34_INTERNAL_5b6ea525_4_k_cu_0ff5c5f66thrust24THRUST_300001_SM_1000_NS12placeholders3_10E,@object
	.size		_ZN34_INTERNAL_5b6ea525_4_k_cu_0ff5c5f66thrust24THRUST_300001_SM_1000_NS12placeholders3_10E,(_ZN34_INTERNAL_5b6ea525_4_k_cu_0ff5c5f64cuda3std3__419piecewise_constructE - _ZN34_INTERNAL_5b6ea525_4_k_cu_0ff5c5f66thrust24THRUST_300001_SM_1000_NS12placeholders3_10E)
_ZN34_INTERNAL_5b6ea525_4_k_cu_0ff5c5f66thrust24THRUST_300001_SM_1000_NS12placeholders3_10E:
	.zero		1
	.type		_ZN34_INTERNAL_5b6ea525_4_k_cu_0ff5c5f64cuda3std3__419piecewise_constructE,@object
	.size		_ZN34_INTERNAL_5b6ea525_4_k_cu_0ff5c5f64cuda3std3__419piecewise_constructE,(_ZN34_INTERNAL_5b6ea525_4_k_cu_0ff5c5f64cuda3std6ranges3__45__cpo5cdataE - _ZN34_INTERNAL_5b6ea525_4_k_cu_0ff5c5f64cuda3std3__419piecewise_constructE)
_ZN34_INTERNAL_5b6ea525_4_k_cu_0ff5c5f64cuda3std3__419piecewise_constructE:
	.zero		1
	.type		_ZN34_INTERNAL_5b6ea525_4_k_cu_0ff5c5f64cuda3std6ranges3__45__cpo5cdataE,@object
	.size		_ZN34_INTERNAL_5b6ea525_4_k_cu_0ff5c5f64cuda3std6ranges3__45__cpo5cdataE,(_ZN34_INTERNAL_5b6ea525_4_k_cu_0ff5c5f66thrust24THRUST_300001_SM_1000_NS12placeholders2_2E - _ZN34_INTERNAL_5b6ea525_4_k_cu_0ff5c5f64cuda3std6ranges3__45__cpo5cdataE)
_ZN34_INTERNAL_5b6ea525_4_k_cu_0ff5c5f64cuda3std6ranges3__45__cpo5cdataE:
	.zero		1
	.type		_ZN34_INTERNAL_5b6ea525_4_k_cu_0ff5c5f66thrust24THRUST_300001_SM_1000_NS12placeholders2_2E,@object
	.size		_ZN34_INTERNAL_5b6ea525_4_k_cu_0ff5c5f66thrust24THRUST_300001_SM_1000_NS12placeholders2_2E,(_ZN34_INTERNAL_5b6ea525_4_k_cu_0ff5c5f64cuda3std3__45__cpo3endE - _ZN34_INTERNAL_5b6ea525_4_k_cu_0ff5c5f66thrust24THRUST_300001_SM_1000_NS12placeholders2_2E)
_ZN34_INTERNAL_5b6ea525_4_k_cu_0ff5c5f66thrust24THRUST_300001_SM_1000_NS12placeholders2_2E:
	.zero		1
	.type		_ZN34_INTERNAL_5b6ea525_4_k_cu_0ff5c5f64cuda3std3__45__cpo3endE,@object
	.size		_ZN34_INTERNAL_5b6ea525_4_k_cu_0ff5c5f64cuda3std3__45__cpo3endE,(_ZN34_INTERNAL_5b6ea525_4_k_cu_0ff5c5f64cuda3std6ranges3__45__cpo3endE - _ZN34_INTERNAL_5b6ea525_4_k_cu_0ff5c5f64cuda3std3__45__cpo3endE)
_ZN34_INTERNAL_5b6ea525_4_k_cu_0ff5c5f64cuda3std3__45__cpo3endE:
	.zero		1
	.type		_ZN34_INTERNAL_5b6ea525_4_k_cu_0ff5c5f64cuda3std6ranges3__45__cpo3endE,@object
	.size		_ZN34_INTERNAL_5b6ea525_4_k_cu_0ff5c5f64cuda3std6ranges3__45__cpo3endE,(_ZN34_INTERNAL_5b6ea525_4_k_cu_0ff5c5f66thrust24THRUST_300001_SM_1000_NS12placeholders2_6E - _ZN34_INTERNAL_5b6ea525_4_k_cu_0ff5c5f64cuda3std6ranges3__45__cpo3endE)
_ZN34_INTERNAL_5b6ea525_4_k_cu_0ff5c5f64cuda3std6ranges3__45__cpo3endE:
	.zero		1
	.type		_ZN34_INTERNAL_5b6ea525_4_k_cu_0ff5c5f66thrust24THRUST_300001_SM_1000_NS12placeholders2_6E,@object
	.size		_ZN34_INTERNAL_5b6ea525_4_k_cu_0ff5c5f66thrust24THRUST_300001_SM_1000_NS12placeholders2_6E,(_ZN34_INTERNAL_5b6ea525_4_k_cu_0ff5c5f64cuda3std3__45__cpo4rendE - _ZN34_INTERNAL_5b6ea525_4_k_cu_0ff5c5f66thrust24THRUST_300001_SM_1000_NS12placeholders2_6E)
_ZN34_INTERNAL_5b6ea525_4_k_cu_0ff5c5f66thrust24THRUST_300001_SM_1000_NS12placeholders2_6E:
	.zero		1
	.type		_ZN34_INTERNAL_5b6ea525_4_k_cu_0ff5c5f64cuda3std3__45__cpo4rendE,@object
	.size		_ZN34_INTERNAL_5b6ea525_4_k_cu_0ff5c5f64cuda3std3__45__cpo4rendE,(_ZN34_INTERNAL_5b6ea525_4_k_cu_0ff5c5f64cuda3std6ranges3__45__cpo9iter_swapE - _ZN34_INTERNAL_5b6ea525_4_k_cu_0ff5c5f64cuda3std3__45__cpo4rendE)
_ZN34_INTERNAL_5b6ea525_4_k_cu_0ff5c5f64cuda3std3__45__cpo4rendE:
	.zero		1
	.type		_ZN34_INTERNAL_5b6ea525_4_k_cu_0ff5c5f64cuda3std6ranges3__45__cpo9iter_swapE,@object
	.size		_ZN34_INTERNAL_5b6ea525_4_k_cu_0ff5c5f64cuda3std6ranges3__45__cpo9iter_swapE,(_ZN34_INTERNAL_5b6ea525_4_k_cu_0ff5c5f64cuda3std3__48unexpectE - _ZN34_INTERNAL_5b6ea525_4_k_cu_0ff5c5f64cuda3std6ranges3__45__cpo9iter_swapE)
_ZN34_INTERNAL_5b6ea525_4_k_cu_0ff5c5f64cuda3std6ranges3__45__cpo9iter_swapE:
	.zero		1
	.type		_ZN34_INTERNAL_5b6ea525_4_k_cu_0ff5c5f64cuda3std3__48unexpectE,@object
	.size		_ZN34_INTERNAL_5b6ea525_4_k_cu_0ff5c5f64cuda3std3__48unexpectE,(_ZN34_INTERNAL_5b6ea525_4_k_cu_0ff5c5f66thrust24THRUST_300001_SM_1000_NS8cuda_cub3parE - _ZN34_INTERNAL_5b6ea525_4_k_cu_0ff5c5f64cuda3std3__48unexpectE)
_ZN34_INTERNAL_5b6ea525_4_k_cu_0ff5c5f64cuda3std3__48unexpectE:
	.zero		1
	.type		_ZN34_INTERNAL_5b6ea525_4_k_cu_0ff5c5f66thrust24THRUST_300001_SM_1000_NS8cuda_cub3parE,@object
	.size		_ZN34_INTERNAL_5b6ea525_4_k_cu_0ff5c5f66thrust24THRUST_300001_SM_1000_NS8cuda_cub3parE,(_ZN34_INTERNAL_5b6ea525_4_k_cu_0ff5c5f66thrust24THRUST_300001_SM_1000_NS12placeholders2_4E - _ZN34_INTERNAL_5b6ea525_4_k_cu_0ff5c5f66thrust24THRUST_300001_SM_1000_NS8cuda_cub3parE)
_ZN34_INTERNAL_5b6ea525_4_k_cu_0ff5c5f66thrust24THRUST_300001_SM_1000_NS8cuda_cub3parE:
	.zero		1
	.type		_ZN34_INTERNAL_5b6ea525_4_k_cu_0ff5c5f66thrust24THRUST_300001_SM_1000_NS12placeholders2_4E,@object
	.size		_ZN34_INTERNAL_5b6ea525_4_k_cu_0ff5c5f66thrust24THRUST_300001_SM_1000_NS12placeholders2_4E,(_ZN34_INTERNAL_5b6ea525_4_k_cu_0ff5c5f64cuda3std3__45__cpo4cendE - _ZN34_INTERNAL_5b6ea525_4_k_cu_0ff5c5f66thrust24THRUST_300001_SM_1000_NS12placeholders2_4E)
_ZN34_INTERNAL_5b6ea525_4_k_cu_0ff5c5f66thrust24THRUST_300001_SM_1000_NS12placeholders2_4E:
	.zero		1
	.type		_ZN34_INTERNAL_5b6ea525_4_k_cu_0ff5c5f64cuda3std3__45__cpo4cendE,@object
	.size		_ZN34_INTERNAL_5b6ea525_4_k_cu_0ff5c5f64cuda3std3__45__cpo4cendE,(_ZN34_INTERNAL_5b6ea525_4_k_cu_0ff5c5f64cuda3std6ranges3__45__cpo4cendE - _ZN34_INTERNAL_5b6ea525_4_k_cu_0ff5c5f64cuda3std3__45__cpo4cendE)
_ZN34_INTERNAL_5b6ea525_4_k_cu_0ff5c5f64cuda3std3__45__cpo4cendE:
	.zero		1
	.type		_ZN34_INTERNAL_5b6ea525_4_k_cu_0ff5c5f64cuda3std6ranges3__45__cpo4cendE,@object
	.size		_ZN34_INTERNAL_5b6ea525_4_k_cu_0ff5c5f64cuda3std6ranges3__45__cpo4cendE,(_ZN34_INTERNAL_5b6ea525_4_k_cu_0ff5c5f64cuda3std3__420unreachable_sentinelE - _ZN34_INTERNAL_5b6ea525_4_k_cu_0ff5c5f64cuda3std6ranges3__45__cpo4cendE)
_ZN34_INTERNAL_5b6ea525_4_k_cu_0ff5c5f64cuda3std6ranges3__45__cpo4cendE:
	.zero		1
	.type		_ZN34_INTERNAL_5b6ea525_4_k_cu_0ff5c5f64cuda3std3__420unreachable_sentinelE,@object
	.size		_ZN34_INTERNAL_5b6ea525_4_k_cu_0ff5c5f64cuda3std3__420unreachable_sentinelE,(_ZN34_INTERNAL_5b6ea525_4_k_cu_0ff5c5f64cuda3std6ranges3__45__cpo5ssizeE - _ZN34_INTERNAL_5b6ea525_4_k_cu_0ff5c5f64cuda3std3__420unreachable_sentinelE)
_ZN34_INTERNAL_5b6ea525_4_k_cu_0ff5c5f64cuda3std3__420unreachable_sentinelE:
	.zero		1
	.type		_ZN34_INTERNAL_5b6ea525_4_k_cu_0ff5c5f64cuda3std6ranges3__45__cpo5ssizeE,@object
	.size		_ZN34_INTERNAL_5b6ea525_4_k_cu_0ff5c5f64cuda3std6ranges3__45__cpo5ssizeE,(_ZN34_INTERNAL_5b6ea525_4_k_cu_0ff5c5f66thrust24THRUST_300001_SM_1000_NS12placeholders2_8E - _ZN34_INTERNAL_5b6ea525_4_k_cu_0ff5c5f64cuda3std6ranges3__45__cpo5ssizeE)
_ZN34_INTERNAL_5b6ea525_4_k_cu_0ff5c5f64cuda3std6ranges3__45__cpo5ssizeE:
	.zero		1
	.type		_ZN34_INTERNAL_5b6ea525_4_k_cu_0ff5c5f66thrust24THRUST_300001_SM_1000_NS12placeholders2_8E,@object
	.size		_ZN34_INTERNAL_5b6ea525_4_k_cu_0ff5c5f66thrust24THRUST_300001_SM_1000_NS12placeholders2_8E,(_ZN34_INTERNAL_5b6ea525_4_k_cu_0ff5c5f64cuda3std3__45__cpo5crendE - _ZN34_INTERNAL_5b6ea525_4_k_cu_0ff5c5f66thrust24THRUST_300001_SM_1000_NS12placeholders2_8E)
_ZN34_INTERNAL_5b6ea525_4_k_cu_0ff5c5f66thrust24THRUST_300001_SM_1000_NS12placeholders2_8E:
	.zero		1
	.type		_ZN34_INTERNAL_5b6ea525_4_k_cu_0ff5c5f64cuda3std3__45__cpo5crendE,@object
	.size		_ZN34_INTERNAL_5b6ea525_4_k_cu_0ff5c5f64cuda3std3__45__cpo5crendE,(_ZN34_INTERNAL_5b6ea525_4_k_cu_0ff5c5f64cuda3std6ranges3__45__cpo4prevE - _ZN34_INTERNAL_5b6ea525_4_k_cu_0ff5c5f64cuda3std3__45__cpo5crendE)
_ZN34_INTERNAL_5b6ea525_4_k_cu_0ff5c5f64cuda3std3__45__cpo5crendE:
	.zero		1
	.type		_ZN34_INTERNAL_5b6ea525_4_k_cu_0ff5c5f64cuda3std6ranges3__45__cpo4prevE,@object
	.size		_ZN34_INTERNAL_5b6ea525_4_k_cu_0ff5c5f64cuda3std6ranges3__45__cpo4prevE,(_ZN34_INTERNAL_5b6ea525_4_k_cu_0ff5c5f64cuda3std6ranges3__45__cpo9iter_moveE - _ZN34_INTERNAL_5b6ea525_4_k_cu_0ff5c5f64cuda3std6ranges3__45__cpo4prevE)
_ZN34_INTERNAL_5b6ea525_4_k_cu_0ff5c5f64cuda3std6ranges3__45__cpo4prevE:
	.zero		1
	.type		_ZN34_INTERNAL_5b6ea525_4_k_cu_0ff5c5f64cuda3std6ranges3__45__cpo9iter_moveE,@object
	.size		_ZN34_INTERNAL_5b6ea525_4_k_cu_0ff5c5f64cuda3std6ranges3__45__cpo9iter_moveE,(_ZN34_INTERNAL_5b6ea525_4_k_cu_0ff5c5f66thrust24THRUST_300001_SM_1000_NS6system6detail10sequential3seqE - _ZN34_INTERNAL_5b6ea525_4_k_cu_0ff5c5f64cuda3std6ranges3__45__cpo9iter_moveE)
_ZN34_INTERNAL_5b6ea525_4_k_cu_0ff5c5f64cuda3std6ranges3__45__cpo9iter_moveE:
	.zero		1
	.type		_ZN34_INTERNAL_5b6ea525_4_k_cu_0ff5c5f66thrust24THRUST_300001_SM_1000_NS6system6detail10sequential3seqE,@object
	.size		_ZN34_INTERNAL_5b6ea525_4_k_cu_0ff5c5f66thrust24THRUST_300001_SM_1000_NS6system6detail10sequential3seqE,(.L_31 - _ZN34_INTERNAL_5b6ea525_4_k_cu_0ff5c5f66thrust24THRUST_300001_SM_1000_NS6system6detail10sequential3seqE)
_ZN34_INTERNAL_5b6ea525_4_k_cu_0ff5c5f66thrust24THRUST_300001_SM_1000_NS6system6detail10sequential3seqE:
	.zero		1
.L_31:


//--------------------- .nv.shared._ZN3cub18CUB_300001_SM_10006detail6reduce18DeviceReduceKernelINS2_10policy_hubIiyN4cuda3__47maximumIiEEE10Policy1000EN6thrust24THRUST_300001_SM_1000_NS10device_ptrIiEEyS8_i8AbsValueEEvT0_PT3_T1_NS0_13GridEvenShareISJ_EET2_T4_ --------------------------
	.section	.nv.shared._ZN3cub18CUB_300001_SM_10006detail6reduce18DeviceReduceKernelINS2_10policy_hubIiyN4cuda3__47maximumIiEEE10Policy1000EN6thrust24THRUST_300001_SM_1000_NS10device_ptrIiEEyS8_i8AbsValueEEvT0_PT3_T1_NS0_13GridEvenShareISJ_EET2_T4_,"aw",@nobits
	.sectionflags	@""
	.align	16
.nv.shared._ZN3cub18CUB_300001_SM_10006detail6reduce18DeviceReduceKernelINS2_10policy_hubIiyN4cuda3__47maximumIiEEE10Policy1000EN6thrust24THRUST_300001_SM_1000_NS10device_ptrIiEEyS8_i8AbsValueEEvT0_PT3_T1_NS0_13GridEvenShareISJ_EET2_T4_:
	.zero		1072


//--------------------- .nv.shared._ZN3cub18CUB_300001_SM_10006detail6reduce28DeviceReduceSingleTileKernelINS2_10policy_hubIiyN4cuda3__47maximumIiEEE10Policy1000EN6thrust24THRUST_300001_SM_1000_NS10device_ptrIiEEPfyS8_fi8AbsValueEEvT0_T1_T2_T3_T4_T6_ --------------------------
	.section	.nv.shared._ZN3cub18CUB_300001_SM_10006detail6reduce28DeviceReduceSingleTileKernelINS2_10policy_hubIiyN4cuda3__47maximumIiEEE10Policy1000EN6thrust24THRUST_300001_SM_1000_NS10device_ptrIiEEPfyS8_fi8AbsValueEEvT0_T1_T2_T3_T4_T6_,"aw",@nobits
	.sectionflags	@""
	.align	16
.nv.shared._ZN3cub18CUB_300001_SM_10006detail6reduce28DeviceReduceSingleTileKernelINS2_10policy_hubIiyN4cuda3__47maximumIiEEE10Policy1000EN6thrust24THRUST_300001_SM_1000_NS10device_ptrIiEEPfyS8_fi8AbsValueEEvT0_T1_T2_T3_T4_T6_:
	.zero		1072


//--------------------- .nv.shared._ZN3cub18CUB_300001_SM_10006detail6reduce28DeviceReduceSingleTileKernelINS2_10policy_hubIijN4cuda3__47maximumIiEEE10Policy1000EPiPfiS8_fiNS5_3std3__410__identityEEEvT0_T1_T2_T3_T4_T6_ --------------------------
	.section	.nv.shared._ZN3cub18CUB_300001_SM_10006detail6reduce28DeviceReduceSingleTileKernelINS2_10policy_hubIijN4cuda3__47maximumIiEEE10Policy1000EPiPfiS8_fiNS5_3std3__410__identityEEEvT0_T1_T2_T3_T4_T6_,"aw",@nobits
	.sectionflags	@""
	.align	16
.nv.shared._ZN3cub18CUB_300001_SM_10006detail6reduce28DeviceReduceSingleTileKernelINS2_10policy_hubIijN4cuda3__47maximumIiEEE10Policy1000EPiPfiS8_fiNS5_3std3__410__identityEEEvT0_T1_T2_T3_T4_T6_:
	.zero		1072


//--------------------- .nv.shared._ZN3cub18CUB_300001_SM_10006detail6reduce18DeviceReduceKernelINS2_10policy_hubIijN4cuda3__47maximumIiEEE10Policy1000EN6thrust24THRUST_300001_SM_1000_NS10device_ptrIiEEjS8_i8AbsValueEEvT0_PT3_T1_NS0_13GridEvenShareISJ_EET2_T4_ --------------------------
	.section	.nv.shared._ZN3cub18CUB_300001_SM_10006detail6reduce18DeviceReduceKernelINS2_10policy_hubIijN4cuda3__47maximumIiEEE10Policy1000EN6thrust24THRUST_300001_SM_1000_NS10device_ptrIiEEjS8_i8AbsValueEEvT0_PT3_T1_NS0_13GridEvenShareISJ_EET2_T4_,"aw",@nobits
	.sectionflags	@""
	.align	16
.nv.shared._ZN3cub18CUB_300001_SM_10006detail6reduce18DeviceReduceKernelINS2_10policy_hubIijN4cuda3__47maximumIiEEE10Policy1000EN6thrust24THRUST_300001_SM_1000_NS10device_ptrIiEEjS8_i8AbsValueEEvT0_PT3_T1_NS0_13GridEvenShareISJ_EET2_T4_:
	.zero		1072


//--------------------- .nv.shared._ZN3cub18CUB_300001_SM_10006detail6reduce28DeviceReduceSingleTileKernelINS2_10policy_hubIijN4cuda3__47maximumIiEEE10Policy1000EN6thrust24THRUST_300001_SM_1000_NS10device_ptrIiEEPfjS8_fi8AbsValueEEvT0_T1_T2_T3_T4_T6_ --------------------------
	.section	.nv.shared._ZN3cub18CUB_300001_SM_10006detail6reduce28DeviceReduceSingleTileKernelINS2_10policy_hubIijN4cuda3__47maximumIiEEE10Policy1000EN6thrust24THRUST_300001_SM_1000_NS10device_ptrIiEEPfjS8_fi8AbsValueEEvT0_T1_T2_T3_T4_T6_,"aw",@nobits
	.sectionflags	@""
	.align	16
.nv.shared._ZN3cub18CUB_300001_SM_10006detail6reduce28DeviceReduceSingleTileKernelINS2_10policy_hubIijN4cuda3__47maximumIiEEE10Policy1000EN6thrust24THRUST_300001_SM_1000_NS10device_ptrIiEEPfjS8_fi8AbsValueEEvT0_T1_T2_T3_T4_T6_:
	.zero		1072


//--------------------- .nv.shared._ZN3cub18CUB_300001_SM_10006detail11EmptyKernelIvEEvv --------------------------
	.section	.nv.shared._ZN3cub18CUB_300001_SM_10006detail11EmptyKernelIvEEvv,"aw",@nobits
	.sectionflags	@""
	.align	16
	.zero		1024


//--------------------- .nv.shared._Z20decmpressAndMultiplyPiPajjfPjahPhS2_Ptj --------------------------
	.section	.nv.shared._Z20decmpressAndMultiplyPiPajjfPjahPhS2_Ptj,"aw",@nobits
	.sectionflags	@""
	.align	16
.nv.shared._Z20decmpressAndMultiplyPiPajjfPjahPhS2_Ptj:
	.zero		5376


//--------------------- .nv.shared._Z23normalizeAndRoundtoInt8PiPafi --------------------------
	.section	.nv.shared._Z23normalizeAndRoundtoInt8PiPafi,"aw",@nobits
	.sectionflags	@""
	.align	16
	.zero		1024


//--------------------- .nv.constant0._ZN3cub18CUB_300001_SM_10006detail6reduce28DeviceReduceSingleTileKernelINS2_10policy_hubIiyN4cuda3__47maximumIiEEE10Policy1000EPiPfiS8_fiNS5_3std3__410__identityEEEvT0_T1_T2_T3_T4_T6_ --------------------------
	.section	.nv.constant0._ZN3cub18CUB_300001_SM_10006detail6reduce28DeviceReduceSingleTileKernelINS2_10policy_hubIiyN4cuda3__47maximumIiEEE10Policy1000EPiPfiS8_fiNS5_3std3__410__identityEEEvT0_T1_T2_T3_T4_T6_,"a",@progbits
	.sectionflags	@""
	.align	4
.nv.constant0._ZN3cub18CUB_300001_SM_10006detail6reduce28DeviceReduceSingleTileKernelINS2_10policy_hubIiyN4cuda3__47maximumIiEEE10Policy1000EPiPfiS8_fiNS5_3std3__410__identityEEEvT0_T1_T2_T3_T4_T6_:
	.zero		925


//--------------------- .nv.constant0._ZN3cub18CUB_300001_SM_10006detail6reduce18DeviceReduceKernelINS2_10policy_hubIiyN4cuda3__47maximumIiEEE10Policy1000EN6thrust24THRUST_300001_SM_1000_NS10device_ptrIiEEyS8_i8AbsValueEEvT0_PT3_T1_NS0_13GridEvenShareISJ_EET2_T4_ --------------------------
	.section	.nv.constant0._ZN3cub18CUB_300001_SM_10006detail6reduce18DeviceReduceKernelINS2_10policy_hubIiyN4cuda3__47maximumIiEEE10Policy1000EN6thrust24THRUST_300001_SM_1000_NS10device_ptrIiEEyS8_i8AbsValueEEvT0_PT3_T1_NS0_13GridEvenShareISJ_EET2_T4_,"a",@progbits
	.sectionflags	@""
	.align	4
.nv.constant0._ZN3cub18CUB_300001_SM_10006detail6reduce18DeviceReduceKernelINS2_10policy_hubIiyN4cuda3__47maximumIiEEE10Policy1000EN6thrust24THRUST_300001_SM_1000_NS10device_ptrIiEEyS8_i8AbsValueEEvT0_PT3_T1_NS0_13GridEvenShareISJ_EET2_T4_:
	.zero		994


//--------------------- .nv.constant0._ZN3cub18CUB_300001_SM_10006detail6reduce28DeviceReduceSingleTileKernelINS2_10policy_hubIiyN4cuda3__47maximumIiEEE10Policy1000EN6thrust24THRUST_300001_SM_1000_NS10device_ptrIiEEPfyS8_fi8AbsValueEEvT0_T1_T2_T3_T4_T6_ --------------------------
	.section	.nv.constant0._ZN3cub18CUB_300001_SM_10006detail6reduce28DeviceReduceSingleTileKernelINS2_10policy_hubIiyN4cuda3__47maximumIiEEE10Policy1000EN6thrust24THRUST_300001_SM_1000_NS10device_ptrIiEEPfyS8_fi8AbsValueEEvT0_T1_T2_T3_T4_T6_,"a",@progbits
	.sectionflags	@""
	.align	4
.nv.constant0._ZN3cub18CUB_300001_SM_10006detail6reduce28DeviceReduceSingleTileKernelINS2_10policy_hubIiyN4cuda3__47maximumIiEEE10Policy1000EN6thrust24THRUST_300001_SM_1000_NS10device_ptrIiEEPfyS8_fi8AbsValueEEvT0_T1_T2_T3_T4_T6_:
	.zero		929


//--------------------- .nv.constant0._ZN3cub18CUB_300001_SM_10006detail6reduce28DeviceReduceSingleTileKernelINS2_10policy_hubIijN4cuda3__47maximumIiEEE10Policy1000EPiPfiS8_fiNS5_3std3__410__identityEEEvT0_T1_T2_T3_T4_T6_ --------------------------
	.section	.nv.constant0._ZN3cub18CUB_300001_SM_10006detail6reduce28DeviceReduceSingleTileKernelINS2_10policy_hubIijN4cuda3__47maximumIiEEE10Policy1000EPiPfiS8_fiNS5_3std3__410__identityEEEvT0_T1_T2_T3_T4_T6_,"a",@progbits
	.sectionflags	@""
	.align	4
.nv.constant0._ZN3cub18CUB_300001_SM_10006detail6reduce28DeviceReduceSingleTileKernelINS2_10policy_hubIijN4cuda3__47maximumIiEEE10Policy1000EPiPfiS8_fiNS5_3std3__410__identityEEEvT0_T1_T2_T3_T4_T6_:
	.zero		925


//--------------------- .nv.constant0._ZN3cub18CUB_300001_SM_10006detail6reduce18DeviceReduceKernelINS2_10policy_hubIijN4cuda3__47maximumIiEEE10Policy1000EN6thrust24THRUST_300001_SM_1000_NS10device_ptrIiEEjS8_i8AbsValueEEvT0_PT3_T1_NS0_13GridEvenShareISJ_EET2_T4_ --------------------------
	.section	.nv.constant0._ZN3cub18CUB_300001_SM_10006detail6reduce18DeviceReduceKernelINS2_10policy_hubIijN4cuda3__47maximumIiEEE10Policy1000EN6thrust24THRUST_300001_SM_1000_NS10device_ptrIiEEjS8_i8AbsValueEEvT0_PT3_T1_NS0_13GridEvenShareISJ_EET2_T4_,"a",@progbits
	.sectionflags	@""
	.align	4
.nv.constant0._ZN3cub18CUB_300001_SM_10006detail6reduce18DeviceReduceKernelINS2_10policy_hubIijN4cuda3__47maximumIiEEE10Policy1000EN6thrust24THRUST_300001_SM_1000_NS10device_ptrIiEEjS8_i8AbsValueEEvT0_PT3_T1_NS0_13GridEvenShareISJ_EET2_T4_:
	.zero		958


//--------------------- .nv.constant0._ZN3cub18CUB_300001_SM_10006detail6reduce28DeviceReduceSingleTileKernelINS2_10policy_hubIijN4cuda3__47maximumIiEEE10Policy1000EN6thrust24THRUST_300001_SM_1000_NS10device_ptrIiEEPfjS8_fi8AbsValueEEvT0_T1_T2_T3_T4_T6_ --------------------------
	.section	.nv.constant0._ZN3cub18CUB_300001_SM_10006detail6reduce28DeviceReduceSingleTileKernelINS2_10policy_hubIijN4cuda3__47maximumIiEEE10Policy1000EN6thrust24THRUST_300001_SM_1000_NS10device_ptrIiEEPfjS8_fi8AbsValueEEvT0_T1_T2_T3_T4_T6_,"a",@progbits
	.sectionflags	@""
	.align	4
.nv.constant0._ZN3cub18CUB_300001_SM_10006detail6reduce28DeviceReduceSingleTileKernelINS2_10policy_hubIijN4cuda3__47maximumIiEEE10Policy1000EN6thrust24THRUST_300001_SM_1000_NS10device_ptrIiEEPfjS8_fi8AbsValueEEvT0_T1_T2_T3_T4_T6_:
	.zero		925


//--------------------- .nv.constant0._ZN3cub18CUB_300001_SM_10006detail11EmptyKernelIvEEvv --------------------------
	.section	.nv.constant0._ZN3cub18CUB_300001_SM_10006detail11EmptyKernelIvEEvv,"a",@progbits
	.sectionflags	@""
	.align	4
.nv.constant0._ZN3cub18CUB_300001_SM_10006detail11EmptyKernelIvEEvv:
	.zero		896


//--------------------- .nv.constant0._Z20decmpressAndMultiplyPiPajjfPjahPhS2_Ptj --------------------------
	.section	.nv.constant0._Z20decmpressAndMultiplyPiPajjfPjahPhS2_Ptj,"a",@progbits
	.sectionflags	@""
	.align	4
.nv.constant0._Z20decmpressAndMultiplyPiPajjfPjahPhS2_Ptj:
	.zero		972


//--------------------- .nv.constant0._Z23normalizeAndRoundtoInt8PiPafi --------------------------
	.section	.nv.constant0._Z23normalizeAndRoundtoInt8PiPafi,"a",@progbits
	.sectionflags	@""
	.align	4
.nv.constant0._Z23normalizeAndRoundtoInt8PiPafi:
	.zero		920


//--------------------- SYMBOLS --------------------------

	.type		.nv.reservedSmem.offset0,@object
	.size		.nv.reservedSmem.offset0,0x4
	.type		.nv.reservedSmem.cap,@object
	.size		.nv.reservedSmem.cap,0x4
